def matmul_kernel(
    a_ptr,
    b_ptr,
    c_ptr,
    M,
    N,
    K,
    stride_am,
    stride_ak,
    stride_bk,
    stride_bn,
    stride_cm,
    stride_cn,
    BLOCK_M: tl.constexpr,
    BLOCK_N: tl.constexpr,
    BLOCK_K: tl.constexpr,
    GROUP_M: tl.constexpr,
):
    pid = tl.program_id(axis=0)
    num_pid_m = tl.cdiv(M, BLOCK_M)
    num_pid_n = tl.cdiv(N, BLOCK_N)
    num_pid_in_group = GROUP_M * num_pid_n
    group_id = pid // num_pid_in_group
    first_pid_m = group_id * GROUP_M
    group_size_m = min(num_pid_m - first_pid_m, GROUP_M)
    pid_m = first_pid_m + ((pid % num_pid_in_group) % group_size_m)
    pid_n = (pid % num_pid_in_group) // group_size_m

    offs_am = (pid_m * BLOCK_M + tl.arange(0, BLOCK_M)) % M
    offs_bn = (pid_n * BLOCK_N + tl.arange(0, BLOCK_N)) % N
    offs_k = tl.arange(0, BLOCK_K)
    a_ptrs = a_ptr + offs_am[:, None] * stride_am + offs_k[None, :] * stride_ak
    b_ptrs = b_ptr + offs_k[:, None] * stride_bk + offs_bn[None, :] * stride_bn

    acc = tl.zeros((BLOCK_M, BLOCK_N), dtype=tl.float32)
    for kk in range(0, tl.cdiv(K, BLOCK_K)):
        a = tl.load(a_ptrs, mask=offs_k[None, :] < K - kk * BLOCK_K, other=0.0)
        b = tl.load(b_ptrs, mask=offs_k[:, None] < K - kk * BLOCK_K, other=0.0)
        acc = tl.dot(a, b, acc)
        a_ptrs += BLOCK_K * stride_ak
        b_ptrs += BLOCK_K * stride_bk

    c = acc.to(c_ptr.dtype.element_ty)
    offs_cm = pid_m * BLOCK_M + tl.arange(0, BLOCK_M)
    offs_cn = pid_n * BLOCK_N + tl.arange(0, BLOCK_N)
    c_ptrs = c_ptr + offs_cm[:, None] * stride_cm + offs_cn[None, :] * stride_cn
    mask = (offs_cm[:, None] < M) & (offs_cn[None, :] < N)
    tl.store(c_ptrs, c, mask=mask)

# config = {"BLOCK_K": 128, "BLOCK_M": 64, "BLOCK_N": 256, "GROUP_M": 8, "arch": "sm_100", "dtype": "fp16", "num_ctas": 2, "num_stages": 3, "num_warps": 4}
# arch = sm_100


// ===== COMPILED SASS (sm_100a) =====

	.target	sm_100a

	.elftype	@"ET_EXEC"


//--------------------- .note.nv.tkinfo           --------------------------
	.section	.note.nv.tkinfo,"",@"SHT_NOTE"
	.sectionflags	@"SHF_NOTE_NV_TKINFO"
	.tkinfo
        /*0018*/ 	.word	0x00000081
        /*0030*/ 	.string	""
        /*0030*/ 	.string	"ptxas-blackwell"
        /*0030*/ 	.string	"Cuda compilation tools, release 12.9, V12.9.86"
        /*0030*/ 	.string	"Build cuda_12.9.r12.9/compiler.36037853_0"
        /*0030*/ 	.string	"-v  -suppress-debug-info  -lineinfo  -arch sm_100a "



//--------------------- .note.nv.cuver            --------------------------
	.section	.note.nv.cuver,"",@"SHT_NOTE"
	.sectionflags	@"SHF_NOTE_NV_CUVER"
        /*0018*/ 	.short	0x0001
        /*001a*/ 	.short	0x0064
        /*001c*/ 	.short	0x0001
        /*001e*/ 	.short	0x0000
        /*0020*/ 	.short	0x0001
        /*0022*/ 	.short	0x0000


//--------------------- .nv.info                  --------------------------
	.section	.nv.info,"",@"SHT_CUDA_INFO"
	.align	4


	//----- nvinfo : EIATTR_REGCOUNT
	.align		4
        /*0000*/ 	.byte	0x04, 0x2f
        /*0002*/ 	.short	(.L_4 - .L_3)
	.align		4
.L_3:
        /*0004*/ 	.word	index@(matmul_kernel)
        /*0008*/ 	.word	0x00000060


	//----- nvinfo : EIATTR_FRAME_SIZE
	.align		4
.L_4:
        /*000c*/ 	.byte	0x04, 0x11
        /*000e*/ 	.short	(.L_6 - .L_5)
	.align		4
.L_5:
        /*0010*/ 	.word	index@($__internal_2_$__cuda_sm10x_tcgen05_guardrail_trap_unallocated_columns_being_dealloced)
        /*0014*/ 	.word	0x00000818


	//----- nvinfo : EIATTR_FRAME_SIZE
	.align		4
.L_6:
        /*0018*/ 	.byte	0x04, 0x11
        /*001a*/ 	.short	(.L_8 - .L_7)
	.align		4
.L_7:
        /*001c*/ 	.word	index@($__internal_1_$__cuda_sm10x_tcgen05_guardrail_trap_phase_invalid_during_alloc)
        /*0020*/ 	.word	0x00000818


	//----- nvinfo : EIATTR_FRAME_SIZE
	.align		4
.L_8:
        /*0024*/ 	.byte	0x04, 0x11
        /*0026*/ 	.short	(.L_10 - .L_9)
	.align		4
.L_9:
        /*0028*/ 	.word	index@($__internal_0_$__cuda_sm10x_tcgen05_guardrail_trap_col_being_dealloced_not_returned_by_alloc)
        /*002c*/ 	.word	0x00000818


	//----- nvinfo : EIATTR_FRAME_SIZE
	.align		4
.L_10:
        /*0030*/ 	.byte	0x04, 0x11
        /*0032*/ 	.short	(.L_12 - .L_11)
	.align		4
.L_11:
        /*0034*/ 	.word	index@(matmul_kernel)
        /*0038*/ 	.word	0x00000818


	//----- nvinfo : EIATTR_MIN_STACK_SIZE
	.align		4
.L_12:
        /*003c*/ 	.byte	0x04, 0x12
        /*003e*/ 	.short	(.L_14 - .L_13)
	.align		4
.L_13:
        /*0040*/ 	.word	index@(matmul_kernel)
        /*0044*/ 	.word	0x00000818
.L_14:


//--------------------- .nv.info.matmul_kernel    --------------------------
	.section	.nv.info.matmul_kernel,"",@"SHT_CUDA_INFO"
	.sectionflags	@""
	.align	4


	//----- nvinfo : EIATTR_CUDA_API_VERSION
	.align		4
        /*0000*/ 	.byte	0x04, 0x37
        /*0002*/ 	.short	(.L_16 - .L_15)
.L_15:
        /*0004*/ 	.word	0x00000081


	//----- nvinfo : EIATTR_KPARAM_INFO
	.align		4
.L_16:
        /*0008*/ 	.byte	0x04, 0x17
        /*000a*/ 	.short	(.L_18 - .L_17)
.L_17:
        /*000c*/ 	.word	0x00000000
        /*0010*/ 	.short	0x000d
        /*0012*/ 	.short	0x0048
        /*0014*/ 	.byte	0x00, 0xf4, 0x21, 0x00


	//----- nvinfo : EIATTR_KPARAM_INFO
	.align		4
.L_18:
        /*0018*/ 	.byte	0x04, 0x17
        /*001a*/ 	.short	(.L_20 - .L_19)
.L_19:
        /*001c*/ 	.word	0x00000000
        /*0020*/ 	.short	0x000c
        /*0022*/ 	.short	0x0040
        /*0024*/ 	.byte	0x00, 0xf4, 0x21, 0x00


	//----- nvinfo : EIATTR_KPARAM_INFO
	.align		4
.L_20:
        /*0028*/ 	.byte	0x04, 0x17
        /*002a*/ 	.short	(.L_22 - .L_21)
.L_21:
        /*002c*/ 	.word	0x00000000
        /*0030*/ 	.short	0x000b
        /*0032*/ 	.short	0x0038
        /*0034*/ 	.byte	0x00, 0xf0, 0x11, 0x00


	//----- nvinfo : EIATTR_KPARAM_INFO
	.align		4
.L_22:
        /*0038*/ 	.byte	0x04, 0x17
        /*003a*/ 	.short	(.L_24 - .L_23)
.L_23:
        /*003c*/ 	.word	0x00000000
        /*0040*/ 	.short	0x000a
        /*0042*/ 	.short	0x0034
        /*0044*/ 	.byte	0x00, 0xf0, 0x11, 0x00


	//----- nvinfo : EIATTR_KPARAM_INFO
	.align		4
.L_24:
        /*0048*/ 	.byte	0x04, 0x17
        /*004a*/ 	.short	(.L_26 - .L_25)
.L_25:
        /*004c*/ 	.word	0x00000000
        /*0050*/ 	.short	0x0009
        /*0052*/ 	.short	0x0030
        /*0054*/ 	.byte	0x00, 0xf0, 0x11, 0x00


	//----- nvinfo : EIATTR_KPARAM_INFO
	.align		4
.L_26:
        /*0058*/ 	.byte	0x04, 0x17
        /*005a*/ 	.short	(.L_28 - .L_27)
.L_27:
        /*005c*/ 	.word	0x00000000
        /*0060*/ 	.short	0x0008
        /*0062*/ 	.short	0x002c
        /*0064*/ 	.byte	0x00, 0xf0, 0x11, 0x00


	//----- nvinfo : EIATTR_KPARAM_INFO
	.align		4
.L_28:
        /*0068*/ 	.byte	0x04, 0x17
        /*006a*/ 	.short	(.L_30 - .L_29)
.L_29:
        /*006c*/ 	.word	0x00000000
        /*0070*/ 	.short	0x0007
        /*0072*/ 	.short	0x0028
        /*0074*/ 	.byte	0x00, 0xf0, 0x11, 0x00


	//----- nvinfo : EIATTR_KPARAM_INFO
	.align		4
.L_30:
        /*0078*/ 	.byte	0x04, 0x17
        /*007a*/ 	.short	(.L_32 - .L_31)
.L_31:
        /*007c*/ 	.word	0x00000000
        /*0080*/ 	.short	0x0006
        /*0082*/ 	.short	0x0024
        /*0084*/ 	.byte	0x00, 0xf0, 0x11, 0x00


	//----- nvinfo : EIATTR_KPARAM_INFO
	.align		4
.L_32:
        /*0088*/ 	.byte	0x04, 0x17
        /*008a*/ 	.short	(.L_34 - .L_33)
.L_33:
        /*008c*/ 	.word	0x00000000
        /*0090*/ 	.short	0x0005
        /*0092*/ 	.short	0x0020
        /*0094*/ 	.byte	0x00, 0xf0, 0x11, 0x00


	//----- nvinfo : EIATTR_KPARAM_INFO
	.align		4
.L_34:
        /*0098*/ 	.byte	0x04, 0x17
        /*009a*/ 	.short	(.L_36 - .L_35)
.L_35:
        /*009c*/ 	.word	0x00000000
        /*00a0*/ 	.short	0x0004
        /*00a2*/ 	.short	0x001c
        /*00a4*/ 	.byte	0x00, 0xf0, 0x11, 0x00


	//----- nvinfo : EIATTR_KPARAM_INFO
	.align		4
.L_36:
        /*00a8*/ 	.byte	0x04, 0x17
        /*00aa*/ 	.short	(.L_38 - .L_37)
.L_37:
        /*00ac*/ 	.word	0x00000000
        /*00b0*/ 	.short	0x0003
        /*00b2*/ 	.short	0x0018
        /*00b4*/ 	.byte	0x00, 0xf0, 0x11, 0x00


	//----- nvinfo : EIATTR_KPARAM_INFO
	.align		4
.L_38:
        /*00b8*/ 	.byte	0x04, 0x17
        /*00ba*/ 	.short	(.L_40 - .L_39)
.L_39:
        /*00bc*/ 	.word	0x00000000
        /*00c0*/ 	.short	0x0002
        /*00c2*/ 	.short	0x0010
        /*00c4*/ 	.byte	0x00, 0xf4, 0x21, 0x00


	//----- nvinfo : EIATTR_KPARAM_INFO
	.align		4
.L_40:
        /*00c8*/ 	.byte	0x04, 0x17
        /*00ca*/ 	.short	(.L_42 - .L_41)
.L_41:
        /*00cc*/ 	.word	0x00000000
        /*00d0*/ 	.short	0x0001
        /*00d2*/ 	.short	0x0008
        /*00d4*/ 	.byte	0x00, 0xf4, 0x21, 0x00


	//----- nvinfo : EIATTR_KPARAM_INFO
	.align		4
.L_42:
        /*00d8*/ 	.byte	0x04, 0x17
        /*00da*/ 	.short	(.L_44 - .L_43)
.L_43:
        /*00dc*/ 	.word	0x00000000
        /*00e0*/ 	.short	0x0000
        /*00e2*/ 	.short	0x0000
        /*00e4*/ 	.byte	0x00, 0xf4, 0x21, 0x00


	//----- nvinfo : EIATTR_EXPLICIT_CLUSTER
	.align		4
.L_44:
        /*00e8*/ 	.byte	0x01, 0x3e
	.zero		2


	//----- nvinfo : EIATTR_CTA_PER_CLUSTER
	.align		4
        /*00ec*/ 	.byte	0x04, 0x3d
        /*00ee*/ 	.short	(.L_46 - .L_45)
.L_45:
        /*00f0*/ 	.word	0x00000002
        /*00f4*/ 	.word	0x00000001
        /*00f8*/ 	.word	0x00000001


	//----- nvinfo : EIATTR_AT_ENTRY_FRAGMENTS
	.align		4
.L_46:
        /*00fc*/ 	.byte	0x04, 0x4f
        /*00fe*/ 	.short	(.L_48 - .L_47)


	//   ....[0]....
.L_47:
        /*0100*/ 	.word	0x00000004


	//----- nvinfo : EIATTR_RESERVED_SMEM_USED
	.align		4
.L_48:
        /*0104*/ 	.byte	0x01, 0x41
	.zero		2


	//----- nvinfo : EIATTR_SPARSE_MMA_MASK
	.align		4
        /*0108*/ 	.byte	0x03, 0x50
        /*010a*/ 	.short	0x0000


	//----- nvinfo : EIATTR_TCGEN05_1CTA_USED
	.align		4
        /*010c*/ 	.byte	0x01, 0x51
	.zero		2


	//----- nvinfo : EIATTR_MAXREG_COUNT
	.align		4
        /*0110*/ 	.byte	0x03, 0x1b
        /*0112*/ 	.short	0x00ff


	//----- nvinfo : EIATTR_NUM_BARRIERS
	.align		4
        /*0114*/ 	.byte	0x02, 0x4c
        /*0116*/ 	.byte	0x01
	.zero		1


	//----- nvinfo : EIATTR_ANNOTATIONS
	.align		4
        /*0118*/ 	.byte	0x04, 0x55
        /*011a*/ 	.short	(.L_50 - .L_49)


	//   ....[0]....
.L_49:
        /*011c*/ 	.word	0x00000001
        /*0120*/ 	.byte	0xc0, 0x0a, 0x00, 0x00, 0x01, 0x00, 0x00, 0x00, 0xe0, 0x0a, 0x00, 0x00, 0x01, 0x00, 0x00, 0x00
        /* <DEDUP_REMOVED lines=977> */
        /*3e40*/ 	.byte	0xb0, 0xd2, 0x01, 0x00


	//----- nvinfo : EIATTR_INT_WARP_WIDE_INSTR_OFFSETS
	.align		4
.L_50:
        /*3e44*/ 	.byte	0x04, 0x31
        /*3e46*/ 	.short	(.L_52 - .L_51)


	//   ....[0]....
.L_51:
        /*3e48*/ 	.word	0x00000eb0


	//   ....[1]....
        /*3e4c*/ 	.word	0x00000ee0


	//   ....[2]....
        /*3e50*/ 	.word	0x0000cfe0


	//   ....[3]....
        /*3e54*/ 	.word	0x0001f390


	//   ....[4]....
        /*3e58*/ 	.word	0x0001f3e0


	//----- nvinfo : EIATTR_COOP_GROUP_MASK_REGIDS
	.align		4
.L_52:
        /*3e5c*/ 	.byte	0x04, 0x29
        /*3e5e*/ 	.short	(.L_54 - .L_53)


	//   ....[0]....
.L_53:
        /*3e60*/ 	.word	0xffffffff


	//   ....[1]....
        /*3e64*/ 	.word	0xffffffff


	//   ....[2]....
        /*3e68*/ 	.word	0xffffffff


	//   ....[3]....
        /*3e6c*/ 	.word	0xffffffff


	//----- nvinfo : EIATTR_COOP_GROUP_INSTR_OFFSETS
	.align		4
.L_54:
        /*3e70*/ 	.byte	0x04, 0x28
        /*3e72*/ 	.short	(.L_56 - .L_55)


	//   ....[0]....
.L_55:
        /*3e74*/ 	.word	0x00000070


	//   ....[1]....
        /*3e78*/ 	.word	0x00000330


	//   ....[2]....
        /*3e7c*/ 	.word	0x0001f220


	//   ....[3]....
        /*3e80*/ 	.word	0x0001f490


	//----- nvinfo : EIATTR_VRC_CTA_INIT_COUNT
	.align		4
.L_56:
        /*3e84*/ 	.byte	0x02, 0x4a
        /*3e86*/ 	.byte	0x80
	.zero		1


	//----- nvinfo : EIATTR_MBARRIER_INSTR_OFFSETS
	.align		4
        /*3e88*/ 	.byte	0x04, 0x39
        /*3e8a*/ 	.short	(.L_58 - .L_57)


	//   ....[0]....
.L_57:
        /*3e8c*/ 	.word	0x000010c0
        /*3e90*/ 	.word	0x000000ff
        /*3e94*/ 	.word	0x00000000
        /*3e98*/ 	.short	0x0100
        /*3e9a*/ 	.byte	0x0b
	.zero		1


	//   ....[1]....
        /*3e9c*/ 	.word	0x0000d060
        /*3ea0*/ 	.word	0x000000ff
        /*3ea4*/ 	.word	0x00018008
        /*3ea8*/ 	.short	0x0100
        /*3eaa*/ 	.byte	0x08
	.zero		1


	//   ....[2]....
        /*3eac*/ 	.word	0x00016520
        /*3eb0*/ 	.word	0x000000ff
        /*3eb4*/ 	.word	0x00000000
        /*3eb8*/ 	.short	0x010a
        /*3eba*/ 	.byte	0x0b
	.zero		1


	//   ....[3]....
        /*3ebc*/ 	.word	0x0001d290
        /*3ec0*/ 	.word	0x000000ff
        /*3ec4*/ 	.word	0x00000000
        /*3ec8*/ 	.short	0x010a
        /*3eca*/ 	.byte	0x0b
	.zero		1


	//   ....[4]....
        /*3ecc*/ 	.word	0x0001d320
        /*3ed0*/ 	.word	0x000000ff
        /*3ed4*/ 	.word	0x00018000
        /*3ed8*/ 	.short	0x0108
        /*3eda*/ 	.byte	0x08
	.zero		1


	//   ....[5]....
        /*3edc*/ 	.word	0x0001d440
        /*3ee0*/ 	.word	0x000000ff
        /*3ee4*/ 	.word	0x00018008
        /*3ee8*/ 	.short	0x0108
        /*3eea*/ 	.byte	0x08
	.zero		1


	//   ....[6]....
        /*3eec*/ 	.word	0x0001f4b0
        /*3ef0*/ 	.word	0x000000ff
        /*3ef4*/ 	.word	0x00000000
        /*3ef8*/ 	.short	0x010a
        /*3efa*/ 	.byte	0x0b
	.zero		1


	//   ....[7]....
        /*3efc*/ 	.word	0x0001f4e0
        /*3f00*/ 	.word	0x000000ff
        /*3f04*/ 	.word	0x00000000
        /*3f08*/ 	.short	0x010a
        /*3f0a*/ 	.byte	0x0b
	.zero		1


	//----- nvinfo : EIATTR_NUM_MBARRIERS
	.align		4
.L_58:
        /*3f0c*/ 	.byte	0x03, 0x38
        /*3f0e*/ 	.short	0x0002


	//----- nvinfo : EIATTR_EXIT_INSTR_OFFSETS
	.align		4
        /*3f10*/ 	.byte	0x04, 0x1c
        /*3f12*/ 	.short	(.L_60 - .L_59)


	//   ....[0]....
.L_59:
        /*3f14*/ 	.word	0x0001f4a0


	//----- nvinfo : EIATTR_REQNTID
	.align		4
.L_60:
        /*3f18*/ 	.byte	0x04, 0x10
        /*3f1a*/ 	.short	(.L_62 - .L_61)
.L_61:
        /*3f1c*/ 	.word	0x00000080
        /*3f20*/ 	.word	0x00000001
        /*3f24*/ 	.word	0x00000001


	//----- nvinfo : EIATTR_CRS_STACK_SIZE
	.align		4
.L_62:
        /*3f28*/ 	.byte	0x04, 0x1e
        /*3f2a*/ 	.short	(.L_64 - .L_63)
.L_63:
        /*3f2c*/ 	.word	0x00000000


	//----- nvinfo : EIATTR_CBANK_PARAM_SIZE
	.align		4
.L_64:
        /*3f30*/ 	.byte	0x03, 0x19
        /*3f32*/ 	.short	0x0050


	//----- nvinfo : EIATTR_PARAM_CBANK
	.align		4
        /*3f34*/ 	.byte	0x04, 0x0a
        /*3f36*/ 	.short	(.L_66 - .L_65)
	.align		4
.L_65:
        /*3f38*/ 	.word	index@(.nv.constant0.matmul_kernel)
        /*3f3c*/ 	.short	0x0380
        /*3f3e*/ 	.short	0x0050


	//----- nvinfo : EIATTR_SW_WAR
	.align		4
.L_66:
        /*3f40*/ 	.byte	0x04, 0x36
        /*3f42*/ 	.short	(.L_68 - .L_67)
.L_67:
        /*3f44*/ 	.word	0x00000008
.L_68:


//--------------------- .nv.compat                --------------------------
	.section	.nv.compat,"",@"SHT_CUDA_COMPAT_INFO"
	.align	4
        /*0000*/ 	.byte	0x02, 0x02, 0x02, 0x00, 0x02, 0x05, 0x05, 0x00, 0x02, 0x03, 0x00, 0x00, 0x02, 0x06, 0x01, 0x00


//--------------------- .nv.callgraph             --------------------------
	.section	.nv.callgraph,"",@"SHT_CUDA_CALLGRAPH"
	.align	4
	.sectionentsize	8
	.align		4
        /*0000*/ 	.word	0x00000000
	.align		4
        /*0004*/ 	.word	0xffffffff
	.align		4
        /*0008*/ 	.word	0x00000000
	.align		4
        /*000c*/ 	.word	0xfffffffe
	.align		4
        /*0010*/ 	.word	0x00000000
	.align		4
        /*0014*/ 	.word	0xfffffffd
	.align		4
        /*0018*/ 	.word	0x00000000
	.align		4
        /*001c*/ 	.word	0xfffffffc


//--------------------- .text.matmul_kernel       --------------------------
	.section	.text.matmul_kernel,"ax",@progbits
	.align	128
        .global         matmul_kernel
        .type           matmul_kernel,@function
        .size           matmul_kernel,(.L_x_20 - matmul_kernel)
        .other          matmul_kernel,@"STO_CUDA_ENTRY STV_DEFAULT"
matmul_kernel:
.text.matmul_kernel:
[----:B------:R-:W0:Y:S01]  /*0000*/  LDC R1, c[0x0][0x37c] ;  /* 0x0000df00ff017b82 */ /* 0x000e220000000800 */
[----:B------:R-:W1:Y:S01]  /*0010*/  S2R R0, SR_TID.X ;  /* 0x0000000000007919 */ /* 0x000e620000002100 */
[----:B0-----:R-:W-:Y:S01]  /*0020*/  VIADD R1, R1, 0xfffff7e8 ;  /* 0xfffff7e801017836 */ /* 0x001fe20000000000 */
[----:B-1----:R-:W-:-:S13]  /*0030*/  ISETP.GE.U32.AND P0, PT, R0, 0x20, PT ;  /* 0x000000200000780c */ /* 0x002fda0003f06070 */
[----:B------:R-:W-:Y:S02]  /*0040*/  VOTEU.ANY UP0, P0 ;  /* 0x0000000000ff7886 */ /* 0x000fe40000000100 */
[----:B------:R-:W-:Y:S05]  /*0050*/  BRA.U UP0, `(.L_x_0) ;  /* 0x0000000100b87547 */ /* 0x000fea000b800000 */
[----:B------:R-:W0:Y:S01]  /*0060*/  S2UR UR6, SR_CgaCtaId ;  /* 0x00000000000679c3 */ /* 0x000e220000008800 */
[----:B------:R-:W-:Y:S01]  /*0070*/  NOP ;  /* 0x0000000000007918 */ /* 0x000fe20000000000 */
[----:B------:R-:W-:Y:S02]  /*0080*/  UMOV UR4, 0x40 ;  /* 0x0000004000047882 */ /* 0x000fe40000000000 */
[----:B0-----:R-:W-:-:S09]  /*0090*/  ULEA UR4, UR6, UR4, 0x18 ;  /* 0x0000000406047291 */ /* 0x001fd2000f8ec0ff */
[----:B------:R-:W0:Y:S01]  /*00a0*/  LDS.U8 R0, [UR4] ;  /* 0x00000004ff007984 */ /* 0x000e220008000000 */
[----:B------:R-:W-:Y:S02]  /*00b0*/  UMOV UR4, 0x400 ;  /* 0x0000040000047882 */ /* 0x000fe40000000000 */
[----:B------:R-:W-:Y:S01]  /*00c0*/  ULEA UR4, UR6, UR4, 0x18 ;  /* 0x0000000406047291 */ /* 0x000fe2000f8ec0ff */
[----:B0-----:R-:W-:-:S13]  /*00d0*/  ISETP.NE.AND P0, PT, R0, RZ, PT ;  /* 0x000000ff0000720c */ /* 0x001fda0003f05270 */
[----:B------:R-:W-:Y:S05]  /*00e0*/  @P0 BRA `(.L_x_1) ;  /* 0x00000000007c0947 */ /* 0x000fea0003800000 */
[----:B------:R-:W-:-:S13]  /*00f0*/  ELECT P0, URZ, PT ;  /* 0x0000000000ff782f */ /* 0x000fda0003800000 */
[----:B------:R-:W-:Y:S05]  /*0100*/  @!P0 BRA `(.L_x_2) ;  /* 0x0000000000848947 */ /* 0x000fea0003800000 */
[----:B------:R-:W-:Y:S01]  /*0110*/  UMOV UR5, 0x4 ;  /* 0x0000000400057882 */ /* 0x000fe20000000000 */
[----:B------:R-:W-:Y:S02]  /*0120*/  IMAD.MOV.U32 R4, RZ, RZ, 0x1 ;  /* 0x00000001ff047424 */ /* 0x000fe400078e00ff */
[----:B------:R-:W-:Y:S02]  /*0130*/  IMAD.MOV.U32 R5, RZ, RZ, 0xf ;  /* 0x0000000fff057424 */ /* 0x000fe400078e00ff */
[----:B------:R-:W-:Y:S04]  /*0140*/  DEPBAR.LE SB0, 0x36 ;  /* 0x00008d800000791a */ /* 0x000fe80000000000 */
[----:B------:R-:W0:Y:S02]  /*0150*/  UTCATOMSWS.FIND_AND_SET.ALIGN UP1, UR5, UR5 ;  /* 0x00000005000575e3 */ /* 0x000e240008020800 */
[----:B0-----:R-:W-:-:S04]  /*0160*/  PLOP3.LUT P0, PT, PT, PT, UP1, 0x80, 0x8 ;  /* 0x000000000008781c */ /* 0x001fc80003f0f018 */
[----:B------:R-:W-:-:S04]  /*0170*/  SEL R0, RZ, 0xffffffff, !P0 ;  /* 0xffffffffff007807 */ /* 0x000fc80004000000 */
[----:B------:R-:W-:Y:S01]  /*0180*/  ISETP.NE.AND P0, PT, R0, RZ, PT ;  /* 0x000000ff0000720c */ /* 0x000fe20003f05270 */
[----:B------:R-:W-:-:S12]  /*0190*/  IMAD.U32 R0, RZ, RZ, UR5 ;  /* 0x00000005ff007e24 */ /* 0x000fd8000f8e00ff */
[----:B------:R-:W-:Y:S05]  /*01a0*/  @P0 BRA `(.L_x_3) ;  /* 0x0000000000240947 */ /* 0x000fea0003800000 */
.L_x_4:
[----:B------:R-:W-:Y:S05]  /*01b0*/  NANOSLEEP 0x64 ;  /* 0x000000640000795d */ /* 0x000fea0003800000 */
[----:B------:R-:W-:-:S05]  /*01c0*/  UMOV UR5, 0x4 ;  /* 0x0000000400057882 */ /* 0x000fca0000000000 */
[----:B------:R-:W-:Y:S04]  /*01d0*/  DEPBAR.LE SB0, 0x36 ;  /* 0x00008d800000791a */ /* 0x000fe80000000000 */
[----:B------:R-:W0:Y:S02]  /*01e0*/  UTCATOMSWS.FIND_AND_SET.ALIGN UP1, UR5, UR5 ;  /* 0x00000005000575e3 */ /* 0x000e240008020800 */
[----:B0-----:R-:W-:-:S04]  /*01f0*/  PLOP3.LUT P0, PT, PT, PT, UP1, 0x80, 0x8 ;  /* 0x000000000008781c */ /* 0x001fc80003f0f018 */
[----:B------:R-:W-:-:S04]  /*0200*/  SEL R0, RZ, 0xffffffff, !P0 ;  /* 0xffffffffff007807 */ /* 0x000fc80004000000 */
[----:B------:R-:W-:Y:S01]  /*0210*/  ISETP.NE.AND P0, PT, R0, RZ, PT ;  /* 0x000000ff0000720c */ /* 0x000fe20003f05270 */
[----:B------:R-:W-:-:S12]  /*0220*/  IMAD.U32 R0, RZ, RZ, UR5 ;  /* 0x00000005ff007e24 */ /* 0x000fd8000f8e00ff */
[----:B------:R-:W-:Y:S05]  /*0230*/  @!P0 BRA `(.L_x_4) ;  /* 0xfffffffc00dc8947 */ /* 0x000fea000383ffff */
.L_x_3:
[C---:B------:R-:W-:Y:S01]  /*0240*/  VIADD R3, R0.reuse, 0x10 ;  /* 0x0000001000037836 */ /* 0x040fe20000000000 */
[----:B------:R-:W-:Y:S01]  /*0250*/  UMOV UR5, 0x50 ;  /* 0x0000005000057882 */ /* 0x000fe20000000000 */
[----:B------:R-:W-:Y:S01]  /*0260*/  SHF.L.U32 R2, R5, R0, RZ ;  /* 0x0000000005027219 */ /* 0x000fe200000006ff */
[----:B------:R-:W-:Y:S01]  /*0270*/  ULEA UR5, UR6, UR5, 0x18 ;  /* 0x0000000506057291 */ /* 0x000fe2000f8ec0ff */
[----:B------:R-:W-:Y:S01]  /*0280*/  IMAD.SHL.U32 R0, R0, 0x20, RZ ;  /* 0x0000002000007824 */ /* 0x000fe200078e00ff */
[----:B------:R-:W-:-:S04]  /*0290*/  SHF.L.U32 R3, R4, R3, RZ ;  /* 0x0000000304037219 */ /* 0x000fc800000006ff */
[----:B------:R-:W-:-:S05]  /*02a0*/  LOP3.LUT R2, R3, R2, RZ, 0xfc, !PT ;  /* 0x0000000203027212 */ /* 0x000fca00078efcff */
[----:B------:R0:W-:Y:S04]  /*02b0*/  ATOMS.OR RZ, [UR5], R2 ;  /* 0x00000002ffff798c */ /* 0x0001e8000b000005 */
[----:B------:R0:W-:Y:S01]  /*02c0*/  STS [UR4], R0 ;  /* 0x00000000ff007988 */ /* 0x0001e20008000804 */
[----:B------:R-:W-:Y:S05]  /*02d0*/  BRA `(.L_x_2) ;  /* 0x0000000000107947 */ /* 0x000fea0003800000 */
.L_x_1:
[----:B------:R-:W-:Y:S01]  /*02e0*/  IMAD.MOV.U32 R0, RZ, RZ, -0x1 ;  /* 0xffffffffff007424 */ /* 0x000fe200078e00ff */
[----:B------:R-:W-:-:S04]  /*02f0*/  MOV R2, 0x320 ;  /* 0x0000032000027802 */ /* 0x000fc80000000f00 */
[----:B------:R0:W-:Y:S03]  /*0300*/  STS [UR4], R0 ;  /* 0x00000000ff007988 */ /* 0x0001e60008000804 */
[----:B0-----:R-:W-:Y:S05]  /*0310*/  CALL.REL.NOINC `($__internal_1_$__cuda_sm10x_tcgen05_guardrail_trap_phase_invalid_during_alloc) ;  /* 0x000001f000887944 */ /* 0x001fea0003c00000 */
.L_x_2:
[----:B------:R-:W-:Y:S05]  /*0320*/  WARPSYNC.ALL ;  /* 0x0000000000007948 */ /* 0x000fea0003800000 */
[----:B------:R-:W-:Y:S01]  /*0330*/  NOP ;  /* 0x0000000000007918 */ /* 0x000fe20000000000 */
.L_x_0:
[----:B------:R-:W1:Y:S08]  /*0340*/  LDC.64 R6, c[0x0][0x398] ;  /* 0x0000e600ff067b82 */ /* 0x000e700000000a00 */
[----:B------:R-:W2:Y:S02]  /*0350*/  S2UR UR5, SR_CgaSize ;  /* 0x00000000000579c3 */ /* 0x000ea40000008a00 */
[----:B--2---:R-:W-:-:S12]  /*0360*/  UIMAD UR5, UR5, -0xa0, URZ ;  /* 0xffffff60050578a4 */ /* 0x004fd8000f8e02ff */
[----:B------:R-:W2:Y:S01]  /*0370*/  LDCU UR5, c[0x0][UR5+0x2b0] ;  /* 0x00005600050577ac */ /* 0x000ea20008000800 */
[----:B------:R-:W3:Y:S01]  /*0380*/  S2R R15, SR_TID.X ;  /* 0x00000000000f7919 */ /* 0x000ee20000002100 */
[----:B------:R-:W-:Y:S01]  /*0390*/  PRMT R18, RZ, 0x7610, R18 ;  /* 0x00007610ff127816 */ /* 0x000fe20000000012 */
[----:B------:R-:W4:Y:S01]  /*03a0*/  LDCU UR13, c[0x0][0x3a0] ;  /* 0x00007400ff0d77ac */ /* 0x000f220008000800 */
[----:B------:R-:W5:Y:S01]  /*03b0*/  S2R R17, SR_CgaCtaId ;  /* 0x0000000000117919 */ /* 0x000f620000008800 */
[----:B------:R-:W0:Y:S01]  /*03c0*/  S2UR UR4, SR_CTAID.X ;  /* 0x00000000000479c3 */ /* 0x000e220000002500 */
[----:B------:R-:W2:Y:S01]  /*03d0*/  LDCU.64 UR14, c[0x0][0x3a8] ;  /* 0x00007500ff0e77ac */ /* 0x000ea20008000a00 */
[----:B------:R-:W0:Y:S01]  /*03e0*/  LDCU.128 UR16, c[0x0][0x380] ;  /* 0x00007000ff1077ac */ /* 0x000e220008000c00 */
[----:B------:R-:W0:Y:S01]  /*03f0*/  LDCU.64 UR24, c[0x0][0x358] ;  /* 0x00006b00ff1877ac */ /* 0x000e220008000a00 */
[----:B----4-:R-:W-:Y:S01]  /*0400*/  UIADD3 UR26, UPT, UPT, UR13, 0x7f, URZ ;  /* 0x0000007f0d1a7890 */ /* 0x010fe2000fffe0ff */
[----:B01----:R-:W-:-:S03]  /*0410*/  VIADD R0, R7, 0xff ;  /* 0x000000ff07007836 */ /* 0x003fc60000000000 */
[----:B------:R-:W-:Y:S01]  /*0420*/  UISETP.GT.AND UP1, UPT, UR26, 0x7f, UPT ;  /* 0x0000007f1a00788c */ /* 0x000fe2000bf24270 */
[----:B--2---:R-:W-:Y:S01]  /*0430*/  IMAD.U32 R46, RZ, RZ, UR14 ;  /* 0x0000000eff2e7e24 */ /* 0x004fe2000f8e00ff */
[----:B------:R-:W-:Y:S01]  /*0440*/  SHF.R.S32.HI R3, RZ, 0x1f, R0 ;  /* 0x0000001fff037819 */ /* 0x000fe20000011400 */
[----:B------:R-:W-:Y:S01]  /*0450*/  IMAD.U32 R23, RZ, RZ, UR14 ;  /* 0x0000000eff177e24 */ /* 0x000fe2000f8e00ff */
[----:B------:R-:W-:Y:S01]  /*0460*/  I2FP.F32.U32 R5, UR4 ;  /* 0x0000000400057c45 */ /* 0x000fe20008201000 */
[----:B------:R-:W0:Y:S01]  /*0470*/  S2UR UR4, SR_CgaCtaId ;  /* 0x00000000000479c3 */ /* 0x000e220000008800 */
[----:B------:R-:W-:Y:S01]  /*0480*/  LEA.HI R3, R3, R0, RZ, 0x8 ;  /* 0x0000000003037211 */ /* 0x000fe200078f40ff */
[----:B------:R-:W-:Y:S02]  /*0490*/  IMAD.U32 R16, RZ, RZ, UR14 ;  /* 0x0000000eff107e24 */ /* 0x000fe4000f8e00ff */
[----:B------:R-:W-:Y:S01]  /*04a0*/  FMUL R5, R5, UR5 ;  /* 0x0000000505057c20 */ /* 0x000fe20008400000 */
[----:B------:R-:W-:Y:S01]  /*04b0*/  SHF.R.S32.HI R3, RZ, 0x8, R3 ;  /* 0x00000008ff037819 */ /* 0x000fe20000011403 */
[----:B-----5:R-:W-:Y:S01]  /*04c0*/  IMAD.SHL.U32 R55, R17, 0x80, RZ ;  /* 0x0000008011377824 */ /* 0x020fe200078e00ff */
[----:B------:R-:W-:-:S03]  /*04d0*/  UMOV UR5, 0x1 ;  /* 0x0000000100057882 */ /* 0x000fc60000000000 */
[----:B------:R-:W-:Y:S01]  /*04e0*/  IMAD.SHL.U32 R4, R3, 0x8, RZ ;  /* 0x0000000803047824 */ /* 0x000fe200078e00ff */
[----:B------:R-:W-:Y:S01]  /*04f0*/  F2I.U32.TRUNC.NTZ R5, R5 ;  /* 0x0000000500057305 */ /* 0x000fe2000020f000 */
[----:B------:R-:W-:-:S03]  /*0500*/  LOP3.LUT R55, R55, 0x80, RZ, 0xc0, !PT ;  /* 0x0000008037377812 */ /* 0x000fc600078ec0ff */
[----:B------:R-:W-:-:S04]  /*0510*/  IABS R9, R4 ;  /* 0x0000000400097213 */ /* 0x000fc80000000000 */
[----:B------:R-:W1:Y:S08]  /*0520*/  I2F.RP R0, R9 ;  /* 0x0000000900007306 */ /* 0x000e700000209400 */
[----:B-1----:R-:W1:Y:S02]  /*0530*/  MUFU.RCP R0, R0 ;  /* 0x0000000000007308 */ /* 0x002e640000001000 */
[----:B-1----:R-:W-:Y:S01]  /*0540*/  VIADD R2, R0, 0xffffffe ;  /* 0x0ffffffe00027836 */ /* 0x002fe20000000000 */
[----:B------:R-:W-:-:S05]  /*0550*/  IABS R0, R5 ;  /* 0x0000000500007213 */ /* 0x000fca0000000000 */
[----:B------:R1:W2:Y:S02]  /*0560*/  F2I.FTZ.U32.TRUNC.NTZ R3, R2 ;  /* 0x0000000200037305 */ /* 0x0002a4000021f000 */
[----:B-1----:R-:W-:Y:S02]  /*0570*/  IMAD.MOV.U32 R2, RZ, RZ, RZ ;  /* 0x000000ffff027224 */ /* 0x002fe400078e00ff */
[----:B--2---:R-:W-:-:S04]  /*0580*/  IMAD.MOV R8, RZ, RZ, -R3 ;  /* 0x000000ffff087224 */ /* 0x004fc800078e0a03 */
[----:B------:R-:W-:Y:S01]  /*0590*/  IMAD R11, R8, R9, RZ ;  /* 0x00000009080b7224 */ /* 0x000fe200078e02ff */
[----:B------:R-:W-:-:S03]  /*05a0*/  IABS R8, R4 ;  /* 0x0000000400087213 */ /* 0x000fc60000000000 */
[----:B------:R-:W-:-:S04]  /*05b0*/  IMAD.HI.U32 R3, R3, R11, R2 ;  /* 0x0000000b03037227 */ /* 0x000fc800078e0002 */
[----:B------:R-:W-:Y:S02]  /*05c0*/  IMAD.MOV R2, RZ, RZ, -R8 ;  /* 0x000000ffff027224 */ /* 0x000fe400078e0a08 */
[----:B------:R-:W-:-:S04]  /*05d0*/  IMAD.HI.U32 R3, R3, R0, RZ ;  /* 0x0000000003037227 */ /* 0x000fc800078e00ff */
[----:B------:R-:W-:Y:S01]  /*05e0*/  IMAD R0, R3, R2, R0 ;  /* 0x0000000203007224 */ /* 0x000fe200078e0200 */
[----:B------:R-:W-:Y:S04]  /*05f0*/  BAR.SYNC.DEFER_BLOCKING 0x0 ;  /* 0x0000000000007b1d */ /* 0x000fe80000010000 */
[----:B------:R-:W-:-:S13]  /*0600*/  ISETP.GT.U32.AND P1, PT, R9, R0, PT ;  /* 0x000000000900720c */ /* 0x000fda0003f24070 */
[----:B------:R-:W-:Y:S02]  /*0610*/  @!P1 IMAD.IADD R0, R0, 0x1, -R9 ;  /* 0x0000000100009824 */ /* 0x000fe400078e0a09 */
[----:B------:R-:W-:Y:S01]  /*0620*/  @!P1 VIADD R3, R3, 0x1 ;  /* 0x0000000103039836 */ /* 0x000fe20000000000 */
[----:B------:R-:W-:Y:S02]  /*0630*/  ISETP.NE.AND P1, PT, R4, RZ, PT ;  /* 0x000000ff0400720c */ /* 0x000fe40003f25270 */
[----:B------:R-:W-:Y:S02]  /*0640*/  ISETP.GE.U32.AND P0, PT, R0, R9, PT ;  /* 0x000000090000720c */ /* 0x000fe40003f06070 */
[----:B------:R-:W-:-:S04]  /*0650*/  LOP3.LUT R0, R5, R4, RZ, 0x3c, !PT ;  /* 0x0000000405007212 */ /* 0x000fc800078e3cff */
[----:B------:R-:W-:Y:S01]  /*0660*/  ISETP.GE.AND P2, PT, R0, RZ, PT ;  /* 0x000000ff0000720c */ /* 0x000fe20003f46270 */
[----:B------:R-:W-:-:S06]  /*0670*/  VIADD R0, R6, 0x3f ;  /* 0x0000003f06007836 */ /* 0x000fcc0000000000 */
[----:B------:R-:W-:-:S04]  /*0680*/  @P0 VIADD R3, R3, 0x1 ;  /* 0x0000000103030836 */ /* 0x000fc80000000000 */
[----:B------:R-:W-:Y:S01]  /*0690*/  IMAD.MOV.U32 R2, RZ, RZ, R3 ;  /* 0x000000ffff027224 */ /* 0x000fe200078e0003 */
[----:B------:R-:W-:-:S03]  /*06a0*/  SHF.R.S32.HI R3, RZ, 0x1f, R0 ;  /* 0x0000001fff037819 */ /* 0x000fc60000011400 */
[----:B------:R-:W-:Y:S01]  /*06b0*/  @!P2 IMAD.MOV R2, RZ, RZ, -R2 ;  /* 0x000000ffff02a224 */ /* 0x000fe200078e0a02 */
[----:B------:R-:W-:Y:S02]  /*06c0*/  @!P1 LOP3.LUT R2, RZ, R4, RZ, 0x33, !PT ;  /* 0x00000004ff029212 */ /* 0x000fe400078e33ff */
[----:B------:R-:W-:-:S03]  /*06d0*/  LEA.HI R3, R3, R0, RZ, 0x6 ;  /* 0x0000000003037211 */ /* 0x000fc600078f30ff */
[----:B------:R-:W-:Y:S02]  /*06e0*/  IMAD.SHL.U32 R8, R2, 0x8, RZ ;  /* 0x0000000802087824 */ /* 0x000fe400078e00ff */
[----:B------:R-:W-:-:S03]  /*06f0*/  IMAD.MOV R2, RZ, RZ, -R2 ;  /* 0x000000ffff027224 */ /* 0x000fc600078e0a02 */
[----:B------:R-:W-:Y:S01]  /*0700*/  LEA.HI.SX32 R3, R3, -R8, 0x1a ;  /* 0x8000000803037211 */ /* 0x000fe200078fd2ff */
[----:B------:R-:W-:-:S03]  /*0710*/  IMAD R10, R4, R2, R5 ;  /* 0x00000002040a7224 */ /* 0x000fc600078e0205 */
[----:B------:R-:W-:-:S04]  /*0720*/  VIMNMX R13, PT, PT, R3, 0x8, PT ;  /* 0x00000008030d7848 */ /* 0x000fc80003fe0100 */
[-C--:B------:R-:W-:Y:S02]  /*0730*/  IABS R9, R13.reuse ;  /* 0x0000000d00097213 */ /* 0x080fe40000000000 */
[----:B------:R-:W-:Y:S02]  /*0740*/  IABS R4, R13 ;  /* 0x0000000d00047213 */ /* 0x000fe40000000000 */
[----:B------:R-:W1:Y:S08]  /*0750*/  I2F.RP R0, R9 ;  /* 0x0000000900007306 */ /* 0x000e700000209400 */
[----:B-1----:R-:W1:Y:S02]  /*0760*/  MUFU.RCP R0, R0 ;  /* 0x0000000000007308 */ /* 0x002e640000001000 */
[----:B-1----:R-:W-:-:S02]  /*0770*/  VIADD R3, R0, 0xffffffe ;  /* 0x0ffffffe00037836 */ /* 0x002fc40000000000 */
[----:B------:R-:W-:-:S04]  /*0780*/  IMAD.MOV R0, RZ, RZ, -R4 ;  /* 0x000000ffff007224 */ /* 0x000fc800078e0a04 */
[----:B------:R-:W1:Y:S02]  /*0790*/  F2I.FTZ.U32.TRUNC.NTZ R3, R3 ;  /* 0x0000000300037305 */ /* 0x000e64000021f000 */
[----:B-1----:R-:W-:-:S04]  /*07a0*/  IMAD.MOV R11, RZ, RZ, -R3 ;  /* 0x000000ffff0b7224 */ /* 0x002fc800078e0a03 */
[----:B------:R-:W-:Y:S01]  /*07b0*/  IMAD.MOV.U32 R2, RZ, RZ, R11 ;  /* 0x000000ffff027224 */ /* 0x000fe200078e000b */
[----:B------:R-:W-:-:S03]  /*07c0*/  IABS R11, R10 ;  /* 0x0000000a000b7213 */ /* 0x000fc60000000000 */
[----:B------:R-:W-:Y:S02]  /*07d0*/  IMAD R5, R2, R9, RZ ;  /* 0x0000000902057224 */ /* 0x000fe400078e02ff */
[----:B------:R-:W-:-:S04]  /*07e0*/  IMAD.MOV.U32 R2, RZ, RZ, RZ ;  /* 0x000000ffff027224 */ /* 0x000fc800078e00ff */
[----:B------:R-:W-:Y:S01]  /*07f0*/  IMAD.HI.U32 R2, R3, R5, R2 ;  /* 0x0000000503027227 */ /* 0x000fe200078e0002 */
[----:B------:R-:W-:-:S05]  /*0800*/  IABS R3, R6 ;  /* 0x0000000600037213 */ /* 0x000fca0000000000 */
[----:B------:R-:W-:-:S04]  /*0810*/  IMAD.HI.U32 R2, R2, R11, RZ ;  /* 0x0000000b02027227 */ /* 0x000fc800078e00ff */
[----:B------:R-:W-:Y:S02]  /*0820*/  IMAD R0, R2, R0, R11 ;  /* 0x0000000002007224 */ /* 0x000fe400078e020b */
[----:B------:R-:W-:-:S03]  /*0830*/  IMAD.MOV.U32 R11, RZ, RZ, R3 ;  /* 0x000000ffff0b7224 */ /* 0x000fc600078e0003 */
[----:B------:R-:W-:Y:S01]  /*0840*/  ISETP.GT.U32.AND P1, PT, R9, R0, PT ;  /* 0x000000000900720c */ /* 0x000fe20003f24070 */
[----:B------:R-:W1:-:S12]  /*0850*/  I2F.RP R3, R11 ;  /* 0x0000000b00037306 */ /* 0x000e580000209400 */
[----:B------:R-:W-:Y:S02]  /*0860*/  @!P1 IMAD.IADD R0, R0, 0x1, -R9 ;  /* 0x0000000100009824 */ /* 0x000fe400078e0a09 */
[----:B------:R-:W-:Y:S01]  /*0870*/  @!P1 VIADD R2, R2, 0x1 ;  /* 0x0000000102029836 */ /* 0x000fe20000000000 */
[----:B-1----:R-:W1:Y:S01]  /*0880*/  MUFU.RCP R3, R3 ;  /* 0x0000000300037308 */ /* 0x002e620000001000 */
[----:B------:R-:W-:Y:S02]  /*0890*/  ISETP.NE.AND P1, PT, R13, RZ, PT ;  /* 0x000000ff0d00720c */ /* 0x000fe40003f25270 */
[----:B------:R-:W-:Y:S02]  /*08a0*/  ISETP.GE.U32.AND P0, PT, R0, R9, PT ;  /* 0x000000090000720c */ /* 0x000fe40003f06070 */
[----:B------:R-:W-:-:S04]  /*08b0*/  LOP3.LUT R0, R10, R13, RZ, 0x3c, !PT ;  /* 0x0000000d0a007212 */ /* 0x000fc800078e3cff */
[----:B------:R-:W-:-:S07]  /*08c0*/  ISETP.GE.AND P2, PT, R0, RZ, PT ;  /* 0x000000ff0000720c */ /* 0x000fce0003f46270 */
[----:B------:R-:W-:Y:S02]  /*08d0*/  @P0 VIADD R2, R2, 0x1 ;  /* 0x0000000102020836 */ /* 0x000fe40000000000 */
[----:B-1----:R-:W-:Y:S01]  /*08e0*/  VIADD R4, R3, 0xffffffe ;  /* 0x0ffffffe03047836 */ /* 0x002fe20000000000 */
[----:B------:R-:W-:Y:S01]  /*08f0*/  IABS R3, R7 ;  /* 0x0000000700037213 */ /* 0x000fe20000000000 */
[----:B------:R-:W-:Y:S01]  /*0900*/  IMAD.MOV.U32 R12, RZ, RZ, R2 ;  /* 0x000000ffff0c7224 */ /* 0x000fe200078e0002 */
[----:B------:R-:W-:Y:S01]  /*0910*/  MOV R2, 0x400 ;  /* 0x0000040000027802 */ /* 0x000fe20000000f00 */
[----:B------:R-:W1:Y:S02]  /*0920*/  F2I.FTZ.U32.TRUNC.NTZ R5, R4 ;  /* 0x0000000400057305 */ /* 0x000e64000021f000 */
[----:B------:R-:W-:Y:S01]  /*0930*/  @!P2 IMAD.MOV R12, RZ, RZ, -R12 ;  /* 0x000000ffff0ca224 */ /* 0x000fe200078e0a0c */
[----:B------:R-:W-:Y:S02]  /*0940*/  @!P1 LOP3.LUT R12, RZ, R13, RZ, 0x33, !PT ;  /* 0x0000000dff0c9212 */ /* 0x000fe400078e33ff */
[----:B------:R-:W-:Y:S01]  /*0950*/  R2UR UR8, R2 ;  /* 0x00000000020872ca */ /* 0x000fe200000e0000 */
[----:B------:R-:W-:Y:S01]  /*0960*/  IMAD.MOV.U32 R2, RZ, RZ, R3 ;  /* 0x000000ffff027224 */ /* 0x000fe200078e0003 */
[----:B---3--:R-:W-:Y:S01]  /*0970*/  LOP3.LUT R3, R15, 0x3f, RZ, 0xc0, !PT ;  /* 0x0000003f0f037812 */ /* 0x008fe200078ec0ff */
[----:B------:R-:W-:-:S02]  /*0980*/  IMAD.MOV R0, RZ, RZ, -R12 ;  /* 0x000000ffff007224 */ /* 0x000fc400078e0a0c */
[----:B------:R-:W2:Y:S02]  /*0990*/  I2F.RP R9, R2 ;  /* 0x0000000200097306 */ /* 0x000ea40000209400 */
[----:B------:R-:W-:Y:S01]  /*09a0*/  IMAD R0, R13, R0, R10 ;  /* 0x000000000d007224 */ /* 0x000fe200078e020a */
[----:B------:R-:W-:Y:S01]  /*09b0*/  SHF.R.U32.HI R10, RZ, 0x5, R15 ;  /* 0x00000005ff0a7819 */ /* 0x000fe2000001160f */
[----:B-1----:R-:W-:Y:S02]  /*09c0*/  IMAD.MOV R4, RZ, RZ, -R5 ;  /* 0x000000ffff047224 */ /* 0x002fe400078e0a05 */
[----:B------:R-:W-:Y:S02]  /*09d0*/  IMAD.IADD R0, R8, 0x1, R0 ;  /* 0x0000000108007824 */ /* 0x000fe400078e0200 */
[----:B0-----:R-:W-:Y:S01]  /*09e0*/  ULEA UR8, UR4, UR8, 0x18 ;  /* 0x0000000804087291 */ /* 0x001fe2000f8ec0ff */
[----:B------:R-:W-:Y:S01]  /*09f0*/  R2UR UR12, R10 ;  /* 0x000000000a0c72ca */ /* 0x000fe200000e0000 */
[----:B------:R-:W0:Y:S01]  /*0a00*/  LDCU UR4, c[0x0][0x3a4] ;  /* 0x00007480ff0477ac */ /* 0x000e220008000800 */
[----:B------:R-:W-:Y:S01]  /*0a10*/  IMAD R14, R0, 0x40, R3 ;  /* 0x00000040000e7824 */ /* 0x000fe200078e0203 */
[----:B------:R-:W-:Y:S01]  /*0a20*/  SHF.R.U32.HI R0, RZ, 0x6, R15 ;  /* 0x00000006ff007819 */ /* 0x000fe2000001160f */
[----:B------:R-:W-:-:S02]  /*0a30*/  IMAD R3, R4, R11, RZ ;  /* 0x0000000b04037224 */ /* 0x000fc400078e02ff */
[----:B------:R-:W-:Y:S01]  /*0a40*/  IMAD.MOV.U32 R4, RZ, RZ, RZ ;  /* 0x000000ffff047224 */ /* 0x000fe200078e00ff */
[----:B------:R-:W-:Y:S01]  /*0a50*/  IABS R8, R14 ;  /* 0x0000000e00087213 */ /* 0x000fe20000000000 */
[----:B--2---:R-:W1:Y:S01]  /*0a60*/  MUFU.RCP R9, R9 ;  /* 0x0000000900097308 */ /* 0x004e620000001000 */
[----:B------:R-:W-:Y:S01]  /*0a70*/  SGXT.U32 R0, R0, 0x1 ;  /* 0x000000010000781a */ /* 0x000fe20000000000 */
[----:B------:R-:W-:Y:S01]  /*0a80*/  IMAD.HI.U32 R4, R5, R3, R4 ;  /* 0x0000000305047227 */ /* 0x000fe200078e0004 */
[----:B------:R-:W-:Y:S01]  /*0a90*/  ISETP.GE.AND P2, PT, R14, RZ, PT ;  /* 0x000000ff0e00720c */ /* 0x000fe20003f46270 */
[----:B------:R-:W2:Y:S04]  /*0aa0*/  LDS R3, [UR8] ;  /* 0x00000008ff037984 */ /* 0x000ea80008000800 */
[----:B------:R-:W-:Y:S01]  /*0ab0*/  IMAD.HI.U32 R4, R4, R8, RZ ;  /* 0x0000000804047227 */ /* 0x000fe200078e00ff */
[----:B------:R3:W-:Y:S03]  /*0ac0*/  STL [R1+0x71c], R14 ;  /* 0x00071c0e01007387 */ /* 0x0007e60000100800 */
[----:B------:R-:W-:Y:S01]  /*0ad0*/  IMAD.MOV R4, RZ, RZ, -R4 ;  /* 0x000000ffff047224 */ /* 0x000fe200078e0a04 */
[----:B------:R4:W-:Y:S03]  /*0ae0*/  STL.S16 [R1+0x1d0], R18 ;  /* 0x0001d01201007387 */ /* 0x0009e60000100600 */
[----:B------:R-:W-:-:S02]  /*0af0*/  IMAD R8, R11, R4, R8 ;  /* 0x000000040b087224 */ /* 0x000fc400078e0208 */
[----:B-1----:R-:W-:Y:S01]  /*0b00*/  VIADD R4, R9, 0xffffffe ;  /* 0x0ffffffe09047836 */ /* 0x002fe20000000000 */
[----:B---3--:R-:W-:Y:S01]  /*0b10*/  LOP3.LUT R14, R15, 0x7f, RZ, 0xc0, !PT ;  /* 0x0000007f0f0e7812 */ /* 0x008fe200078ec0ff */
[----:B------:R-:W-:Y:S01]  /*0b20*/  BAR.SYNC.DEFER_BLOCKING 0x0 ;  /* 0x0000000000007b1d */ /* 0x000fe20000010000 */
[----:B------:R-:W-:-:S05]  /*0b30*/  ISETP.GT.U32.AND P0, PT, R11, R8, PT ;  /* 0x000000080b00720c */ /* 0x000fca0003f04070 */
[----:B------:R1:W3:Y:S08]  /*0b40*/  F2I.FTZ.U32.TRUNC.NTZ R5, R4 ;  /* 0x0000000400057305 */ /* 0x0002f0000021f000 */
[----:B------:R-:W-:Y:S01]  /*0b50*/  @!P0 IMAD.IADD R8, R8, 0x1, -R11 ;  /* 0x0000000108088824 */ /* 0x000fe200078e0a0b */
[----:B------:R-:W-:Y:S01]  /*0b60*/  PLOP3.LUT P0, PT, PT, PT, UP1, 0x80, 0x8 ;  /* 0x000000000008781c */ /* 0x000fe20003f0f018 */
[----:B-1----:R-:W-:-:S03]  /*0b70*/  IMAD.MOV.U32 R4, RZ, RZ, RZ ;  /* 0x000000ffff047224 */ /* 0x002fc600078e00ff */
[----:B------:R-:W-:Y:S01]  /*0b80*/  ISETP.GT.U32.AND P1, PT, R11, R8, PT ;  /* 0x000000080b00720c */ /* 0x000fe20003f24070 */
[----:B---3--:R-:W-:Y:S01]  /*0b90*/  IMAD.MOV R9, RZ, RZ, -R5 ;  /* 0x000000ffff097224 */ /* 0x008fe200078e0a05 */
[----:B------:R-:W-:Y:S01]  /*0ba0*/  ISETP.LT.AND P0, PT, R0, UR13, P0 ;  /* 0x0000000d00007c0c */ /* 0x000fe20008701270 */
[----:B------:R-:W-:Y:S01]  /*0bb0*/  IMAD.SHL.U32 R0, R12, 0x100, RZ ;  /* 0x000001000c007824 */ /* 0x000fe200078e00ff */
[----:B--2---:R-:W-:Y:S01]  /*0bc0*/  R2UR UR9, R3 ;  /* 0x00000000030972ca */ /* 0x004fe200000e0000 */
[----:B------:R-:W-:-:S03]  /*0bd0*/  IMAD R3, R9, R2, RZ ;  /* 0x0000000209037224 */ /* 0x000fc600078e02ff */
[C---:B------:R-:W-:Y:S01]  /*0be0*/  LOP3.LUT R54, R0.reuse, R55, RZ, 0xfc, !PT ;  /* 0x0000003700367212 */ /* 0x040fe200078efcff */
[----:B------:R-:W-:Y:S01]  /*0bf0*/  IMAD.HI.U32 R3, R5, R3, R4 ;  /* 0x0000000305037227 */ /* 0x000fe200078e0004 */
[C-C-:B------:R-:W-:Y:S02]  /*0c00*/  LOP3.LUT R4, R0.reuse, 0x7f, R55.reuse, 0xfe, !PT ;  /* 0x0000007f00047812 */ /* 0x140fe400078efe37 */
[----:B------:R-:W-:Y:S01]  /*0c10*/  LOP3.LUT R56, R0, 0x1, R55, 0xfe, !PT ;  /* 0x0000000100387812 */ /* 0x000fe200078efe37 */
[----:B------:R-:W-:Y:S01]  /*0c20*/  @!P1 IMAD.IADD R8, R8, 0x1, -R11 ;  /* 0x0000000108089824 */ /* 0x000fe200078e0a0b */
[----:B------:R-:W-:Y:S02]  /*0c30*/  ISETP.NE.AND P1, PT, R6, RZ, PT ;  /* 0x000000ff0600720c */ /* 0x000fe40003f25270 */
[----:B------:R-:W-:Y:S01]  /*0c40*/  IABS R10, R4 ;  /* 0x00000004000a7213 */ /* 0x000fe20000000000 */
[----:B------:R-:W-:Y:S01]  /*0c50*/  IMAD.MOV.U32 R12, RZ, RZ, R8 ;  /* 0x000000ffff0c7224 */ /* 0x000fe200078e0008 */
[----:B------:R-:W-:-:S02]  /*0c60*/  IABS R9, R54 ;  /* 0x0000003600097213 */ /* 0x000fc40000000000 */
[----:B------:R-:W-:Y:S01]  /*0c70*/  IABS R11, R56 ;  /* 0x00000038000b7213 */ /* 0x000fe20000000000 */
[----:B------:R-:W-:Y:S01]  /*0c80*/  @!P2 IMAD.MOV R12, RZ, RZ, -R12 ;  /* 0x000000ffff0ca224 */ /* 0x000fe200078e0a0c */
[----:B------:R-:W-:Y:S01]  /*0c90*/  ISETP.GE.AND P3, PT, R4, RZ, PT ;  /* 0x000000ff0400720c */ /* 0x000fe20003f66270 */
[----:B------:R-:W-:-:S04]  /*0ca0*/  IMAD.HI.U32 R5, R3, R10, RZ ;  /* 0x0000000a03057227 */ /* 0x000fc800078e00ff */
[----:B------:R-:W-:Y:S01]  /*0cb0*/  @!P1 LOP3.LUT R12, RZ, R6, RZ, 0x33, !PT ;  /* 0x00000006ff0c9212 */ /* 0x000fe200078e33ff */
[----:B------:R-:W-:-:S04]  /*0cc0*/  IMAD.HI.U32 R4, R3, R9, RZ ;  /* 0x0000000903047227 */ /* 0x000fc800078e00ff */
[----:B0-----:R-:W-:Y:S01]  /*0cd0*/  IMAD R6, R12, UR4, RZ ;  /* 0x000000040c067c24 */ /* 0x001fe2000f8e02ff */
[----:B------:R-:W-:Y:S01]  /*0ce0*/  SHF.R.U32.HI R12, RZ, 0x6, R15 ;  /* 0x00000006ff0c7819 */ /* 0x000fe2000001160f */
[----:B------:R-:W-:Y:S01]  /*0cf0*/  IMAD.MOV R13, RZ, RZ, -R5 ;  /* 0x000000ffff0d7224 */ /* 0x000fe200078e0a05 */
[----:B------:R-:W-:Y:S01]  /*0d00*/  USHF.L.U32 UR4, UR12, 0x15, URZ ;  /* 0x000000150c047899 */ /* 0x000fe200080006ff */
[----:B------:R-:W-:Y:S01]  /*0d10*/  IMAD.HI.U32 R5, R3, R11, RZ ;  /* 0x0000000b03057227 */ /* 0x000fe200078e00ff */
[----:B------:R-:W-:Y:S02]  /*0d20*/  SGXT.U32 R12, R12, 0x1 ;  /* 0x000000010c0c781a */ /* 0x000fe40000000000 */
[----:B------:R-:W-:Y:S01]  /*0d30*/  ULOP3.LUT UR4, UR4, 0x600000, URZ, 0xc0, !UPT ;  /* 0x0060000004047892 */ /* 0x000fe2000f8ec0ff */
[----:B------:R-:W-:Y:S02]  /*0d40*/  IMAD.MOV R8, RZ, RZ, -R4 ;  /* 0x000000ffff087224 */ /* 0x000fe400078e0a04 */
[----:B------:R-:W-:-:S02]  /*0d50*/  IMAD.MOV R5, RZ, RZ, -R5 ;  /* 0x000000ffff057224 */ /* 0x000fc400078e0a05 */
[----:B------:R-:W-:Y:S02]  /*0d60*/  IMAD R4, R14, UR15, RZ ;  /* 0x0000000f0e047c24 */ /* 0x000fe4000f8e02ff */
[----:B------:R-:W-:Y:S02]  /*0d70*/  IMAD R10, R2, R13, R10 ;  /* 0x0000000d020a7224 */ /* 0x000fe400078e020a */
[----:B------:R-:W-:Y:S02]  /*0d80*/  IMAD R13, R12, UR14, RZ ;  /* 0x0000000e0c0d7c24 */ /* 0x000fe4000f8e02ff */
[C---:B------:R-:W-:Y:S02]  /*0d90*/  IMAD R9, R2.reuse, R8, R9 ;  /* 0x0000000802097224 */ /* 0x040fe400078e0209 */
[----:B------:R-:W-:Y:S01]  /*0da0*/  IMAD R8, R2, R5, R11 ;  /* 0x0000000502087224 */ /* 0x000fe200078e020b */
[----:B------:R-:W-:Y:S01]  /*0db0*/  LEA R5, P2, R4, UR18, 0x1 ;  /* 0x0000001204057c11 */ /* 0x000fe2000f8408ff */
[----:B------:R-:W-:Y:S01]  /*0dc0*/  IMAD R46, R46, 0x2, R13 ;  /* 0x000000022e2e7824 */ /* 0x000fe200078e020d */
[----:B------:R-:W-:-:S02]  /*0dd0*/  LEA R11, P1, R6, UR16, 0x1 ;  /* 0x00000010060b7c11 */ /* 0x000fc4000f8208ff */
[----:B------:R-:W-:Y:S01]  /*0de0*/  LEA.HI.X.SX32 R4, R4, UR19, 0x1, P2 ;  /* 0x0000001304047c11 */ /* 0x000fe200090f0eff */
[----:B------:R-:W-:Y:S01]  /*0df0*/  IMAD R23, R23, 0x2, R46 ;  /* 0x0000000217177824 */ /* 0x000fe200078e022e */
[----:B------:R-:W-:Y:S02]  /*0e00*/  LEA.HI.X.SX32 R6, R6, UR17, 0x1, P1 ;  /* 0x0000001106067c11 */ /* 0x000fe400088f0eff */
[----:B------:R-:W-:Y:S01]  /*0e10*/  ISETP.NE.U32.AND P2, PT, R14, RZ, PT ;  /* 0x000000ff0e00720c */ /* 0x000fe20003f45070 */
[----:B----4-:R-:W-:-:S12]  /*0e20*/  BRA.U UP0, `(.L_x_5) ;  /* 0x0000000100187547 */ /* 0x010fd8000b800000 */
[----:B------:R-:W-:Y:S01]  /*0e30*/  ELECT P1, URZ, PT ;  /* 0x0000000000ff782f */ /* 0x000fe20003820000 */
[----:B------:R-:W-:Y:S01]  /*0e40*/  IMAD.MOV.U32 R14, RZ, RZ, 0x1 ;  /* 0x00000001ff0e7424 */ /* 0x000fe200078e00ff */
[----:B------:R-:W-:Y:S11]  /*0e50*/  UVIRTCOUNT.DEALLOC.SMPOOL 0x80 ;  /* 0x000000800000784c */ /* 0x000ff60000000000 */
[----:B------:R-:W-:-:S04]  /*0e60*/  @P1 MOV R15, 0x40 ;  /* 0x00000040000f1802 */ /* 0x000fc80000000f00 */
[----:B------:R-:W-:-:S05]  /*0e70*/  @P1 LEA R15, R17, R15, 0x18 ;  /* 0x0000000f110f1211 */ /* 0x000fca00078ec0ff */
[----:B------:R0:W-:Y:S02]  /*0e80*/  @P1 STS.U8 [R15], R14 ;  /* 0x0000000e0f001388 */ /* 0x0001e40000000000 */
.L_x_5:
[----:B------:R-:W-:Y:S01]  /*0e90*/  UIADD3 UR10, UPT, UPT, UR9, UR4, URZ ;  /* 0x00000004090a7290 */ /* 0x000fe2000fffe0ff */
[----:B0-----:R-:W-:Y:S01]  /*0ea0*/  LEA R15, P1, R13, R11, 0x1 ;  /* 0x0000000b0d0f7211 */ /* 0x001fe200078208ff */
[----:B------:R-:W-:Y:S01]  /*0eb0*/  VOTEU.ALL UP2, P2 ;  /* 0x0000000000ff7886 */ /* 0x000fe20001040000 */
[----:B------:R-:W-:Y:S01]  /*0ec0*/  UIADD3 UR11, UPT, UPT, UR8, 0x18000, URZ ;  /* 0x00018000080b7890 */ /* 0x000fe2000fffe0ff */
[----:B------:R-:W-:Y:S01]  /*0ed0*/  IMAD.U32 R14, RZ, RZ, UR14 ;  /* 0x0000000eff0e7e24 */ /* 0x000fe2000f8e00ff */
[----:B------:R-:W-:Y:S01]  /*0ee0*/  VOTEU.ALL UP3, P2 ;  /* 0x0000000000ff7886 */ /* 0x000fe20001060000 */
[----:B------:R-:W-:Y:S01]  /*0ef0*/  IMAD R57, R16, 0x2, R23 ;  /* 0x0000000210397824 */ /* 0x000fe200078e0217 */
[----:B------:R-:W-:-:S04]  /*0f00*/  @!UP2 UIADD3 UR6, UPT, UPT, -UR5, 0x100000, URZ ;  /* 0x001000000506a890 */ /* 0x000fc8000fffe1ff */
[----:B------:R-:W-:Y:S02]  /*0f10*/  @!UP2 USHF.L.U32 UR7, UR6, 0xb, URZ ;  /* 0x0000000b0607a899 */ /* 0x000fe400080006ff */
[----:B------:R-:W-:Y:S01]  /*0f20*/  @!UP2 USHF.L.U32 UR6, UR6, 0x1, URZ ;  /* 0x000000010606a899 */ /* 0x000fe200080006ff */
[----:B------:R0:W-:Y:S01]  /*0f30*/  STL [R1+0x18], R15 ;  /* 0x0000180f01007387 */ /* 0x0001e20000100800 */
[----:B------:R-:W-:Y:S01]  /*0f40*/  LEA.HI.X.SX32 R21, R13, R6, 0x1, P1 ;  /* 0x000000060d157211 */ /* 0x000fe200008f0eff */
[----:B------:R-:W-:Y:S02]  /*0f50*/  IMAD R16, R14, 0x2, R57 ;  /* 0x000000020e107824 */ /* 0x000fe400078e0239 */
[----:B------:R-:W-:Y:S01]  /*0f60*/  IMAD.U32 R43, RZ, RZ, UR14 ;  /* 0x0000000eff2b7e24 */ /* 0x000fe2000f8e00ff */
[----:B------:R-:W-:Y:S01]  /*0f70*/  STTM.16dp32bit_t0_t15.x64 tmem[UR10], RZ ;  /* 0x000000ff000079ed */ /* 0x000fe20008b0000a */
[----:B------:R-:W-:Y:S01]  /*0f80*/  STTM.16dp32bit_t16_t31.x64 tmem[UR10+0x40], RZ ;  /* 0x000040ff000079ed */ /* 0x000fe20008b2000a */
[----:B------:R-:W1:Y:S02]  /*0f90*/  FENCE.VIEW.ASYNC.T ;  /* 0x00000000000073c6 */ /* 0x000e640000000200 */
[----:B-1----:R-:W-:Y:S01]  /*0fa0*/  BAR.SYNC.DEFER_BLOCKING 0x0 ;  /* 0x0000000000007b1d */ /* 0x002fe20000010000 */
[----:B------:R-:W-:-:S02]  /*0fb0*/  @P0 IMAD.MOV.U32 R14, RZ, RZ, R15 ;  /* 0x000000ffff0e0224 */ /* 0x000fc400078e000f */
[----:B0-----:R-:W-:Y:S02]  /*0fc0*/  @P0 IMAD.MOV.U32 R15, RZ, RZ, R21 ;  /* 0x000000ffff0f0224 */ /* 0x001fe400078e0015 */
[----:B------:R-:W-:Y:S01]  /*0fd0*/  IMAD.U32 R22, RZ, RZ, UR14 ;  /* 0x0000000eff167e24 */ /* 0x000fe2000f8e00ff */
[----:B------:R-:W-:Y:S01]  /*0fe0*/  LOP3.LUT R24, R12, 0x8, RZ, 0xfc, !PT ;  /* 0x000000080c187812 */ /* 0x000fe200078efcff */
[----:B------:R-:W-:Y:S01]  /*0ff0*/  IMAD R43, R43, 0x2, R16 ;  /* 0x000000022b2b7824 */ /* 0x000fe200078e0210 */
[----:B------:R0:W-:Y:S01]  /*1000*/  STL [R1+0x14], R21 ;  /* 0x0000141501007387 */ /* 0x0001e20000100800 */
[----:B------:R-:W-:Y:S01]  /*1010*/  IMAD.U32 R42, RZ, RZ, UR14 ;  /* 0x0000000eff2a7e24 */ /* 0x000fe2000f8e00ff */
[----:B------:R-:W-:Y:S02]  /*1020*/  PRMT R20, RZ, 0x7610, R20 ;  /* 0x00007610ff147816 */ /* 0x000fe40000000014 */
[----:B------:R-:W-:Y:S01]  /*1030*/  PRMT R17, RZ, 0x7610, R17 ;  /* 0x00007610ff117816 */ /* 0x000fe20000000011 */
[----:B------:R-:W-:-:S02]  /*1040*/  IMAD.U32 R41, RZ, RZ, UR14 ;  /* 0x0000000eff297e24 */ /* 0x000fc4000f8e00ff */
[----:B------:R-:W-:Y:S02]  /*1050*/  IMAD.U32 R40, RZ, RZ, UR14 ;  /* 0x0000000eff287e24 */ /* 0x000fe4000f8e00ff */
[----:B------:R-:W-:Y:S01]  /*1060*/  IMAD.U32 R48, RZ, RZ, UR14 ;  /* 0x0000000eff307e24 */ /* 0x000fe2000f8e00ff */
[----:B------:R-:W-:Y:S02]  /*1070*/  PRMT R28, RZ, 0x7610, R28 ;  /* 0x00007610ff1c7816 */ /* 0x000fe4000000001c */
[----:B------:R-:W-:Y:S01]  /*1080*/  PRMT R19, RZ, 0x7610, R19 ;  /* 0x00007610ff137816 */ /* 0x000fe20000000013 */
[----:B------:R-:W-:Y:S02]  /*1090*/  IMAD.U32 R39, RZ, RZ, UR14 ;  /* 0x0000000eff277e24 */ /* 0x000fe4000f8e00ff */
[----:B------:R-:W-:Y:S01]  /*10a0*/  IMAD.U32 R38, RZ, RZ, UR14 ;  /* 0x0000000eff267e24 */ /* 0x000fe2000f8e00ff */
[----:B------:R-:W1:Y:S02]  /*10b0*/  FENCE.VIEW.ASYNC.S ;  /* 0x00000000000073c6 */ /* 0x000e640000000000 */
[----:B-1----:R1:W2:Y:S02]  /*10c0*/  @!UP3 SYNCS.EXCH.64 URZ, [UR11], UR6 ;  /* 0x000000060bffb5b2 */ /* 0x0022a40008000100 */
[----:B--2---:R-:W-:Y:S01]  /*10d0*/  BAR.SYNC.DEFER_BLOCKING 0x0 ;  /* 0x0000000000007b1d */ /* 0x004fe20000010000 */
[----:B------:R-:W-:-:S02]  /*10e0*/  IMAD.U32 R13, RZ, RZ, UR14 ;  /* 0x0000000eff0d7e24 */ /* 0x000fc4000f8e00ff */
[----:B------:R-:W-:Y:S02]  /*10f0*/  IMAD R22, R22, 0x2, R43 ;  /* 0x0000000216167824 */ /* 0x000fe400078e022b */
[----:B0-----:R-:W-:Y:S01]  /*1100*/  IMAD.U32 R21, RZ, RZ, UR14 ;  /* 0x0000000eff157e24 */ /* 0x001fe2000f8e00ff */
[----:B------:R-:W-:Y:S01]  /*1110*/  PLOP3.LUT P1, PT, PT, PT, UP1, 0x80, 0x8 ;  /* 0x000000000008781c */ /* 0x000fe20003f2f018 */
[----:B------:R-:W-:Y:S01]  /*1120*/  IMAD.U32 R50, RZ, RZ, UR14 ;  /* 0x0000000eff327e24 */ /* 0x000fe2000f8e00ff */
[----:B------:R-:W-:Y:S02]  /*1130*/  PRMT R30, RZ, 0x7610, R30 ;  /* 0x00007610ff1e7816 */ /* 0x000fe4000000001e */
[----:B------:R-:W-:Y:S01]  /*1140*/  PRMT R25, RZ, 0x7610, R25 ;  /* 0x00007610ff197816 */ /* 0x000fe20000000019 */
[----:B------:R-:W-:Y:S01]  /*1150*/  IMAD.U32 R37, RZ, RZ, UR14 ;  /* 0x0000000eff257e24 */ /* 0x000fe2000f8e00ff */
[----:B------:R-:W-:Y:S02]  /*1160*/  PRMT R27, RZ, 0x7610, R27 ;  /* 0x00007610ff1b7816 */ /* 0x000fe4000000001b */
[----:B------:R-:W-:Y:S01]  /*1170*/  PRMT R29, RZ, 0x7610, R29 ;  /* 0x00007610ff1d7816 */ /* 0x000fe2000000001d */
[----:B------:R-:W-:-:S02]  /*1180*/  IMAD.U32 R35, RZ, RZ, UR14 ;  /* 0x0000000eff237e24 */ /* 0x000fc4000f8e00ff */
[----:B------:R-:W-:Y:S02]  /*1190*/  IMAD.U32 R52, RZ, RZ, UR14 ;  /* 0x0000000eff347e24 */ /* 0x000fe4000f8e00ff */
[----:B------:R-:W-:Y:S01]  /*11a0*/  IMAD.U32 R32, RZ, RZ, UR14 ;  /* 0x0000000eff207e24 */ /* 0x000fe2000f8e00ff */
[----:B------:R-:W-:Y:S02]  /*11b0*/  LOP3.LUT R33, R12, 0x48, RZ, 0xfc, !PT ;  /* 0x000000480c217812 */ /* 0x000fe400078efcff */
[----:B------:R-:W-:Y:S01]  /*11c0*/  PRMT R44, RZ, 0x7610, R44 ;  /* 0x00007610ff2c7816 */ /* 0x000fe2000000002c */
[----:B------:R-:W-:Y:S01]  /*11d0*/  IMAD.U32 R36, RZ, RZ, UR14 ;  /* 0x0000000eff247e24 */ /* 0x000fe2000f8e00ff */
[----:B------:R0:W2:Y:S01]  /*11e0*/  @P0 LDG.E.U16 R18, desc[UR24][R14.64] ;  /* 0x000000180e120981 */ /* 0x0000a2000c1e1500 */
[----:B------:R-:W-:Y:S02]  /*11f0*/  IMAD R13, R13, 0x4, R22 ;  /* 0x000000040d0d7824 */ /* 0x000fe400078e0216 */
[----:B------:R-:W-:Y:S01]  /*1200*/  IMAD.U32 R53, RZ, RZ, UR14 ;  /* 0x0000000eff357e24 */ /* 0x000fe2000f8e00ff */
[----:B------:R-:W-:Y:S01]  /*1210*/  PRMT R45, RZ, 0x7610, R45 ;  /* 0x00007610ff2d7816 */ /* 0x000fe2000000002d */
[----:B------:R-:W-:-:S02]  /*1220*/  IMAD R42, R42, 0x2, R13 ;  /* 0x000000022a2a7824 */ /* 0x000fc400078e020d */
[----:B------:R-:W-:Y:S02]  /*1230*/  IMAD.U32 R51, RZ, RZ, UR14 ;  /* 0x0000000eff337e24 */ /* 0x000fe4000f8e00ff */
[----:B------:R-:W-:Y:S01]  /*1240*/  IMAD.U32 R49, RZ, RZ, UR14 ;  /* 0x0000000eff317e24 */ /* 0x000fe2000f8e00ff */
[C---:B0-----:R-:W-:Y:S01]  /*1250*/  LEA R15, P4, R16.reuse, R11, 0x1 ;  /* 0x0000000b100f7211 */ /* 0x041fe200078808ff */
[----:B------:R-:W-:Y:S01]  /*1260*/  IMAD.U32 R14, RZ, RZ, UR14 ;  /* 0x0000000eff0e7e24 */ /* 0x000fe2000f8e00ff */
[----:B------:R-:W-:Y:S01]  /*1270*/  PRMT R76, RZ, 0x7610, R76 ;  /* 0x00007610ff4c7816 */ /* 0x000fe2000000004c */
[----:B------:R-:W-:Y:S01]  /*1280*/  IMAD R21, R21, 0x2, R42 ;  /* 0x0000000215157824 */ /* 0x000fe200078e022a */
[----:B------:R-:W-:Y:S01]  /*1290*/  LEA.HI.X.SX32 R31, R16, R6, 0x1, P4 ;  /* 0x00000006101f7211 */ /* 0x000fe200020f0eff */
[----:B------:R-:W0:Y:S02]  /*12a0*/  LDCU UR20, c[0x0][0x3b0] ;  /* 0x00007600ff1477ac */ /* 0x000e240008000800 */
[----:B------:R-:W-:Y:S01]  /*12b0*/  IMAD R47, R14, 0x2, R21 ;  /* 0x000000020e2f7824 */ /* 0x000fe200078e0215 */
[----:B------:R-:W-:Y:S01]  /*12c0*/  LOP3.LUT R75, R12, 0x70, RZ, 0xfc, !PT ;  /* 0x000000700c4b7812 */ /* 0x000fe200078efcff */
[----:B-1----:R-:W1:Y:S01]  /*12d0*/  LDCU UR6, c[0x0][0x3b0] ;  /* 0x00007600ff0677ac */ /* 0x002e620008000800 */
[----:B------:R-:W-:-:S02]  /*12e0*/  PRMT R77, RZ, 0x7610, R77 ;  /* 0x00007610ff4d7816 */ /* 0x000fc4000000004d */
[----:B------:R-:W-:Y:S01]  /*12f0*/  PRMT R73, RZ, 0x7610, R73 ;  /* 0x00007610ff497816 */ /* 0x000fe20000000049 */
[----:B------:R-:W3:Y:S01]  /*1300*/  LDCU UR4, c[0x0][0x3b0] ;  /* 0x00007600ff0477ac */ /* 0x000ee20008000800 */
[----:B------:R-:W-:Y:S02]  /*1310*/  PRMT R72, RZ, 0x7610, R72 ;  /* 0x00007610ff487816 */ /* 0x000fe40000000048 */
[----:B------:R-:W-:Y:S01]  /*1320*/  PRMT R74, RZ, 0x7610, R74 ;  /* 0x00007610ff4a7816 */ /* 0x000fe2000000004a */
[----:B------:R-:W4:Y:S01]  /*1330*/  LDCU UR16, c[0x0][0x3b0] ;  /* 0x00007600ff1077ac */ /* 0x000f220008000800 */
[----:B------:R-:W-:Y:S02]  /*1340*/  PRMT R67, RZ, 0x7610, R67 ;  /* 0x00007610ff437816 */ /* 0x000fe40000000043 */
[----:B------:R-:W-:Y:S01]  /*1350*/  PRMT R68, RZ, 0x7610, R68 ;  /* 0x00007610ff447816 */ /* 0x000fe20000000044 */
[----:B------:R-:W0:Y:S01]  /*1360*/  LDCU UR7, c[0x0][0x3b0] ;  /* 0x00007600ff0777ac */ /* 0x000e220008000800 */
[----:B------:R-:W-:-:S02]  /*1370*/  PRMT R71, RZ, 0x7610, R71 ;  /* 0x00007610ff477816 */ /* 0x000fc40000000047 */
[----:B------:R-:W-:Y:S01]  /*1380*/  PRMT R62, RZ, 0x7610, R62 ;  /* 0x00007610ff3e7816 */ /* 0x000fe2000000003e */
[----:B------:R-:W0:Y:S01]  /*1390*/  LDCU UR18, c[0x0][0x3b0] ;  /* 0x00007600ff1277ac */ /* 0x000e220008000800 */
[----:B------:R-:W-:Y:S02]  /*13a0*/  PRMT R69, RZ, 0x7610, R69 ;  /* 0x00007610ff457816 */ /* 0x000fe40000000045 */
[----:B------:R-:W-:Y:S01]  /*13b0*/  PRMT R66, RZ, 0x7610, R66 ;  /* 0x00007610ff427816 */ /* 0x000fe20000000042 */
[----:B------:R-:W0:Y:S01]  /*13c0*/  LDCU UR17, c[0x0][0x3b0] ;  /* 0x00007600ff1177ac */ /* 0x000e220008000800 */
[----:B------:R-:W-:Y:S02]  /*13d0*/  PRMT R65, RZ, 0x7610, R65 ;  /* 0x00007610ff417816 */ /* 0x000fe40000000041 */
[----:B------:R-:W-:Y:S01]  /*13e0*/  PRMT R64, RZ, 0x7610, R64 ;  /* 0x00007610ff407816 */ /* 0x000fe20000000040 */
[----:B------:R-:W0:Y:S01]  /*13f0*/  LDCU UR19, c[0x0][0x3b0] ;  /* 0x00007600ff1377ac */ /* 0x000e220008000800 */
[----:B--2---:R2:W-:Y:S01]  /*1400*/  @P0 STL [R1+0x1d0], R18 ;  /* 0x0001d01201000387 */ /* 0x0045e20000100800 */
[----:B------:R-:W-:-:S03]  /*1410*/  PLOP3.LUT P0, PT, PT, PT, UP1, 0x80, 0x8 ;  /* 0x000000000008781c */ /* 0x000fc60003f0f018 */
[----:B------:R0:W-:Y:S01]  /*1420*/  STL [R1+0x38], R15 ;  /* 0x0000380f01007387 */ /* 0x0001e20000100800 */
[----:B------:R-:W-:Y:S02]  /*1430*/  ISETP.LT.AND P0, PT, R24, UR13, P0 ;  /* 0x0000000d18007c0c */ /* 0x000fe40008701270 */
[C---:B------:R-:W-:Y:S02]  /*1440*/  LEA R24, P5, R13.reuse, R11, 0x1 ;  /* 0x0000000b0d187211 */ /* 0x040fe400078a08ff */
[----:B--2---:R-:W-:Y:S02]  /*1450*/  LOP3.LUT R18, R12, 0x10, RZ, 0xfc, !PT ;  /* 0x000000100c127812 */ /* 0x004fe400078efcff */
[----:B------:R-:W-:Y:S01]  /*1460*/  LEA.HI.X.SX32 R26, R13, R6, 0x1, P5 ;  /* 0x000000060d1a7211 */ /* 0x000fe200028f0eff */
[----:B------:R2:W-:Y:S01]  /*1470*/  STL [R1+0x58], R24 ;  /* 0x0000581801007387 */ /* 0x0005e20000100800 */
[----:B------:R-:W-:Y:S01]  /*1480*/  ISETP.LT.AND P1, PT, R18, UR13, P1 ;  /* 0x0000000d12007c0c */ /* 0x000fe20008f21270 */
[----:B------:R-:W-:-:S02]  /*1490*/  IMAD.U32 R18, RZ, RZ, UR14 ;  /* 0x0000000eff127e24 */ /* 0x000fc4000f8e00ff */
[----:B------:R1:W-:Y:S02]  /*14a0*/  STL [R1+0x34], R31 ;  /* 0x0000341f01007387 */ /* 0x0003e40000100800 */
[----:B------:R-:W-:Y:S02]  /*14b0*/  @P0 IMAD.MOV.U32 R14, RZ, RZ, R15 ;  /* 0x000000ffff0e0224 */ /* 0x000fe400078e000f */
[----:B0-----:R-:W-:Y:S02]  /*14c0*/  @P0 IMAD.MOV.U32 R15, RZ, RZ, R31 ;  /* 0x000000ffff0f0224 */ /* 0x001fe400078e001f */
[----:B------:R-:W-:-:S03]  /*14d0*/  IMAD R16, R18, 0x2, R47 ;  /* 0x0000000212107824 */ /* 0x000fc600078e022f */
[----:B------:R0:W3:Y:S01]  /*14e0*/  @P0 LDG.E.U16 R20, desc[UR24][R14.64] ;  /* 0x000000180e140981 */ /* 0x0000e2000c1e1500 */
[----:B------:R-:W-:Y:S02]  /*14f0*/  IMAD R41, R41, 0x2, R16 ;  /* 0x0000000229297824 */ /* 0x000fe400078e0210 */
[----:B0-----:R-:W-:Y:S02]  /*1500*/  @P1 IMAD.MOV.U32 R14, RZ, RZ, R24 ;  /* 0x000000ffff0e1224 */ /* 0x001fe400078e0018 */
[----:B------:R-:W-:-:S05]  /*1510*/  @P1 IMAD.MOV.U32 R15, RZ, RZ, R26 ;  /* 0x000000ffff0f1224 */ /* 0x000fca00078e001a */
[----:B------:R0:W4:Y:S01]  /*1520*/  @P1 LDG.E.U16 R17, desc[UR24][R14.64] ;  /* 0x000000180e111981 */ /* 0x000122000c1e1500 */
[----:B------:R-:W-:Y:S01]  /*1530*/  IMAD.U32 R13, RZ, RZ, UR14 ;  /* 0x0000000eff0d7e24 */ /* 0x000fe2000f8e00ff */
[C---:B--2---:R-:W-:Y:S02]  /*1540*/  LOP3.LUT R24, R12.reuse, 0x18, RZ, 0xfc, !PT ;  /* 0x000000180c187812 */ /* 0x044fe400078efcff */
[----:B------:R-:W-:Y:S02]  /*1550*/  PLOP3.LUT P0, PT, PT, PT, UP1, 0x80, 0x8 ;  /* 0x000000000008781c */ /* 0x000fe40003f0f018 */
[----:B------:R-:W-:Y:S02]  /*1560*/  LOP3.LUT R18, R12, 0x20, RZ, 0xfc, !PT ;  /* 0x000000200c127812 */ /* 0x000fe400078efcff */
[----:B------:R-:W-:Y:S02]  /*1570*/  ISETP.LT.AND P0, PT, R24, UR13, P0 ;  /* 0x0000000d18007c0c */ /* 0x000fe40008701270 */
[----:B------:R-:W-:-:S02]  /*1580*/  PLOP3.LUT P1, PT, PT, PT, UP1, 0x80, 0x8 ;  /* 0x000000000008781c */ /* 0x000fc40003f2f018 */
[----:B0-----:R-:W-:Y:S02]  /*1590*/  LEA R14, P4, R16, R11, 0x1 ;  /* 0x0000000b100e7211 */ /* 0x001fe400078808ff */
[----:B------:R-:W-:Y:S01]  /*15a0*/  ISETP.LT.AND P1, PT, R18, UR13, P1 ;  /* 0x0000000d12007c0c */ /* 0x000fe20008f21270 */
[----:B------:R-:W-:Y:S01]  /*15b0*/  IMAD.U32 R15, RZ, RZ, UR14 ;  /* 0x0000000eff0f7e24 */ /* 0x000fe2000f8e00ff */
[----:B-1----:R-:W-:Y:S01]  /*15c0*/  LEA.HI.X.SX32 R31, R16, R6, 0x1, P4 ;  /* 0x00000006101f7211 */ /* 0x002fe200020f0eff */
[----:B---3--:R0:W-:Y:S04]  /*15d0*/  STL [R1+0x1cc], R20 ;  /* 0x0001cc1401007387 */ /* 0x0081e80000100800 */
[----:B------:R-:W-:Y:S01]  /*15e0*/  STL [R1+0x54], R26 ;  /* 0x0000541a01007387 */ /* 0x000fe20000100800 */
[----:B0-----:R-:W-:-:S04]  /*15f0*/  IMAD.U32 R20, RZ, RZ, UR14 ;  /* 0x0000000eff147e24 */ /* 0x001fc8000f8e00ff */
[----:B------:R-:W-:-:S04]  /*1600*/  IMAD R20, R20, 0x2, R41 ;  /* 0x0000000214147824 */ /* 0x000fc800078e0229 */
[----:B------:R-:W-:Y:S01]  /*1610*/  IMAD R13, R13, 0x4, R20 ;  /* 0x000000040d0d7824 */ /* 0x000fe200078e0214 */
[----:B----4-:R0:W-:Y:S03]  /*1620*/  STL [R1+0x20c], R17 ;  /* 0x00020c1101007387 */ /* 0x0101e60000100800 */
[----:B------:R-:W-:Y:S02]  /*1630*/  IMAD R40, R40, 0x2, R13 ;  /* 0x0000000228287824 */ /* 0x000fe400078e020d */
[----:B0-----:R-:W-:-:S04]  /*1640*/  IMAD.U32 R17, RZ, RZ, UR14 ;  /* 0x0000000eff117e24 */ /* 0x001fc8000f8e00ff */
[----:B------:R-:W-:Y:S01]  /*1650*/  IMAD R17, R17, 0x2, R40 ;  /* 0x0000000211117824 */ /* 0x000fe200078e0228 */
[----:B------:R-:W-:-:S03]  /*1660*/  LEA R24, P5, R13, R11, 0x1 ;  /* 0x0000000b0d187211 */ /* 0x000fc600078a08ff */
[----:B------:R-:W-:Y:S01]  /*1670*/  IMAD R48, R48, 0x2, R17 ;  /* 0x0000000230307824 */ /* 0x000fe200078e0211 */
[----:B------:R-:W-:-:S03]  /*1680*/  LEA.HI.X.SX32 R26, R13, R6, 0x1, P5 ;  /* 0x000000060d1a7211 */ /* 0x000fc600028f0eff */
[----:B------:R-:W-:Y:S02]  /*1690*/  IMAD R18, R15, 0x2, R48 ;  /* 0x000000020f127824 */ /* 0x000fe400078e0230 */
[----:B------:R-:W-:Y:S01]  /*16a0*/  @P0 IMAD.MOV.U32 R15, RZ, RZ, R31 ;  /* 0x000000ffff0f0224 */ /* 0x000fe200078e001f */
[----:B------:R0:W-:Y:S04]  /*16b0*/  STL [R1+0x78], R14 ;  /* 0x0000780e01007387 */ /* 0x0001e80000100800 */
[----:B------:R0:W2:Y:S02]  /*16c0*/  @P0 LDG.E.U16 R28, desc[UR24][R14.64] ;  /* 0x000000180e1c0981 */ /* 0x0000a4000c1e1500 */
[----:B0-----:R-:W-:Y:S02]  /*16d0*/  @P1 IMAD.MOV.U32 R14, RZ, RZ, R24 ;  /* 0x000000ffff0e1224 */ /* 0x001fe400078e0018 */
[----:B------:R-:W-:-:S05]  /*16e0*/  @P1 IMAD.MOV.U32 R15, RZ, RZ, R26 ;  /* 0x000000ffff0f1224 */ /* 0x000fca00078e001a */
[----:B------:R0:W3:Y:S01]  /*16f0*/  @P1 LDG.E.U16 R19, desc[UR24][R14.64] ;  /* 0x000000180e131981 */ /* 0x0000e2000c1e1500 */
[----:B------:R-:W-:Y:S02]  /*1700*/  IMAD.U32 R16, RZ, RZ, UR14 ;  /* 0x0000000eff107e24 */ /* 0x000fe4000f8e00ff */
[----:B------:R-:W-:Y:S01]  /*1710*/  IMAD R39, R39, 0x2, R18 ;  /* 0x0000000227277824 */ /* 0x000fe200078e0212 */
[----:B------:R1:W-:Y:S01]  /*1720*/  STL [R1+0x98], R24 ;  /* 0x0000981801007387 */ /* 0x0003e20000100800 */
[----:B------:R-:W-:Y:S02]  /*1730*/  IMAD.U32 R13, RZ, RZ, UR14 ;  /* 0x0000000eff0d7e24 */ /* 0x000fe4000f8e00ff */
[----:B------:R-:W-:Y:S01]  /*1740*/  IMAD R16, R16, 0x2, R39 ;  /* 0x0000000210107824 */ /* 0x000fe200078e0227 */
[----:B------:R-:W-:Y:S01]  /*1750*/  STL [R1+0x74], R31 ;  /* 0x0000741f01007387 */ /* 0x000fe20000100800 */
[----:B------:R-:W-:Y:S02]  /*1760*/  PLOP3.LUT P0, PT, PT, PT, UP1, 0x80, 0x8 ;  /* 0x000000000008781c */ /* 0x000fe40003f0f018 */
[----:B------:R-:W-:Y:S01]  /*1770*/  IMAD R13, R13, 0x4, R16 ;  /* 0x000000040d0d7824 */ /* 0x000fe200078e0210 */
[----:B------:R4:W-:Y:S01]  /*1780*/  STL [R1+0x94], R26 ;  /* 0x0000941a01007387 */ /* 0x0009e20000100800 */
[----:B------:R-:W-:-:S02]  /*1790*/  PLOP3.LUT P1, PT, PT, PT, UP1, 0x80, 0x8 ;  /* 0x000000000008781c */ /* 0x000fc40003f2f018 */
[----:B------:R-:W-:Y:S01]  /*17a0*/  IMAD R38, R38, 0x2, R13 ;  /* 0x0000000226267824 */ /* 0x000fe200078e020d */
[C---:B-1----:R-:W-:Y:S02]  /*17b0*/  LOP3.LUT R24, R12.reuse, 0x30, RZ, 0xfc, !PT ;  /* 0x000000300c187812 */ /* 0x042fe400078efcff */
[----:B----4-:R-:W-:-:S04]  /*17c0*/  LOP3.LUT R26, R12, 0x28, RZ, 0xfc, !PT ;  /* 0x000000280c1a7812 */ /* 0x010fc800078efcff */
[----:B------:R-:W-:Y:S02]  /*17d0*/  ISETP.LT.AND P0, PT, R26, UR13, P0 ;  /* 0x0000000d1a007c0c */ /* 0x000fe40008701270 */
[-C--:B0-----:R-:W-:Y:S02]  /*17e0*/  LEA R14, P4, R18, R11.reuse, 0x1 ;  /* 0x0000000b120e7211 */ /* 0x081fe400078808ff */
[----:B------:R-:W-:Y:S02]  /*17f0*/  ISETP.LT.AND P1, PT, R24, UR13, P1 ;  /* 0x0000000d18007c0c */ /* 0x000fe40008f21270 */
[----:B------:R-:W-:Y:S02]  /*1800*/  LEA.HI.X.SX32 R31, R18, R6, 0x1, P4 ;  /* 0x00000006121f7211 */ /* 0x000fe400020f0eff */
[----:B------:R-:W-:-:S05]  /*1810*/  LEA R26, P5, R13, R11, 0x1 ;  /* 0x0000000b0d1a7211 */ /* 0x000fca00078a08ff */
[----:B------:R-:W-:Y:S01]  /*1820*/  @P0 IMAD.MOV.U32 R18, RZ, RZ, R14 ;  /* 0x000000ffff120224 */ /* 0x000fe200078e000e */
[----:B---3--:R0:W-:Y:S02]  /*1830*/  STL [R1+0x250], R19 ;  /* 0x0002501301007387 */ /* 0x0081e40000100800 */
[----:B0-----:R-:W-:-:S04]  /*1840*/  IMAD.U32 R19, RZ, RZ, UR14 ;  /* 0x0000000eff137e24 */ /* 0x001fc8000f8e00ff */
[----:B------:R-:W-:-:S04]  /*1850*/  IMAD R15, R19, 0x2, R38 ;  /* 0x00000002130f7824 */ /* 0x000fc800078e0226 */
[----:B------:R-:W-:Y:S01]  /*1860*/  IMAD R50, R50, 0x2, R15 ;  /* 0x0000000232327824 */ /* 0x000fe200078e020f */
[----:B------:R-:W-:Y:S03]  /*1870*/  STL [R1+0x4b8], R14 ;  /* 0x0004b80e01007387 */ /* 0x000fe60000100800 */
[----:B------:R-:W-:Y:S01]  /*1880*/  IMAD R24, R19, 0x2, R50 ;  /* 0x0000000213187824 */ /* 0x000fe200078e0232 */
[----:B--2---:R0:W-:Y:S01]  /*1890*/  STL [R1+0x1d4], R28 ;  /* 0x0001d41c01007387 */ /* 0x0041e20000100800 */
[----:B------:R-:W-:-:S05]  /*18a0*/  @P0 IMAD.MOV.U32 R19, RZ, RZ, R31 ;  /* 0x000000ffff130224 */ /* 0x000fca00078e001f */
[----:B------:R1:W2:Y:S01]  /*18b0*/  @P0 LDG.E.U16 R30, desc[UR24][R18.64] ;  /* 0x00000018121e0981 */ /* 0x0002a2000c1e1500 */
[----:B0-----:R-:W-:Y:S01]  /*18c0*/  LEA.HI.X.SX32 R28, R13, R6, 0x1, P5 ;  /* 0x000000060d1c7211 */ /* 0x001fe200028f0eff */
[----:B-1----:R-:W-:-:S04]  /*18d0*/  @P1 IMAD.MOV.U32 R18, RZ, RZ, R26 ;  /* 0x000000ffff121224 */ /* 0x002fc800078e001a */
[----:B------:R-:W-:-:S05]  /*18e0*/  @P1 IMAD.MOV.U32 R19, RZ, RZ, R28 ;  /* 0x000000ffff131224 */ /* 0x000fca00078e001c */
[----:B------:R0:W3:Y:S01]  /*18f0*/  @P1 LDG.E.U16 R25, desc[UR24][R18.64] ;  /* 0x0000001812191981 */ /* 0x0000e2000c1e1500 */
[----:B------:R-:W-:Y:S02]  /*1900*/  IMAD.U32 R14, RZ, RZ, UR14 ;  /* 0x0000000eff0e7e24 */ /* 0x000fe4000f8e00ff */
[----:B------:R-:W-:Y:S01]  /*1910*/  IMAD R37, R37, 0x2, R24 ;  /* 0x0000000225257824 */ /* 0x000fe200078e0218 */
[----:B------:R1:W-:Y:S01]  /*1920*/  STL [R1+0x4d8], R26 ;  /* 0x0004d81a01007387 */ /* 0x0003e20000100800 */
[----:B------:R-:W-:-:S03]  /*1930*/  IMAD.U32 R13, RZ, RZ, UR14 ;  /* 0x0000000eff0d7e24 */ /* 0x000fc6000f8e00ff */
[----:B------:R-:W-:Y:S01]  /*1940*/  STL [R1+0x4b4], R31 ;  /* 0x0004b41f01007387 */ /* 0x000fe20000100800 */
[----:B------:R-:W-:Y:S01]  /*1950*/  IMAD R14, R14, 0x2, R37 ;  /* 0x000000020e0e7824 */ /* 0x000fe200078e0225 */
[----:B------:R-:W-:Y:S02]  /*1960*/  PLOP3.LUT P0, PT, PT, PT, UP1, 0x80, 0x8 ;  /* 0x000000000008781c */ /* 0x000fe40003f0f018 */
[----:B------:R-:W-:Y:S01]  /*1970*/  STL [R1+0x4d4], R28 ;  /* 0x0004d41c01007387 */ /* 0x000fe20000100800 */
[----:B------:R-:W-:Y:S01]  /*1980*/  PLOP3.LUT P1, PT, PT, PT, UP1, 0x80, 0x8 ;  /* 0x000000000008781c */ /* 0x000fe20003f2f018 */
[----:B-1----:R-:W-:Y:S01]  /*1990*/  IMAD R26, R13, 0x4, R14 ;  /* 0x000000040d1a7824 */ /* 0x002fe200078e020e */
[----:B0-----:R-:W-:-:S04]  /*19a0*/  LEA R18, P4, R24, R11, 0x1 ;  /* 0x0000000b18127211 */ /* 0x001fc800078808ff */
[----:B------:R-:W-:Y:S01]  /*19b0*/  LEA.HI.X.SX32 R19, R24, R6, 0x1, P4 ;  /* 0x0000000618137211 */ /* 0x000fe200020f0eff */
[----:B--2---:R0:W-:Y:S02]  /*19c0*/  STL [R1+0x24c], R30 ;  /* 0x00024c1e01007387 */ /* 0x0041e40000100800 */
[----:B0-----:R-:W-:Y:S02]  /*19d0*/  LOP3.LUT R30, R12, 0x38, RZ, 0xfc, !PT ;  /* 0x000000380c1e7812 */ /* 0x001fe400078efcff */
[----:B---3--:R0:W-:Y:S02]  /*19e0*/  STL [R1+0x290], R25 ;  /* 0x0002901901007387 */ /* 0x0081e40000100800 */
[----:B------:R-:W-:Y:S02]  /*19f0*/  ISETP.LT.AND P0, PT, R30, UR13, P0 ;  /* 0x0000000d1e007c0c */ /* 0x000fe40008701270 */
[----:B0-----:R-:W-:-:S04]  /*1a00*/  LOP3.LUT R25, R12, 0x40, RZ, 0xfc, !PT ;  /* 0x000000400c197812 */ /* 0x001fc800078efcff */
[----:B------:R-:W-:Y:S01]  /*1a10*/  ISETP.LT.AND P1, PT, R25, UR13, P1 ;  /* 0x0000000d19007c0c */ /* 0x000fe20008f21270 */
[----:B------:R0:W-:Y:S01]  /*1a20*/  STL [R1+0x4f8], R18 ;  /* 0x0004f81201007387 */ /* 0x0001e20000100800 */
[----:B------:R-:W-:-:S05]  /*1a30*/  LEA R30, P5, R26, R11, 0x1 ;  /* 0x0000000b1a1e7211 */ /* 0x000fca00078a08ff */
[----:B------:R0:W2:Y:S01]  /*1a40*/  @P0 LDG.E.U16 R27, desc[UR24][R18.64] ;  /* 0x00000018121b0981 */ /* 0x0000a2000c1e1500 */
[----:B------:R-:W-:-:S03]  /*1a50*/  LEA.HI.X.SX32 R31, R26, R6, 0x1, P5 ;  /* 0x000000061a1f7211 */ /* 0x000fc600028f0eff */
[----:B------:R-:W-:Y:S04]  /*1a60*/  STL [R1+0x518], R30 ;  /* 0x0005181e01007387 */ /* 0x000fe80000100800 */
[----:B------:R1:W-:Y:S01]  /*1a70*/  STL [R1+0x4f4], R19 ;  /* 0x0004f41301007387 */ /* 0x0003e20000100800 */
[----:B0-----:R-:W-:Y:S02]  /*1a80*/  @P1 IMAD.MOV.U32 R18, RZ, RZ, R30 ;  /* 0x000000ffff121224 */ /* 0x001fe400078e001e */
[----:B-1----:R-:W-:-:S05]  /*1a90*/  @P1 IMAD.MOV.U32 R19, RZ, RZ, R31 ;  /* 0x000000ffff131224 */ /* 0x002fca00078e001f */
[----:B------:R0:W3:Y:S01]  /*1aa0*/  @P1 LDG.E.U16 R29, desc[UR24][R18.64] ;  /* 0x00000018121d1981 */ /* 0x0000e2000c1e1500 */
[----:B------:R-:W-:Y:S02]  /*1ab0*/  IMAD.U32 R28, RZ, RZ, UR14 ;  /* 0x0000000eff1c7e24 */ /* 0x000fe4000f8e00ff */
[----:B------:R-:W-:-:S04]  /*1ac0*/  IMAD R35, R35, 0x2, R26 ;  /* 0x0000000223237824 */ /* 0x000fc800078e021a */
[----:B------:R-:W-:Y:S02]  /*1ad0*/  IMAD R13, R28, 0x2, R35 ;  /* 0x000000021c0d7824 */ /* 0x000fe400078e0223 */
[----:B------:R-:W-:Y:S02]  /*1ae0*/  IMAD.U32 R25, RZ, RZ, UR14 ;  /* 0x0000000eff197e24 */ /* 0x000fe4000f8e00ff */
[----:B------:R-:W-:-:S04]  /*1af0*/  IMAD R52, R52, 0x2, R13 ;  /* 0x0000000234347824 */ /* 0x000fc800078e020d */
[----:B------:R-:W-:-:S04]  /*1b00*/  IMAD R25, R25, 0x2, R52 ;  /* 0x0000000219197824 */ /* 0x000fc800078e0234 */
[----:B------:R-:W-:Y:S01]  /*1b10*/  IMAD R32, R32, 0x2, R25 ;  /* 0x0000000220207824 */ /* 0x000fe200078e0219 */
[----:B------:R-:W-:Y:S02]  /*1b20*/  PLOP3.LUT P0, PT, PT, PT, UP1, 0x80, 0x8 ;  /* 0x000000000008781c */ /* 0x000fe40003f0f018 */
[----:B------:R-:W-:Y:S02]  /*1b30*/  LOP3.LUT R30, R12, 0x50, RZ, 0xfc, !PT ;  /* 0x000000500c1e7812 */ /* 0x000fe400078efcff */
[----:B------:R-:W-:Y:S02]  /*1b40*/  PLOP3.LUT P1, PT, PT, PT, UP1, 0x80, 0x8 ;  /* 0x000000000008781c */ /* 0x000fe40003f2f018 */
[----:B------:R-:W-:Y:S02]  /*1b50*/  ISETP.LT.AND P0, PT, R33, UR13, P0 ;  /* 0x0000000d21007c0c */ /* 0x000fe40008701270 */
[----:B------:R-:W-:Y:S02]  /*1b60*/  ISETP.LT.AND P1, PT, R30, UR13, P1 ;  /* 0x0000000d1e007c0c */ /* 0x000fe40008f21270 */
[----:B0-----:R-:W-:-:S04]  /*1b70*/  LEA R18, P4, R25, R11, 0x1 ;  /* 0x0000000b19127211 */ /* 0x001fc800078808ff */
[----:B------:R-:W-:-:S05]  /*1b80*/  LEA.HI.X.SX32 R19, R25, R6, 0x1, P4 ;  /* 0x0000000619137211 */ /* 0x000fca00020f0eff */
[----:B------:R0:W4:Y:S04]  /*1b90*/  @P0 LDG.E.U16 R44, desc[UR24][R18.64] ;  /* 0x00000018122c0981 */ /* 0x000128000c1e1500 */
[----:B--2---:R1:W-:Y:S04]  /*1ba0*/  STL [R1+0x28c], R27 ;  /* 0x00028c1b01007387 */ /* 0x0043e80000100800 */
[----:B------:R-:W-:Y:S01]  /*1bb0*/  STL [R1+0x514], R31 ;  /* 0x0005141f01007387 */ /* 0x000fe20000100800 */
[----:B-1----:R-:W-:-:S04]  /*1bc0*/  IMAD.U32 R27, RZ, RZ, UR14 ;  /* 0x0000000eff1b7e24 */ /* 0x002fc8000f8e00ff */
[----:B------:R-:W-:Y:S01]  /*1bd0*/  IMAD R24, R27, 0x2, R32 ;  /* 0x000000021b187824 */ /* 0x000fe200078e0220 */
[----:B---3--:R1:W-:Y:S02]  /*1be0*/  STL [R1+0x2d0], R29 ;  /* 0x0002d01d01007387 */ /* 0x0083e40000100800 */
[----:B-1----:R-:W-:-:S04]  /*1bf0*/  IMAD.U32 R29, RZ, RZ, UR14 ;  /* 0x0000000eff1d7e24 */ /* 0x002fc8000f8e00ff */
[----:B------:R-:W-:-:S05]  /*1c00*/  IMAD R27, R29, 0x4, R24 ;  /* 0x000000041d1b7824 */ /* 0x000fca00078e0218 */
[C---:B------:R-:W-:Y:S01]  /*1c10*/  LEA R33, P5, R27.reuse, R11, 0x1 ;  /* 0x0000000b1b217211 */ /* 0x040fe200078a08ff */
[----:B------:R0:W-:Y:S03]  /*1c20*/  STL [R1+0x538], R18 ;  /* 0x0005381201007387 */ /* 0x0001e60000100800 */
[----:B------:R-:W-:Y:S01]  /*1c30*/  LEA.HI.X.SX32 R34, R27, R6, 0x1, P5 ;  /* 0x000000061b227211 */ /* 0x000fe200028f0eff */
[----:B------:R-:W-:Y:S01]  /*1c40*/  STL [R1+0x558], R33 ;  /* 0x0005582101007387 */ /* 0x000fe20000100800 */
[----:B------:R-:W-:-:S03]  /*1c50*/  PRMT R29, RZ, 0x7610, R29 ;  /* 0x00007610ff1d7816 */ /* 0x000fc6000000001d */
[----:B------:R1:W-:Y:S01]  /*1c60*/  STL [R1+0x534], R19 ;  /* 0x0005341301007387 */ /* 0x0003e20000100800 */
[----:B0-----:R-:W-:Y:S02]  /*1c70*/  @P1 IMAD.MOV.U32 R18, RZ, RZ, R33 ;  /* 0x000000ffff121224 */ /* 0x001fe400078e0021 */
[----:B-1----:R-:W-:-:S05]  /*1c80*/  @P1 IMAD.MOV.U32 R19, RZ, RZ, R34 ;  /* 0x000000ffff131224 */ /* 0x002fca00078e0022 */
[----:B------:R0:W2:Y:S01]  /*1c90*/  @P1 LDG.E.U16 R29, desc[UR24][R18.64] ;  /* 0x00000018121d1981 */ /* 0x0000a2000c1e1500 */
[----:B------:R-:W-:-:S04]  /*1ca0*/  IMAD.U32 R26, RZ, RZ, UR14 ;  /* 0x0000000eff1a7e24 */ /* 0x000fc8000f8e00ff */
[----:B------:R-:W-:-:S04]  /*1cb0*/  IMAD R31, R26, 0x2, R27 ;  /* 0x000000021a1f7824 */ /* 0x000fc800078e021b */
[----:B------:R-:W-:-:S04]  /*1cc0*/  IMAD R36, R36, 0x2, R31 ;  /* 0x0000000224247824 */ /* 0x000fc800078e021f */
[----:B------:R-:W-:Y:S02]  /*1cd0*/  IMAD R53, R53, 0x2, R36 ;  /* 0x0000000235357824 */ /* 0x000fe400078e0224 */
[----:B------:R-:W-:Y:S02]  /*1ce0*/  IMAD.U32 R30, RZ, RZ, UR14 ;  /* 0x0000000eff1e7e24 */ /* 0x000fe4000f8e00ff */
[----:B------:R-:W-:Y:S01]  /*1cf0*/  IMAD R26, R26, 0x2, R53 ;  /* 0x000000021a1a7824 */ /* 0x000fe200078e0235 */
[----:B------:R1:W-:Y:S01]  /*1d00*/  STL [R1+0x554], R34 ;  /* 0x0005542201007387 */ /* 0x0003e20000100800 */
[----:B------:R-:W-:Y:S01]  /*1d10*/  IMAD.U32 R25, RZ, RZ, UR14 ;  /* 0x0000000eff197e24 */ /* 0x000fe2000f8e00ff */
[----:B------:R-:W-:Y:S01]  /*1d20*/  PLOP3.LUT P0, PT, PT, PT, UP1, 0x80, 0x8 ;  /* 0x000000000008781c */ /* 0x000fe20003f0f018 */
[----:B------:R-:W-:Y:S02]  /*1d30*/  IMAD R30, R30, 0x2, R26 ;  /* 0x000000021e1e7824 */ /* 0x000fe400078e021a */
[----:B0-----:R-:W-:-:S02]  /*1d40*/  IMAD.U32 R18, RZ, RZ, UR14 ;  /* 0x0000000eff127e24 */ /* 0x001fc4000f8e00ff */
[----:B------:R-:W-:Y:S01]  /*1d50*/  IMAD R25, R25, 0x2, R30 ;  /* 0x0000000219197824 */ /* 0x000fe200078e021e */
[----:B-1----:R-:W-:-:S03]  /*1d60*/  LOP3.LUT R34, R12, 0x58, RZ, 0xfc, !PT ;  /* 0x000000580c227812 */ /* 0x002fc600078efcff */
[----:B------:R-:W-:Y:S01]  /*1d70*/  IMAD R18, R18, 0x4, R25 ;  /* 0x0000000412127824 */ /* 0x000fe200078e0219 */
[----:B------:R-:W-:Y:S02]  /*1d80*/  ISETP.LT.AND P0, PT, R34, UR13, P0 ;  /* 0x0000000d22007c0c */ /* 0x000fe40008701270 */
[----:B------:R-:W-:Y:S02]  /*1d90*/  PLOP3.LUT P1, PT, PT, PT, UP1, 0x80, 0x8 ;  /* 0x000000000008781c */ /* 0x000fe40003f2f018 */
[-C--:B------:R-:W-:Y:S01]  /*1da0*/  LEA R19, P4, R26, R11.reuse, 0x1 ;  /* 0x0000000b1a137211 */ /* 0x080fe200078808ff */
[----:B------:R-:W-:Y:S01]  /*1db0*/  IMAD.U32 R27, RZ, RZ, UR14 ;  /* 0x0000000eff1b7e24 */ /* 0x000fe2000f8e00ff */
[----:B------:R-:W-:Y:S02]  /*1dc0*/  LEA R34, P5, R18, R11, 0x1 ;  /* 0x0000000b12227211 */ /* 0x000fe400078a08ff */
[----:B------:R-:W-:Y:S01]  /*1dd0*/  LEA.HI.X.SX32 R70, R26, R6, 0x1, P4 ;  /* 0x000000061a467211 */ /* 0x000fe200020f0eff */
[----:B------:R-:W-:Y:S01]  /*1de0*/  IMAD R27, R27, 0x2, R18 ;  /* 0x000000021b1b7824 */ /* 0x000fe200078e0212 */
[----:B------:R-:W-:Y:S01]  /*1df0*/  PRMT R28, RZ, 0x7610, R28 ;  /* 0x00007610ff1c7816 */ /* 0x000fe2000000001c */
[----:B--2---:R0:W-:Y:S02]  /*1e00*/  STL [R1+0x310], R29 ;  /* 0x0003101d01007387 */ /* 0x0041e40000100800 */
[----:B0-----:R-:W-:-:S02]  /*1e10*/  LOP3.LUT R29, R12, 0x60, RZ, 0xfc, !PT ;  /* 0x000000600c1d7812 */ /* 0x001fc400078efcff */
[----:B------:R-:W-:Y:S02]  /*1e20*/  STL [R1+0x580], R19 ;  /* 0x0005801301007387 */ /* 0x000fe40000100800 */
[----:B------:R-:W-:Y:S02]  /*1e30*/  ISETP.LT.AND P1, PT, R29, UR13, P1 ;  /* 0x0000000d1d007c0c */ /* 0x000fe40008f21270 */
[----:B----4-:R0:W-:Y:S02]  /*1e40*/  STL [R1+0x2cc], R44 ;  /* 0x0002cc2c01007387 */ /* 0x0101e40000100800 */
[----:B0-----:R-:W-:Y:S01]  /*1e50*/  LEA.HI.X.SX32 R44, R18, R6, 0x1, P5 ;  /* 0x00000006122c7211 */ /* 0x001fe200028f0eff */
[----:B------:R-:W-:Y:S02]  /*1e60*/  @P0 IMAD.MOV.U32 R18, RZ, RZ, R19 ;  /* 0x000000ffff120224 */ /* 0x000fe400078e0013 */
[----:B------:R-:W-:-:S05]  /*1e70*/  @P0 IMAD.MOV.U32 R19, RZ, RZ, R70 ;  /* 0x000000ffff130224 */ /* 0x000fca00078e0046 */
[----:B------:R0:W2:Y:S02]  /*1e80*/  @P0 LDG.E.U16 R45, desc[UR24][R18.64] ;  /* 0x00000018122d0981 */ /* 0x0000a4000c1e1500 */
[----:B0-----:R-:W-:Y:S02]  /*1e90*/  @P1 IMAD.MOV.U32 R18, RZ, RZ, R34 ;  /* 0x000000ffff121224 */ /* 0x001fe400078e0022 */
[----:B------:R-:W-:-:S05]  /*1ea0*/  @P1 IMAD.MOV.U32 R19, RZ, RZ, R44 ;  /* 0x000000ffff131224 */ /* 0x000fca00078e002c */
[----:B------:R0:W3:Y:S01]  /*1eb0*/  @P1 LDG.E.U16 R28, desc[UR24][R18.64] ;  /* 0x00000018121c1981 */ /* 0x0000e2000c1e1500 */
[----:B------:R-:W-:-:S04]  /*1ec0*/  IMAD.U32 R33, RZ, RZ, UR14 ;  /* 0x0000000eff217e24 */ /* 0x000fc8000f8e00ff */
[----:B------:R-:W-:-:S04]  /*1ed0*/  IMAD R33, R33, 0x2, R27 ;  /* 0x0000000221217824 */ /* 0x000fc800078e021b */
[----:B------:R-:W-:Y:S02]  /*1ee0*/  IMAD R51, R51, 0x2, R33 ;  /* 0x0000000233337824 */ /* 0x000fe400078e0221 */
[----:B------:R-:W-:Y:S02]  /*1ef0*/  IMAD.U32 R29, RZ, RZ, UR14 ;  /* 0x0000000eff1d7e24 */ /* 0x000fe4000f8e00ff */
[----:B------:R-:W-:Y:S01]  /*1f00*/  IMAD R49, R49, 0x2, R51 ;  /* 0x0000000231317824 */ /* 0x000fe200078e0233 */
[----:B------:R1:W-:Y:S01]  /*1f10*/  STL [R1+0x5b8], R34 ;  /* 0x0005b82201007387 */ /* 0x0003e20000100800 */
[----:B------:R-:W-:Y:S02]  /*1f20*/  IMAD.U32 R26, RZ, RZ, UR14 ;  /* 0x0000000eff1a7e24 */ /* 0x000fe4000f8e00ff */
[----:B------:R-:W-:Y:S01]  /*1f30*/  IMAD R29, R29, 0x2, R49 ;  /* 0x000000021d1d7824 */ /* 0x000fe200078e0231 */
[----:B------:R-:W-:Y:S01]  /*1f40*/  STL [R1+0x57c], R70 ;  /* 0x00057c4601007387 */ /* 0x000fe20000100800 */
[----:B------:R-:W-:-:S02]  /*1f50*/  PLOP3.LUT P0, PT, PT, PT, UP1, 0x80, 0x8 ;  /* 0x000000000008781c */ /* 0x000fc40003f0f018 */
[----:B------:R-:W-:Y:S01]  /*1f60*/  IMAD R26, R26, 0x2, R29 ;  /* 0x000000021a1a7824 */ /* 0x000fe200078e021d */
[----:B------:R4:W-:Y:S01]  /*1f70*/  STL [R1+0x5b4], R44 ;  /* 0x0005b42c01007387 */ /* 0x0009e20000100800 */
[----:B-1----:R-:W-:-:S04]  /*1f80*/  LOP3.LUT R34, R12, 0x68, RZ, 0xfc, !PT ;  /* 0x000000680c227812 */ /* 0x002fc800078efcff */
[----:B------:R-:W-:Y:S01]  /*1f90*/  ISETP.LT.AND P0, PT, R34, UR13, P0 ;  /* 0x0000000d22007c0c */ /* 0x000fe20008701270 */
[----:B----4-:R-:W-:-:S04]  /*1fa0*/  IMAD.U32 R44, RZ, RZ, UR14 ;  /* 0x0000000eff2c7e24 */ /* 0x010fc8000f8e00ff */
[----:B------:R-:W-:Y:S01]  /*1fb0*/  IMAD R44, R44, 0x4, R26 ;  /* 0x000000042c2c7824 */ /* 0x000fe200078e021a */
[C---:B0-----:R-:W-:Y:S01]  /*1fc0*/  LEA R19, P1, R49.reuse, R11, 0x1 ;  /* 0x0000000b31137211 */ /* 0x041fe200078208ff */
[----:B------:R-:W-:Y:S02]  /*1fd0*/  IMAD.U32 R34, RZ, RZ, UR14 ;  /* 0x0000000eff227e24 */ /* 0x000fe4000f8e00ff */
[----:B------:R-:W-:Y:S01]  /*1fe0*/  IMAD.U32 R18, RZ, RZ, UR14 ;  /* 0x0000000eff127e24 */ /* 0x000fe2000f8e00ff */
[----:B------:R-:W-:Y:S01]  /*1ff0*/  LEA.HI.X.SX32 R78, R49, R6, 0x1, P1 ;  /* 0x00000006314e7211 */ /* 0x000fe200008f0eff */
[----:B---3--:R0:W-:Y:S02]  /*2000*/  STL [R1+0x34c], R28 ;  /* 0x00034c1c01007387 */ /* 0x0081e40000100800 */
[----:B0-----:R-:W-:-:S04]  /*2010*/  IMAD.U32 R28, RZ, RZ, UR14 ;  /* 0x0000000eff1c7e24 */ /* 0x001fc8000f8e00ff */
[----:B------:R-:W-:-:S04]  /*2020*/  IMAD R28, R28, 0x2, R44 ;  /* 0x000000021c1c7824 */ /* 0x000fc800078e022c */
[----:B------:R-:W-:Y:S01]  /*2030*/  IMAD R34, R34, 0x2, R28 ;  /* 0x0000000222227824 */ /* 0x000fe200078e021c */
[----:B--2---:R-:W-:Y:S03]  /*2040*/  STL [R1+0x30c], R45 ;  /* 0x00030c2d01007387 */ /* 0x004fe60000100800 */
[----:B------:R-:W-:Y:S01]  /*2050*/  IMAD R49, R18, 0x2, R34 ;  /* 0x0000000212317824 */ /* 0x000fe200078e0222 */
[----:B------:R0:W-:Y:S01]  /*2060*/  STL [R1+0x5d0], R19 ;  /* 0x0005d01301007387 */ /* 0x0001e20000100800 */
[----:B------:R-:W-:Y:S02]  /*2070*/  @P0 IMAD.MOV.U32 R18, RZ, RZ, R19 ;  /* 0x000000ffff120224 */ /* 0x000fe400078e0013 */
[----:B0-----:R-:W-:-:S05]  /*2080*/  @P0 IMAD.MOV.U32 R19, RZ, RZ, R78 ;  /* 0x000000ffff130224 */ /* 0x001fca00078e004e */
[----:B------:R0:W2:Y:S01]  /*2090*/  @P0 LDG.E.U16 R76, desc[UR24][R18.64] ;  /* 0x00000018124c0981 */ /* 0x0000a2000c1e1500 */
[----:B------:R-:W-:Y:S01]  /*20a0*/  PLOP3.LUT P1, PT, PT, PT, UP1, 0x80, 0x8 ;  /* 0x000000000008781c */ /* 0x000fe20003f2f018 */
[----:B------:R-:W-:Y:S01]  /*20b0*/  IMAD.U32 R45, RZ, RZ, UR14 ;  /* 0x0000000eff2d7e24 */ /* 0x000fe2000f8e00ff */
[----:B------:R-:W-:Y:S02]  /*20c0*/  LOP3.LUT R70, R12, 0x78, RZ, 0xfc, !PT ;  /* 0x000000780c467812 */ /* 0x000fe400078efcff */
[----:B------:R-:W-:Y:S02]  /*20d0*/  PLOP3.LUT P4, PT, PT, PT, UP1, 0x80, 0x8 ;  /* 0x000000000008781c */ /* 0x000fe40003f8f018 */
[----:B------:R-:W-:Y:S01]  /*20e0*/  ISETP.LT.AND P0, PT, R75, UR13, P1 ;  /* 0x0000000d4b007c0c */ /* 0x000fe20008f01270 */
[----:B------:R1:W-:Y:S01]  /*20f0*/  STL [R1+0x5cc], R78 ;  /* 0x0005cc4e01007387 */ /* 0x0003e20000100800 */
[----:B------:R-:W-:Y:S01]  /*2100*/  ISETP.LT.AND P1, PT, R70, UR13, P4 ;  /* 0x0000000d46007c0c */ /* 0x000fe2000a721270 */
[----:B0-----:R-:W-:-:S05]  /*2110*/  IMAD R19, R45, 0x2, R49 ;  /* 0x000000022d137824 */ /* 0x001fca00078e0231 */
[-C--:B------:R-:W-:Y:S02]  /*2120*/  LEA R75, P5, R19, R11.reuse, 0x1 ;  /* 0x0000000b134b7211 */ /* 0x080fe400078a08ff */
[----:B-1----:R-:W-:-:S04]  /*2130*/  LEA R78, P4, R44, R11, 0x1 ;  /* 0x0000000b2c4e7211 */ /* 0x002fc800078808ff */
[----:B------:R-:W-:Y:S01]  /*2140*/  LEA.HI.X.SX32 R79, R44, R6, 0x1, P4 ;  /* 0x000000062c4f7211 */ /* 0x000fe200020f0eff */
[----:B------:R-:W-:Y:S01]  /*2150*/  STL [R1+0x5e8], R78 ;  /* 0x0005e84e01007387 */ /* 0x000fe20000100800 */
[----:B------:R-:W-:-:S03]  /*2160*/  @P0 IMAD.MOV.U32 R44, RZ, RZ, R78 ;  /* 0x000000ffff2c0224 */ /* 0x000fc600078e004e */
[----:B------:R-:W-:Y:S01]  /*2170*/  STL [R1+0x600], R75 ;  /* 0x0006004b01007387 */ /* 0x000fe20000100800 */
[----:B------:R-:W-:Y:S01]  /*2180*/  @P0 IMAD.MOV.U32 R45, RZ, RZ, R79 ;  /* 0x000000ffff2d0224 */ /* 0x000fe200078e004f */
[----:B------:R-:W-:Y:S02]  /*2190*/  LOP3.LUT R70, R12, 0x2, RZ, 0xfc, !PT ;  /* 0x000000020c467812 */ /* 0x000fe400078efcff */
[----:B------:R-:W-:Y:S02]  /*21a0*/  PLOP3.LUT P4, PT, PT, PT, UP1, 0x80, 0x8 ;  /* 0x000000000008781c */ /* 0x000fe40003f8f018 */
[----:B------:R0:W3:Y:S02]  /*21b0*/  @P0 LDG.E.U16 R77, desc[UR24][R44.64] ;  /* 0x000000182c4d0981 */ /* 0x0000e4000c1e1500 */
[----:B------:R-:W-:Y:S01]  /*21c0*/  ISETP.LT.AND P4, PT, R70, UR13, P4 ;  /* 0x0000000d46007c0c */ /* 0x000fe2000a781270 */
[----:B0-----:R-:W-:Y:S01]  /*21d0*/  @P1 IMAD.MOV.U32 R44, RZ, RZ, R75 ;  /* 0x000000ffff2c1224 */ /* 0x001fe200078e004b */
[----:B--2---:R0:W-:Y:S02]  /*21e0*/  STL [R1+0x348], R76 ;  /* 0x0003484c01007387 */ /* 0x0041e40000100800 */
[----:B0-----:R-:W-:-:S05]  /*21f0*/  LEA.HI.X.SX32 R76, R19, R6, 0x1, P5 ;  /* 0x00000006134c7211 */ /* 0x001fca00028f0eff */
[----:B------:R-:W-:-:S05]  /*2200*/  @P1 IMAD.MOV.U32 R45, RZ, RZ, R76 ;  /* 0x000000ffff2d1224 */ /* 0x000fca00078e004c */
[----:B------:R0:W2:Y:S02]  /*2210*/  @P1 LDG.E.U16 R73, desc[UR24][R44.64] ;  /* 0x000000182c491981 */ /* 0x0000a4000c1e1500 */
[----:B0-----:R-:W-:-:S04]  /*2220*/  LEA R44, P5, R46, R11, 0x1 ;  /* 0x0000000b2e2c7211 */ /* 0x001fc800078a08ff */
[----:B------:R-:W-:-:S05]  /*2230*/  LEA.HI.X.SX32 R45, R46, R6, 0x1, P5 ;  /* 0x000000062e2d7211 */ /* 0x000fca00028f0eff */
[----:B------:R-:W4:Y:S01]  /*2240*/  @P4 LDG.E.U16 R72, desc[UR24][R44.64] ;  /* 0x000000182c484981 */ /* 0x000f22000c1e1500 */
[----:B------:R-:W-:Y:S02]  /*2250*/  LOP3.LUT R75, R12, 0xa, RZ, 0xfc, !PT ;  /* 0x0000000a0c4b7812 */ /* 0x000fe400078efcff */
[----:B------:R-:W-:Y:S01]  /*2260*/  PLOP3.LUT P1, PT, PT, PT, UP1, 0x80, 0x8 ;  /* 0x000000000008781c */ /* 0x000fe20003f2f018 */
[----:B------:R-:W-:Y:S01]  /*2270*/  STL [R1+0x5e4], R79 ;  /* 0x0005e44f01007387 */ /* 0x000fe20000100800 */
[----:B------:R-:W-:Y:S02]  /*2280*/  PLOP3.LUT P0, PT, PT, PT, UP1, 0x80, 0x8 ;  /* 0x000000000008781c */ /* 0x000fe40003f0f018 */
[----:B------:R-:W-:Y:S01]  /*2290*/  ISETP.LT.AND P1, PT, R75, UR13, P1 ;  /* 0x0000000d4b007c0c */ /* 0x000fe20008f21270 */
[----:B------:R-:W-:Y:S01]  /*22a0*/  STL [R1+0x5fc], R76 ;  /* 0x0005fc4c01007387 */ /* 0x000fe20000100800 */
[----:B------:R-:W-:-:S04]  /*22b0*/  LEA R75, P6, R43, R11, 0x1 ;  /* 0x0000000b2b4b7211 */ /* 0x000fc800078c08ff */
[----:B------:R-:W-:Y:S02]  /*22c0*/  LEA.HI.X.SX32 R43, R43, R6, 0x1, P6 ;  /* 0x000000062b2b7211 */ /* 0x000fe400030f0eff */
[----:B------:R-:W-:Y:S02]  /*22d0*/  LOP3.LUT R70, R12, 0x1a, RZ, 0xfc, !PT ;  /* 0x0000001a0c467812 */ /* 0x000fe400078efcff */
[----:B------:R-:W-:-:S04]  /*22e0*/  PLOP3.LUT P5, PT, PT, PT, UP1, 0x80, 0x8 ;  /* 0x000000000008781c */ /* 0x000fc80003faf018 */
[----:B------:R-:W-:Y:S02]  /*22f0*/  ISETP.LT.AND P5, PT, R70, UR13, P5 ;  /* 0x0000000d46007c0c */ /* 0x000fe4000afa1270 */
[----:B------:R-:W-:-:S04]  /*2300*/  LEA R70, P6, R41, R11, 0x1 ;  /* 0x0000000b29467211 */ /* 0x000fc800078c08ff */
[----:B------:R-:W-:Y:S01]  /*2310*/  LEA.HI.X.SX32 R41, R41, R6, 0x1, P6 ;  /* 0x0000000629297211 */ /* 0x000fe200030f0eff */
[----:B--2---:R0:W-:Y:S04]  /*2320*/  STL [R1+0x368], R73 ;  /* 0x0003684901007387 */ /* 0x0041e80000100800 */
[----:B------:R-:W-:Y:S01]  /*2330*/  STL [R1+0x20], R44 ;  /* 0x0000202c01007387 */ /* 0x000fe20000100800 */
[----:B0-----:R-:W-:-:S03]  /*2340*/  LOP3.LUT R73, R12, 0x12, RZ, 0xfc, !PT ;  /* 0x000000120c497812 */ /* 0x001fc600078efcff */
[----:B------:R-:W-:Y:S01]  /*2350*/  STL [R1+0x1c], R45 ;  /* 0x00001c2d01007387 */ /* 0x000fe20000100800 */
[----:B------:R-:W-:-:S03]  /*2360*/  ISETP.LT.AND P0, PT, R73, UR13, P0 ;  /* 0x0000000d49007c0c */ /* 0x000fc60008701270 */
[----:B------:R-:W-:Y:S04]  /*2370*/  STL [R1+0x40], R75 ;  /* 0x0000404b01007387 */ /* 0x000fe80000100800 */
[----:B----4-:R0:W-:Y:S02]  /*2380*/  STL [R1+0x328], R72 ;  /* 0x0003284801007387 */ /* 0x0101e40000100800 */
[----:B0-----:R-:W-:-:S04]  /*2390*/  LEA R72, P4, R42, R11, 0x1 ;  /* 0x0000000b2a487211 */ /* 0x001fc800078808ff */
[----:B------:R-:W-:Y:S01]  /*23a0*/  LEA.HI.X.SX32 R73, R42, R6, 0x1, P4 ;  /* 0x000000062a497211 */ /* 0x000fe200020f0eff */
[----:B------:R-:W-:Y:S01]  /*23b0*/  @P1 IMAD.MOV.U32 R42, RZ, RZ, R75 ;  /* 0x000000ffff2a1224 */ /* 0x000fe200078e004b */
[----:B---3--:R-:W-:Y:S04]  /*23c0*/  STL [R1+0x36c], R77 ;  /* 0x00036c4d01007387 */ /* 0x008fe80000100800 */
[----:B------:R-:W-:Y:S04]  /*23d0*/  STL [R1+0x60], R72 ;  /* 0x0000604801007387 */ /* 0x000fe80000100800 */
[----:B------:R0:W-:Y:S04]  /*23e0*/  STL [R1+0x3c], R43 ;  /* 0x00003c2b01007387 */ /* 0x0001e80000100800 */
[----:B------:R1:W2:Y:S02]  /*23f0*/  @P1 LDG.E.U16 R74, desc[UR24][R42.64] ;  /* 0x000000182a4a1981 */ /* 0x0002a4000c1e1500 */
[----:B-1----:R-:W-:-:S02]  /*2400*/  @P0 IMAD.MOV.U32 R42, RZ, RZ, R72 ;  /* 0x000000ffff2a0224 */ /* 0x002fc400078e0048 */
[----:B0-----:R-:W-:-:S05]  /*2410*/  @P0 IMAD.MOV.U32 R43, RZ, RZ, R73 ;  /* 0x000000ffff2b0224 */ /* 0x001fca00078e0049 */
[----:B------:R0:W3:Y:S02]  /*2420*/  @P0 LDG.E.U16 R67, desc[UR24][R42.64] ;  /* 0x000000182a430981 */ /* 0x0000e4000c1e1500 */
[----:B0-----:R-:W-:Y:S02]  /*2430*/  @P5 IMAD.MOV.U32 R42, RZ, RZ, R70 ;  /* 0x000000ffff2a5224 */ /* 0x001fe400078e0046 */
[----:B------:R-:W-:-:S05]  /*2440*/  @P5 IMAD.MOV.U32 R43, RZ, RZ, R41 ;  /* 0x000000ffff2b5224 */ /* 0x000fca00078e0029 */
[----:B------:R-:W4:Y:S01]  /*2450*/  @P5 LDG.E.U16 R68, desc[UR24][R42.64] ;  /* 0x000000182a445981 */ /* 0x000f22000c1e1500 */
[----:B------:R-:W-:-:S03]  /*2460*/  PLOP3.LUT P1, PT, PT, PT, UP1, 0x80, 0x8 ;  /* 0x000000000008781c */ /* 0x000fc60003f2f018 */
[----:B------:R-:W-:Y:S04]  /*2470*/  STL [R1+0x80], R70 ;  /* 0x0000804601007387 */ /* 0x000fe80000100800 */
[----:B------:R-:W-:Y:S01]  /*2480*/  STL [R1+0x5c], R73 ;  /* 0x00005c4901007387 */ /* 0x000fe20000100800 */
[----:B------:R-:W-:Y:S02]  /*2490*/  PLOP3.LUT P0, PT, PT, PT, UP1, 0x80, 0x8 ;  /* 0x000000000008781c */ /* 0x000fe40003f0f018 */
[----:B------:R-:W-:Y:S01]  /*24a0*/  PLOP3.LUT P5, PT, PT, PT, UP1, 0x80, 0x8 ;  /* 0x000000000008781c */ /* 0x000fe20003faf018 */
[----:B---3--:R0:W-:Y:S04]  /*24b0*/  STL [R1+0x35c], R67 ;  /* 0x00035c4301007387 */ /* 0x0081e80000100800 */
[----:B------:R1:W-:Y:S01]  /*24c0*/  STL [R1+0x7c], R41 ;  /* 0x00007c2901007387 */ /* 0x0003e20000100800 */
[----:B0-----:R-:W-:-:S02]  /*24d0*/  LOP3.LUT R67, R12, 0x22, RZ, 0xfc, !PT ;  /* 0x000000220c437812 */ /* 0x001fc400078efcff */
[----:B-1----:R-:W-:Y:S02]  /*24e0*/  LOP3.LUT R41, R12, 0x2a, RZ, 0xfc, !PT ;  /* 0x0000002a0c297812 */ /* 0x002fe400078efcff */
[----:B------:R-:W-:Y:S02]  /*24f0*/  ISETP.LT.AND P1, PT, R67, UR13, P1 ;  /* 0x0000000d43007c0c */ /* 0x000fe40008f21270 */
[----:B------:R-:W-:Y:S02]  /*2500*/  ISETP.LT.AND P0, PT, R41, UR13, P0 ;  /* 0x0000000d29007c0c */ /* 0x000fe40008701270 */
[CC--:B------:R-:W-:Y:S01]  /*2510*/  LEA R41, P4, R40.reuse, R11.reuse, 0x1 ;  /* 0x0000000b28297211 */ /* 0x0c0fe200078808ff */
[----:B----4-:R0:W-:Y:S01]  /*2520*/  STL [R1+0x388], R68 ;  /* 0x0003884401007387 */ /* 0x0101e20000100800 */
[----:B------:R-:W-:Y:S02]  /*2530*/  LEA R67, P6, R39, R11, 0x1 ;  /* 0x0000000b27437211 */ /* 0x000fe400078c08ff */
[----:B------:R-:W-:Y:S01]  /*2540*/  LEA.HI.X.SX32 R72, R40, R6, 0x1, P4 ;  /* 0x0000000628487211 */ /* 0x000fe200020f0eff */
[----:B------:R1:W-:Y:S01]  /*2550*/  STL [R1+0xa0], R41 ;  /* 0x0000a02901007387 */ /* 0x0003e20000100800 */
[----:B0-----:R-:W-:-:S03]  /*2560*/  LOP3.LUT R68, R12, 0x32, RZ, 0xfc, !PT ;  /* 0x000000320c447812 */ /* 0x001fc600078efcff */
[----:B------:R-:W-:Y:S01]  /*2570*/  @P1 IMAD.MOV.U32 R40, RZ, RZ, R41 ;  /* 0x000000ffff281224 */ /* 0x000fe200078e0029 */
[----:B------:R-:W-:Y:S01]  /*2580*/  ISETP.LT.AND P5, PT, R68, UR13, P5 ;  /* 0x0000000d44007c0c */ /* 0x000fe2000afa1270 */
[----:B-1----:R-:W-:Y:S01]  /*2590*/  @P1 IMAD.MOV.U32 R41, RZ, RZ, R72 ;  /* 0x000000ffff291224 */ /* 0x002fe200078e0048 */
[----:B------:R-:W-:-:S04]  /*25a0*/  LEA.HI.X.SX32 R68, R39, R6, 0x1, P6 ;  /* 0x0000000627447211 */ /* 0x000fc800030f0eff */
[----:B------:R0:W3:Y:S02]  /*25b0*/  @P1 LDG.E.U16 R71, desc[UR24][R40.64] ;  /* 0x0000001828471981 */ /* 0x0000e4000c1e1500 */
[----:B0-----:R-:W-:Y:S02]  /*25c0*/  @P0 IMAD.MOV.U32 R40, RZ, RZ, R67 ;  /* 0x000000ffff280224 */ /* 0x001fe400078e0043 */
[----:B------:R-:W-:-:S05]  /*25d0*/  @P0 IMAD.MOV.U32 R41, RZ, RZ, R68 ;  /* 0x000000ffff290224 */ /* 0x000fca00078e0044 */
[----:B------:R-:W4:Y:S01]  /*25e0*/  @P0 LDG.E.U16 R62, desc[UR24][R40.64] ;  /* 0x00000018283e0981 */ /* 0x000f22000c1e1500 */
[----:B------:R-:W-:-:S03]  /*25f0*/  LEA R39, P1, R38, R11, 0x1 ;  /* 0x0000000b26277211 */ /* 0x000fc600078208ff */
[----:B------:R0:W-:Y:S01]  /*2600*/  STL [R1+0x4c0], R67 ;  /* 0x0004c04301007387 */ /* 0x0001e20000100800 */
[----:B------:R-:W-:Y:S02]  /*2610*/  LEA.HI.X.SX32 R38, R38, R6, 0x1, P1 ;  /* 0x0000000626267211 */ /* 0x000fe400008f0eff */
[----:B------:R-:W-:Y:S01]  /*2620*/  LOP3.LUT R70, R12, 0x3a, RZ, 0xfc, !PT ;  /* 0x0000003a0c467812 */ /* 0x000fe200078efcff */
[----:B--2---:R-:W-:Y:S01]  /*2630*/  STL [R1+0x360], R74 ;  /* 0x0003604a01007387 */ /* 0x004fe20000100800 */
[----:B------:R-:W-:-:S03]  /*2640*/  PLOP3.LUT P4, PT, PT, PT, UP1, 0x80, 0x8 ;  /* 0x000000000008781c */ /* 0x000fc60003f8f018 */
[----:B------:R-:W-:Y:S01]  /*2650*/  STL [R1+0x9c], R72 ;  /* 0x00009c4801007387 */ /* 0x000fe20000100800 */
[----:B0-----:R-:W-:-:S03]  /*2660*/  LEA R67, P0, R37, R11, 0x1 ;  /* 0x0000000b25437211 */ /* 0x001fc600078008ff */
[----:B------:R-:W-:Y:S01]  /*2670*/  STL [R1+0x4bc], R68 ;  /* 0x0004bc4401007387 */ /* 0x000fe20000100800 */
[----:B------:R-:W-:-:S03]  /*2680*/  ISETP.LT.AND P4, PT, R70, UR13, P4 ;  /* 0x0000000d46007c0c */ /* 0x000fc6000a781270 */
[----:B------:R0:W-:Y:S04]  /*2690*/  STL [R1+0x4e0], R39 ;  /* 0x0004e02701007387 */ /* 0x0001e80000100800 */
[----:B------:R-:W-:Y:S01]  /*26a0*/  STL [R1+0x500], R67 ;  /* 0x0005004301007387 */ /* 0x000fe20000100800 */
[----:B0-----:R-:W-:-:S03]  /*26b0*/  @P5 LOP3.LUT R39, R39, R38, RZ, 0x3c, !PT ;  /* 0x0000002627275212 */ /* 0x001fc600078e3cff */
[----:B------:R0:W-:Y:S01]  /*26c0*/  STL [R1+0x4dc], R38 ;  /* 0x0004dc2601007387 */ /* 0x0001e20000100800 */
[----:B------:R-:W-:Y:S02]  /*26d0*/  LEA.HI.X.SX32 R68, R37, R6, 0x1, P0 ;  /* 0x0000000625447211 */ /* 0x000fe400000f0eff */
[----:B0-----:R-:W-:-:S04]  /*26e0*/  @P5 LOP3.LUT R38, R39, R38, RZ, 0x3c, !PT ;  /* 0x0000002627265212 */ /* 0x001fc800078e3cff */
[----:B------:R-:W-:Y:S02]  /*26f0*/  @P5 LOP3.LUT R39, R39, R38, RZ, 0x3c, !PT ;  /* 0x0000002627275212 */ /* 0x000fe400078e3cff */
[----:B------:R-:W-:-:S03]  /*2700*/  PLOP3.LUT P0, PT, PT, PT, UP1, 0x80, 0x8 ;  /* 0x000000000008781c */ /* 0x000fc60003f0f018 */
[----:B------:R0:W2:Y:S02]  /*2710*/  @P5 LDG.E.U16 R69, desc[UR24][R38.64] ;  /* 0x0000001826455981 */ /* 0x0000a4000c1e1500 */
[----:B0-----:R-:W-:Y:S02]  /*2720*/  @P4 IMAD.MOV.U32 R38, RZ, RZ, R67 ;  /* 0x000000ffff264224 */ /* 0x001fe400078e0043 */
[----:B------:R-:W-:-:S05]  /*2730*/  @P4 IMAD.MOV.U32 R39, RZ, RZ, R68 ;  /* 0x000000ffff274224 */ /* 0x000fca00078e0044 */
[----:B------:R0:W2:Y:S02]  /*2740*/  @P4 LDG.E.U16 R66, desc[UR24][R38.64] ;  /* 0x0000001826424981 */ /* 0x0000a4000c1e1500 */
[----:B0-----:R-:W-:-:S04]  /*2750*/  LEA R38, P5, R35, R11, 0x1 ;  /* 0x0000000b23267211 */ /* 0x001fc800078a08ff */
[----:B------:R-:W-:Y:S01]  /*2760*/  LEA.HI.X.SX32 R39, R35, R6, 0x1, P5 ;  /* 0x0000000623277211 */ /* 0x000fe200028f0eff */
[----:B----4-:R0:W-:Y:S02]  /*2770*/  STL [R1+0x390], R62 ;  /* 0x0003903e01007387 */ /* 0x0101e40000100800 */
[----:B0-----:R-:W-:-:S04]  /*2780*/  LOP3.LUT R62, R12, 0x42, RZ, 0xfc, !PT ;  /* 0x000000420c3e7812 */ /* 0x001fc800078efcff */
[----:B------:R-:W-:-:S13]  /*2790*/  ISETP.LT.AND P4, PT, R62, UR13, P0 ;  /* 0x0000000d3e007c0c */ /* 0x000fda0008781270 */
[----:B------:R0:W4:Y:S01]  /*27a0*/  @P4 LDG.E.U16 R65, desc[UR24][R38.64] ;  /* 0x0000001826414981 */ /* 0x000122000c1e1500 */
[----:B------:R-:W-:Y:S02]  /*27b0*/  LOP3.LUT R67, R12, 0x4a, RZ, 0xfc, !PT ;  /* 0x0000004a0c437812 */ /* 0x000fe400078efcff */
[----:B------:R-:W-:Y:S01]  /*27c0*/  PLOP3.LUT P1, PT, PT, PT, UP1, 0x80, 0x8 ;  /* 0x000000000008781c */ /* 0x000fe20003f2f018 */
[----:B------:R-:W-:Y:S03]  /*27d0*/  STL [R1+0x4fc], R68 ;  /* 0x0004fc4401007387 */ /* 0x000fe60000100800 */
[----:B------:R-:W-:Y:S02]  /*27e0*/  ISETP.LT.AND P1, PT, R67, UR13, P1 ;  /* 0x0000000d43007c0c */ /* 0x000fe40008f21270 */
[C---:B------:R-:W-:Y:S01]  /*27f0*/  LEA R67, P6, R32.reuse, R11, 0x1 ;  /* 0x0000000b20437211 */ /* 0x040fe200078c08ff */
[----:B--2---:R-:W-:Y:S04]  /*2800*/  STL [R1+0x384], R66 ;  /* 0x0003844201007387 */ /* 0x004fe80000100800 */
[----:B---3--:R-:W-:Y:S04]  /*2810*/  STL [R1+0x318], R71 ;  /* 0x0003184701007387 */ /* 0x008fe80000100800 */
[----:B------:R0:W-:Y:S04]  /*2820*/  STL [R1+0x520], R38 ;  /* 0x0005202601007387 */ /* 0x0001e80000100800 */
[----:B------:R1:W-:Y:S04]  /*2830*/  STL [R1+0x51c], R39 ;  /* 0x00051c2701007387 */ /* 0x0003e80000100800 */
[----:B------:R-:W-:Y:S01]  /*2840*/  STL [R1+0x540], R67 ;  /* 0x0005404301007387 */ /* 0x000fe20000100800 */
[----:B0-----:R-:W-:-:S05]  /*2850*/  LEA.HI.X.SX32 R38, R32, R6, 0x1, P6 ;  /* 0x0000000620267211 */ /* 0x001fca00030f0eff */
[----:B-1----:R-:W-:Y:S01]  /*2860*/  @P1 IMAD.MOV.U32 R39, RZ, RZ, R38 ;  /* 0x000000ffff271224 */ /* 0x002fe200078e0026 */
[----:B----4-:R0:W-:Y:S04]  /*2870*/  STL [R1+0x2e8], R65 ;  /* 0x0002e84101007387 */ /* 0x0101e80000100800 */
[----:B------:R-:W-:Y:S01]  /*2880*/  STL [R1+0x2f0], R69 ;  /* 0x0002f04501007387 */ /* 0x000fe20000100800 */
[----:B0-----:R-:W-:-:S05]  /*2890*/  LEA R65, P4, R31, R11, 0x1 ;  /* 0x0000000b1f417211 */ /* 0x001fca00078808ff */
[----:B------:R-:W-:Y:S04]  /*28a0*/  STL [R1+0x568], R65 ;  /* 0x0005684101007387 */ /* 0x000fe80000100800 */
[----:B------:R0:W-:Y:S02]  /*28b0*/  STL [R1+0x53c], R38 ;  /* 0x00053c2601007387 */ /* 0x0001e40000100800 */
[----:B0-----:R-:W-:-:S05]  /*28c0*/  @P1 IMAD.MOV.U32 R38, RZ, RZ, R67 ;  /* 0x000000ffff261224 */ /* 0x001fca00078e0043 */
[----:B------:R-:W2:Y:S01]  /*28d0*/  @P1 LDG.E.U16 R64, desc[UR24][R38.64] ;  /* 0x0000001826401981 */ /* 0x000ea2000c1e1500 */
[C---:B------:R-:W-:Y:S02]  /*28e0*/  LOP3.LUT R66, R12.reuse, 0x52, RZ, 0xfc, !PT ;  /* 0x000000520c427812 */ /* 0x040fe400078efcff */
[----:B------:R-:W-:Y:S02]  /*28f0*/  PLOP3.LUT P0, PT, PT, PT, UP1, 0x80, 0x8 ;  /* 0x000000000008781c */ /* 0x000fe40003f0f018 */
[----:B------:R-:W-:Y:S02]  /*2900*/  LOP3.LUT R62, R12, 0x5a, RZ, 0xfc, !PT ;  /* 0x0000005a0c3e7812 */ /* 0x000fe400078efcff */
[----:B------:R-:W-:Y:S02]  /*2910*/  PLOP3.LUT P5, PT, PT, PT, UP1, 0x80, 0x8 ;  /* 0x000000000008781c */ /* 0x000fe40003faf018 */
[----:B------:R-:W-:Y:S02]  /*2920*/  ISETP.LT.AND P0, PT, R66, UR13, P0 ;  /* 0x0000000d42007c0c */ /* 0x000fe40008701270 */
[----:B------:R-:W-:-:S02]  /*2930*/  ISETP.LT.AND P5, PT, R62, UR13, P5 ;  /* 0x0000000d3e007c0c */ /* 0x000fc4000afa1270 */
[----:B------:R-:W-:Y:S02]  /*2940*/  LEA R62, P6, R30, R11, 0x1 ;  /* 0x0000000b1e3e7211 */ /* 0x000fe400078c08ff */
[----:B------:R-:W-:-:S03]  /*2950*/  LEA.HI.X.SX32 R66, R31, R6, 0x1, P4 ;  /* 0x000000061f427211 */ /* 0x000fc600020f0eff */
[----:B------:R-:W-:Y:S01]  /*2960*/  STL [R1+0x588], R62 ;  /* 0x0005883e01007387 */ /* 0x000fe20000100800 */
[----:B------:R-:W-:-:S03]  /*2970*/  PRMT R61, RZ, 0x7610, R61 ;  /* 0x00007610ff3d7816 */ /* 0x000fc6000000003d */
[----:B------:R-:W-:Y:S01]  /*2980*/  STL [R1+0x564], R66 ;  /* 0x0005644201007387 */ /* 0x000fe20000100800 */
[----:B------:R-:W-:Y:S01]  /*2990*/  @P0 IMAD.MOV.U32 R31, RZ, RZ, R66 ;  /* 0x000000ffff1f0224 */ /* 0x000fe200078e0042 */
[----:B------:R-:W-:Y:S02]  /*29a0*/  PRMT R59, RZ, 0x7610, R59 ;  /* 0x00007610ff3b7816 */ /* 0x000fe4000000003b */
[----:B--2---:R0:W-:Y:S02]  /*29b0*/  STL [R1+0x354], R64 ;  /* 0x0003544001007387 */ /* 0x0041e40000100800 */
[----:B0-----:R-:W-:Y:S01]  /*29c0*/  LEA.HI.X.SX32 R64, R30, R6, 0x1, P6 ;  /* 0x000000061e407211 */ /* 0x001fe200030f0eff */
[----:B------:R-:W-:-:S05]  /*29d0*/  @P0 IMAD.MOV.U32 R30, RZ, RZ, R65 ;  /* 0x000000ffff1e0224 */ /* 0x000fca00078e0041 */
[----:B------:R0:W2:Y:S02]  /*29e0*/  @P0 LDG.E.U16 R61, desc[UR24][R30.64] ;  /* 0x000000181e3d0981 */ /* 0x0000a4000c1e1500 */
[----:B0-----:R-:W-:Y:S02]  /*29f0*/  @P5 IMAD.MOV.U32 R30, RZ, RZ, R62 ;  /* 0x000000ffff1e5224 */ /* 0x001fe400078e003e */
[----:B------:R-:W-:-:S05]  /*2a00*/  @P5 IMAD.MOV.U32 R31, RZ, RZ, R64 ;  /* 0x000000ffff1f5224 */ /* 0x000fca00078e0040 */
[----:B------:R0:W3:Y:S01]  /*2a10*/  @P5 LDG.E.U16 R59, desc[UR24][R30.64] ;  /* 0x000000181e3b5981 */ /* 0x0000e2000c1e1500 */
[----:B------:R-:W-:Y:S02]  /*2a20*/  PLOP3.LUT P1, PT, PT, PT, UP1, 0x80, 0x8 ;  /* 0x000000000008781c */ /* 0x000fe40003f2f018 */
[----:B------:R-:W-:Y:S02]  /*2a30*/  PLOP3.LUT P0, PT, PT, PT, UP1, 0x80, 0x8 ;  /* 0x000000000008781c */ /* 0x000fe40003f0f018 */
[----:B------:R-:W-:Y:S01]  /*2a40*/  PLOP3.LUT P5, PT, PT, PT, UP1, 0x80, 0x8 ;  /* 0x000000000008781c */ /* 0x000fe20003faf018 */
[----:B------:R-:W-:Y:S01]  /*2a50*/  IMAD.U32 R18, RZ, RZ, UR14 ;  /* 0x0000000eff127e24 */ /* 0x000fe2000f8e00ff */
[----:B------:R-:W-:Y:S02]  /*2a60*/  PRMT R63, RZ, 0x7610, R63 ;  /* 0x00007610ff3f7816 */ /* 0x000fe4000000003f */
[----:B0-----:R-:W-:-:S04]  /*2a70*/  LEA R30, P4, R27, R11, 0x1 ;  /* 0x0000000b1b1e7211 */ /* 0x001fc800078808ff */
[----:B------:R-:W-:Y:S01]  /*2a80*/  LEA.HI.X.SX32 R31, R27, R6, 0x1, P4 ;  /* 0x000000061b1f7211 */ /* 0x000fe200020f0eff */
[--C-:B------:R-:W-:Y:S01]  /*2a90*/  IMAD R18, R18, 0x2, R19.reuse ;  /* 0x0000000212127824 */ /* 0x100fe200078e0213 */
[----:B------:R-:W-:Y:S01]  /*2aa0*/  PRMT R19, RZ, 0x7610, R19 ;  /* 0x00007610ff137816 */ /* 0x000fe20000000013 */
[----:B--2---:R0:W-:Y:S04]  /*2ab0*/  STL [R1+0x350], R61 ;  /* 0x0003503d01007387 */ /* 0x0041e80000100800 */
[----:B------:R-:W-:Y:S01]  /*2ac0*/  STL [R1+0x584], R64 ;  /* 0x0005844001007387 */ /* 0x000fe20000100800 */
[----:B0-----:R-:W-:-:S03]  /*2ad0*/  LOP3.LUT R61, R12, 0x62, RZ, 0xfc, !PT ;  /* 0x000000620c3d7812 */ /* 0x001fc600078efcff */
[----:B---3--:R0:W-:Y:S01]  /*2ae0*/  STL [R1+0x380], R59 ;  /* 0x0003803b01007387 */ /* 0x0081e20000100800 */
[----:B------:R-:W-:Y:S02]  /*2af0*/  ISETP.LT.AND P1, PT, R61, UR13, P1 ;  /* 0x0000000d3d007c0c */ /* 0x000fe40008f21270 */
[C---:B------:R-:W-:Y:S02]  /*2b00*/  LOP3.LUT R61, R12.reuse, 0x72, RZ, 0xfc, !PT ;  /* 0x000000720c3d7812 */ /* 0x040fe400078efcff */
[----:B0-----:R-:W-:-:S04]  /*2b10*/  LOP3.LUT R59, R12, 0x6a, RZ, 0xfc, !PT ;  /* 0x0000006a0c3b7812 */ /* 0x001fc800078efcff */
[----:B------:R-:W-:Y:S01]  /*2b20*/  ISETP.LT.AND P0, PT, R59, UR13, P0 ;  /* 0x0000000d3b007c0c */ /* 0x000fe20008701270 */
[----:B------:R0:W-:Y:S01]  /*2b30*/  STL [R1+0x5c0], R30 ;  /* 0x0005c01e01007387 */ /* 0x0001e20000100800 */
[----:B------:R-:W-:Y:S02]  /*2b40*/  LEA R59, P6, R29, R11, 0x1 ;  /* 0x0000000b1d3b7211 */ /* 0x000fe400078c08ff */
[----:B------:R-:W-:Y:S01]  /*2b50*/  ISETP.LT.AND P5, PT, R61, UR13, P5 ;  /* 0x0000000d3d007c0c */ /* 0x000fe2000afa1270 */
[----:B------:R0:W2:Y:S01]  /*2b60*/  @P1 LDG.E.U16 R63, desc[UR24][R30.64] ;  /* 0x000000181e3f1981 */ /* 0x0000a2000c1e1500 */
[----:B------:R-:W-:-:S03]  /*2b70*/  LEA.HI.X.SX32 R61, R29, R6, 0x1, P6 ;  /* 0x000000061d3d7211 */ /* 0x000fc600030f0eff */
[----:B------:R-:W-:Y:S04]  /*2b80*/  STL [R1+0x5d8], R59 ;  /* 0x0005d83b01007387 */ /* 0x000fe80000100800 */
[----:B------:R1:W-:Y:S01]  /*2b90*/  STL [R1+0x5bc], R31 ;  /* 0x0005bc1f01007387 */ /* 0x0003e20000100800 */
[----:B0-----:R-:W-:Y:S02]  /*2ba0*/  @P0 IMAD.MOV.U32 R30, RZ, RZ, R59 ;  /* 0x000000ffff1e0224 */ /* 0x001fe400078e003b */
[----:B-1----:R-:W-:-:S05]  /*2bb0*/  @P0 IMAD.MOV.U32 R31, RZ, RZ, R61 ;  /* 0x000000ffff1f0224 */ /* 0x002fca00078e003d */
[----:B------:R-:W3:Y:S01]  /*2bc0*/  @P0 LDG.E.U16 R19, desc[UR24][R30.64] ;  /* 0x000000181e130981 */ /* 0x000ee2000c1e1500 */
[-C--:B------:R-:W-:Y:S02]  /*2bd0*/  LEA R29, P1, R28, R11.reuse, 0x1 ;  /* 0x0000000b1c1d7211 */ /* 0x080fe400078208ff */
[----:B------:R-:W-:Y:S01]  /*2be0*/  LOP3.LUT R62, R12, 0x7a, RZ, 0xfc, !PT ;  /* 0x0000007a0c3e7812 */ /* 0x000fe200078efcff */
[----:B------:R0:W-:Y:S01]  /*2bf0*/  STL [R1+0x5d4], R61 ;  /* 0x0005d43d01007387 */ /* 0x0001e20000100800 */
[----:B------:R-:W-:Y:S02]  /*2c00*/  LEA.HI.X.SX32 R28, R28, R6, 0x1, P1 ;  /* 0x000000061c1c7211 */ /* 0x000fe400008f0eff */
[----:B------:R-:W-:Y:S02]  /*2c10*/  PLOP3.LUT P4, PT, PT, PT, UP1, 0x80, 0x8 ;  /* 0x000000000008781c */ /* 0x000fe40003f8f018 */
[----:B------:R-:W-:Y:S02]  /*2c20*/  LEA R59, P0, R18, R11, 0x1 ;  /* 0x0000000b123b7211 */ /* 0x000fe400078008ff */
[----:B------:R-:W-:-:S02]  /*2c30*/  ISETP.LT.AND P4, PT, R62, UR13, P4 ;  /* 0x0000000d3e007c0c */ /* 0x000fc4000a781270 */
[----:B------:R-:W-:Y:S02]  /*2c40*/  PRMT R46, RZ, 0x7610, R46 ;  /* 0x00007610ff2e7816 */ /* 0x000fe4000000002e */
[----:B0-----:R-:W-:Y:S02]  /*2c50*/  LEA.HI.X.SX32 R61, R18, R6, 0x1, P0 ;  /* 0x00000006123d7211 */ /* 0x001fe400000f0eff */
[----:B------:R-:W-:Y:S01]  /*2c60*/  PRMT R45, RZ, 0x7610, R45 ;  /* 0x00007610ff2d7816 */ /* 0x000fe2000000002d */
[----:B---3--:R-:W-:Y:S04]  /*2c70*/  STL [R1+0x38c], R19 ;  /* 0x00038c1301007387 */ /* 0x008fe80000100800 */
[----:B------:R0:W-:Y:S04]  /*2c80*/  STL [R1+0x5f0], R29 ;  /* 0x0005f01d01007387 */ /* 0x0001e80000100800 */
[----:B------:R-:W-:Y:S01]  /*2c90*/  STL [R1+0x608], R59 ;  /* 0x0006083b01007387 */ /* 0x000fe20000100800 */
[----:B0-----:R-:W-:-:S03]  /*2ca0*/  @P5 LOP3.LUT R29, R29, R28, RZ, 0x3c, !PT ;  /* 0x0000001c1d1d5212 */ /* 0x001fc600078e3cff */
[----:B------:R0:W-:Y:S02]  /*2cb0*/  STL [R1+0x5ec], R28 ;  /* 0x0005ec1c01007387 */ /* 0x0001e40000100800 */
[----:B0-----:R-:W-:-:S04]  /*2cc0*/  @P5 LOP3.LUT R28, R29, R28, RZ, 0x3c, !PT ;  /* 0x0000001c1d1c5212 */ /* 0x001fc800078e3cff */
[----:B------:R-:W-:-:S05]  /*2cd0*/  @P5 LOP3.LUT R29, R29, R28, RZ, 0x3c, !PT ;  /* 0x0000001c1d1d5212 */ /* 0x000fca00078e3cff */
[----:B------:R0:W3:Y:S02]  /*2ce0*/  @P5 LDG.E.U16 R46, desc[UR24][R28.64] ;  /* 0x000000181c2e5981 */ /* 0x0000e4000c1e1500 */
[----:B0-----:R-:W-:Y:S02]  /*2cf0*/  @P4 IMAD.MOV.U32 R28, RZ, RZ, R59 ;  /* 0x000000ffff1c4224 */ /* 0x001fe400078e003b */
[----:B------:R-:W-:-:S05]  /*2d00*/  @P4 IMAD.MOV.U32 R29, RZ, RZ, R61 ;  /* 0x000000ffff1d4224 */ /* 0x000fca00078e003d */
[----:B------:R-:W4:Y:S01]  /*2d10*/  @P4 LDG.E.U16 R45, desc[UR24][R28.64] ;  /* 0x000000181c2d4981 */ /* 0x000f22000c1e1500 */
[----:B------:R-:W-:Y:S02]  /*2d20*/  PLOP3.LUT P1, PT, PT, PT, UP1, 0x80, 0x8 ;  /* 0x000000000008781c */ /* 0x000fe40003f2f018 */
[----:B------:R-:W-:Y:S02]  /*2d30*/  PLOP3.LUT P0, PT, PT, PT, UP1, 0x80, 0x8 ;  /* 0x000000000008781c */ /* 0x000fe40003f0f018 */
[----:B------:R-:W-:Y:S02]  /*2d40*/  PLOP3.LUT P5, PT, PT, PT, UP1, 0x80, 0x8 ;  /* 0x000000000008781c */ /* 0x000fe40003faf018 */
[----:B------:R-:W-:Y:S02]  /*2d50*/  PRMT R60, RZ, 0x7610, R60 ;  /* 0x00007610ff3c7816 */ /* 0x000fe4000000003c */
[----:B------:R-:W-:Y:S01]  /*2d60*/  PRMT R40, RZ, 0x7610, R40 ;  /* 0x00007610ff287816 */ /* 0x000fe20000000028 */
[----:B---3--:R0:W-:Y:S04]  /*2d70*/  STL [R1+0x1d8], R46 ;  /* 0x0001d82e01007387 */ /* 0x0081e80000100800 */
[----:B------:R1:W-:Y:S01]  /*2d80*/  STL [R1+0x604], R61 ;  /* 0x0006043d01007387 */ /* 0x0003e20000100800 */
[----:B0-----:R-:W-:-:S04]  /*2d90*/  LOP3.LUT R46, R12, 0x4, RZ, 0xfc, !PT ;  /* 0x000000040c2e7812 */ /* 0x001fc800078efcff */
[----:B------:R-:W-:Y:S01]  /*2da0*/  ISETP.LT.AND P1, PT, R46, UR13, P1 ;  /* 0x0000000d2e007c0c */ /* 0x000fe20008f21270 */
[----:B----4-:R0:W-:Y:S01]  /*2db0*/  STL [R1+0x364], R45 ;  /* 0x0003642d01007387 */ /* 0x0101e20000100800 */
[C---:B-1----:R-:W-:Y:S02]  /*2dc0*/  LEA R61, P4, R23.reuse, R11, 0x1 ;  /* 0x0000000b173d7211 */ /* 0x042fe400078808ff */
[C---:B------:R-:W-:Y:S02]  /*2dd0*/  LOP3.LUT R46, R12.reuse, 0x14, RZ, 0xfc, !PT ;  /* 0x000000140c2e7812 */ /* 0x040fe400078efcff */
[----:B0-----:R-:W-:Y:S02]  /*2de0*/  LOP3.LUT R45, R12, 0xc, RZ, 0xfc, !PT ;  /* 0x0000000c0c2d7812 */ /* 0x001fe400078efcff */
[----:B------:R-:W-:Y:S02]  /*2df0*/  LEA.HI.X.SX32 R62, R23, R6, 0x1, P4 ;  /* 0x00000006173e7211 */ /* 0x000fe400020f0eff */
[----:B------:R-:W-:-:S02]  /*2e00*/  ISETP.LT.AND P0, PT, R45, UR13, P0 ;  /* 0x0000000d2d007c0c */ /* 0x000fc40008701270 */
[----:B------:R-:W-:Y:S02]  /*2e10*/  LEA R45, P6, R22, R11, 0x1 ;  /* 0x0000000b162d7211 */ /* 0x000fe400078c08ff */
[----:B------:R-:W-:Y:S01]  /*2e20*/  ISETP.LT.AND P5, PT, R46, UR13, P5 ;  /* 0x0000000d2e007c0c */ /* 0x000fe2000afa1270 */
[----:B------:R-:W-:Y:S01]  /*2e30*/  @P1 IMAD.MOV.U32 R23, RZ, RZ, R62 ;  /* 0x000000ffff171224 */ /* 0x000fe200078e003e */
[----:B------:R-:W-:Y:S01]  /*2e40*/  LEA.HI.X.SX32 R46, R22, R6, 0x1, P6 ;  /* 0x00000006162e7211 */ /* 0x000fe200030f0eff */
[----:B------:R-:W-:-:S05]  /*2e50*/  @P1 IMAD.MOV.U32 R22, RZ, RZ, R61 ;  /* 0x000000ffff161224 */ /* 0x000fca00078e003d */
[----:B------:R0:W3:Y:S02]  /*2e60*/  @P1 LDG.E.U16 R60, desc[UR24][R22.64] ;  /* 0x00000018163c1981 */ /* 0x0000e4000c1e1500 */
[----:B0-----:R-:W-:Y:S02]  /*2e70*/  @P0 IMAD.MOV.U32 R22, RZ, RZ, R45 ;  /* 0x000000ffff160224 */ /* 0x001fe400078e002d */
[----:B------:R-:W-:-:S05]  /*2e80*/  @P0 IMAD.MOV.U32 R23, RZ, RZ, R46 ;  /* 0x000000ffff170224 */ /* 0x000fca00078e002e */
[----:B------:R-:W4:Y:S01]  /*2e90*/  @P0 LDG.E.U16 R40, desc[UR24][R22.64] ;  /* 0x0000001816280981 */ /* 0x000f22000c1e1500 */
[----:B------:R-:W-:Y:S02]  /*2ea0*/  LOP3.LUT R59, R12, 0x1c, RZ, 0xfc, !PT ;  /* 0x0000001c0c3b7812 */ /* 0x000fe400078efcff */
[----:B------:R-:W-:Y:S01]  /*2eb0*/  PLOP3.LUT P4, PT, PT, PT, UP1, 0x80, 0x8 ;  /* 0x000000000008781c */ /* 0x000fe20003f8f018 */
[----:B--2---:R-:W-:Y:S03]  /*2ec0*/  STL [R1+0x258], R63 ;  /* 0x0002583f01007387 */ /* 0x004fe60000100800 */
[----:B------:R-:W-:Y:S01]  /*2ed0*/  ISETP.LT.AND P4, PT, R59, UR13, P4 ;  /* 0x0000000d3b007c0c */ /* 0x000fe2000a781270 */
[----:B------:R-:W-:Y:S01]  /*2ee0*/  STL [R1+0x28], R61 ;  /* 0x0000283d01007387 */ /* 0x000fe20000100800 */
[----:B------:R-:W-:-:S03]  /*2ef0*/  LEA R59, P1, R21, R11, 0x1 ;  /* 0x0000000b153b7211 */ /* 0x000fc600078208ff */
[----:B------:R0:W-:Y:S01]  /*2f00*/  STL [R1+0x48], R45 ;  /* 0x0000482d01007387 */ /* 0x0001e20000100800 */
[----:B------:R-:W-:-:S03]  /*2f10*/  PRMT R58, RZ, 0x7610, R58 ;  /* 0x00007610ff3a7816 */ /* 0x000fc6000000003a */
[----:B------:R-:W-:Y:S01]  /*2f20*/  STL [R1+0x24], R62 ;  /* 0x0000243e01007387 */ /* 0x000fe20000100800 */
[----:B------:R-:W-:Y:S02]  /*2f30*/  LEA.HI.X.SX32 R21, R21, R6, 0x1, P1 ;  /* 0x0000000615157211 */ /* 0x000fe400008f0eff */
[----:B0-----:R-:W-:Y:S01]  /*2f40*/  LEA R45, P0, R20, R11, 0x1 ;  /* 0x0000000b142d7211 */ /* 0x001fe200078008ff */
[----:B------:R0:W-:Y:S01]  /*2f50*/  STL [R1+0x44], R46 ;  /* 0x0000442e01007387 */ /* 0x0001e20000100800 */
[----:B------:R-:W-:-:S03]  /*2f60*/  PRMT R44, RZ, 0x7610, R44 ;  /* 0x00007610ff2c7816 */ /* 0x000fc6000000002c */
[----:B------:R-:W-:Y:S01]  /*2f70*/  STL [R1+0x68], R59 ;  /* 0x0000683b01007387 */ /* 0x000fe20000100800 */
[----:B0-----:R-:W-:Y:S01]  /*2f80*/  LEA.HI.X.SX32 R46, R20, R6, 0x1, P0 ;  /* 0x00000006142e7211 */ /* 0x001fe200000f0eff */
[----:B------:R-:W-:Y:S02]  /*2f90*/  @P5 IMAD.MOV.U32 R20, RZ, RZ, R59 ;  /* 0x000000ffff145224 */ /* 0x000fe400078e003b */
[----:B------:R-:W-:Y:S01]  /*2fa0*/  STL [R1+0x88], R45 ;  /* 0x0000882d01007387 */ /* 0x000fe20000100800 */
[----:B------:R-:W-:-:S03]  /*2fb0*/  PLOP3.LUT P0, PT, PT, PT, UP1, 0x80, 0x8 ;  /* 0x000000000008781c */ /* 0x000fc60003f0f018 */
[----:B------:R0:W-:Y:S04]  /*2fc0*/  STL [R1+0x64], R21 ;  /* 0x0000641501007387 */ /* 0x0001e80000100800 */
[----:B------:R1:W2:Y:S02]  /*2fd0*/  @P5 LDG.E.U16 R58, desc[UR24][R20.64] ;  /* 0x00000018143a5981 */ /* 0x0002a4000c1e1500 */
[----:B-1----:R-:W-:Y:S02]  /*2fe0*/  @P4 IMAD.MOV.U32 R20, RZ, RZ, R45 ;  /* 0x000000ffff144224 */ /* 0x002fe400078e002d */
[----:B0-----:R-:W-:-:S05]  /*2ff0*/  @P4 IMAD.MOV.U32 R21, RZ, RZ, R46 ;  /* 0x000000ffff154224 */ /* 0x001fca00078e002e */
[----:B------:R0:W2:Y:S01]  /*3000*/  @P4 LDG.E.U16 R44, desc[UR24][R20.64] ;  /* 0x00000018142c4981 */ /* 0x0000a2000c1e1500 */
[----:B------:R-:W-:Y:S02]  /*3010*/  PRMT R43, RZ, 0x7610, R43 ;  /* 0x00007610ff2b7816 */ /* 0x000fe4000000002b */
[----:B0-----:R-:W-:-:S04]  /*3020*/  LEA R20, P5, R17, R11, 0x1 ;  /* 0x0000000b11147211 */ /* 0x001fc800078a08ff */
[----:B------:R-:W-:Y:S01]  /*3030*/  LEA.HI.X.SX32 R21, R17, R6, 0x1, P5 ;  /* 0x0000000611157211 */ /* 0x000fe200028f0eff */
[----:B----4-:R0:W-:Y:S02]  /*3040*/  STL [R1+0x320], R40 ;  /* 0x0003202801007387 */ /* 0x0101e40000100800 */
[----:B0-----:R-:W-:-:S04]  /*3050*/  LOP3.LUT R40, R12, 0x24, RZ, 0xfc, !PT ;  /* 0x000000240c287812 */ /* 0x001fc800078efcff */
[----:B------:R-:W-:-:S13]  /*3060*/  ISETP.LT.AND P4, PT, R40, UR13, P0 ;  /* 0x0000000d28007c0c */ /* 0x000fda0008781270 */
[----:B------:R-:W4:Y:S01]  /*3070*/  @P4 LDG.E.U16 R43, desc[UR24][R20.64] ;  /* 0x00000018142b4981 */ /* 0x000f22000c1e1500 */
[----:B------:R-:W-:Y:S02]  /*3080*/  LOP3.LUT R45, R12, 0x2c, RZ, 0xfc, !PT ;  /* 0x0000002c0c2d7812 */ /* 0x000fe400078efcff */
[----:B------:R-:W-:Y:S01]  /*3090*/  PLOP3.LUT P1, PT, PT, PT, UP1, 0x80, 0x8 ;  /* 0x000000000008781c */ /* 0x000fe20003f2f018 */
[----:B------:R-:W-:Y:S03]  /*30a0*/  STL [R1+0x84], R46 ;  /* 0x0000842e01007387 */ /* 0x000fe60000100800 */
[----:B------:R-:W-:Y:S02]  /*30b0*/  ISETP.LT.AND P1, PT, R45, UR13, P1 ;  /* 0x0000000d2d007c0c */ /* 0x000fe40008f21270 */
[----:B------:R-:W-:-:S04]  /*30c0*/  LEA R17, P6, R16, R11, 0x1 ;  /* 0x0000000b10117211 */ /* 0x000fc800078c08ff */
[----:B------:R-:W-:Y:S02]  /*30d0*/  LEA.HI.X.SX32 R16, R16, R6, 0x1, P6 ;  /* 0x0000000610107211 */ /* 0x000fe400030f0eff */
[----:B------:R-:W-:Y:S01]  /*30e0*/  PRMT R42, RZ, 0x7610, R42 ;  /* 0x00007610ff2a7816 */ /* 0x000fe2000000002a */
[----:B--2---:R-:W-:Y:S04]  /*30f0*/  STL [R1+0x218], R44 ;  /* 0x0002182c01007387 */ /* 0x004fe80000100800 */
[----:B---3--:R-:W-:Y:S04]  /*3100*/  STL [R1+0x324], R60 ;  /* 0x0003243c01007387 */ /* 0x008fe80000100800 */
[----:B------:R-:W-:Y:S04]  /*3110*/  STL [R1+0xa8], R20 ;  /* 0x0000a81401007387 */ /* 0x000fe80000100800 */
[----:B------:R-:W-:Y:S04]  /*3120*/  STL [R1+0xa4], R21 ;  /* 0x0000a41501007387 */ /* 0x000fe80000100800 */
[----:B------:R0:W-:Y:S02]  /*3130*/  STL [R1+0x4c8], R17 ;  /* 0x0004c81101007387 */ /* 0x0001e40000100800 */
[----:B0-----:R-:W-:-:S02]  /*3140*/  @P1 LOP3.LUT R17, R17, R16, RZ, 0x3c, !PT ;  /* 0x0000001011111212 */ /* 0x001fc400078e3cff */
[----:B----4-:R0:W-:Y:S04]  /*3150*/  STL [R1+0x314], R43 ;  /* 0x0003142b01007387 */ /* 0x0101e80000100800 */
[----:B------:R-:W-:Y:S01]  /*3160*/  STL [R1+0x31c], R58 ;  /* 0x00031c3a01007387 */ /* 0x000fe20000100800 */
[----:B0-----:R-:W-:-:S05]  /*3170*/  LEA R43, P4, R15, R11, 0x1 ;  /* 0x0000000b0f2b7211 */ /* 0x001fca00078808ff */
[----:B------:R-:W-:Y:S04]  /*3180*/  STL [R1+0x4e8], R43 ;  /* 0x0004e82b01007387 */ /* 0x000fe80000100800 */
[----:B------:R0:W-:Y:S02]  /*3190*/  STL [R1+0x4c4], R16 ;  /* 0x0004c41001007387 */ /* 0x0001e40000100800 */
[----:B0-----:R-:W-:-:S04]  /*31a0*/  @P1 LOP3.LUT R16, R17, R16, RZ, 0x3c, !PT ;  /* 0x0000001011101212 */ /* 0x001fc800078e3cff */
[----:B------:R-:W-:-:S05]  /*31b0*/  @P1 LOP3.LUT R17, R17, R16, RZ, 0x3c, !PT ;  /* 0x0000001011111212 */ /* 0x000fca00078e3cff */
        /* <DEDUP_REMOVED lines=23> */
[----:B------:R-:W-:Y:S02]  /*3330*/  PLOP3.LUT P5, PT, PT, PT, UP1, 0x80, 0x8 ;  /* 0x000000000008781c */ /* 0x000fe40003faf018 */
[----:B------:R-:W-:Y:S02]  /*3340*/  PRMT R41, RZ, 0x7610, R41 ;  /* 0x00007610ff297816 */ /* 0x000fe40000000029 */
[----:B0-----:R-:W-:-:S04]  /*3350*/  LEA R14, P4, R13, R11, 0x1 ;  /* 0x0000000b0d0e7211 */ /* 0x001fc800078808ff */
[----:B------:R-:W-:Y:S02]  /*3360*/  LEA.HI.X.SX32 R15, R13, R6, 0x1, P4 ;  /* 0x000000060d0f7211 */ /* 0x000fe400020f0eff */
        /* <DEDUP_REMOVED lines=18> */
[----:B------:R0:W3:Y:S01]  /*3490*/  @P0 LDG.E.U16 R29, desc[UR24][R14.64] ;  /* 0x000000180e1d0981 */ /* 0x0000e2000c1e1500 */
[----:B------:R-:W-:Y:S02]  /*34a0*/  LOP3.LUT R40, R12, 0x5c, RZ, 0xfc, !PT ;  /* 0x0000005c0c287812 */ /* 0x000fe400078efcff */
[----:B------:R-:W-:-:S04]  /*34b0*/  PLOP3.LUT P4, PT, PT, PT, UP1, 0x80, 0x8 ;  /* 0x000000000008781c */ /* 0x000fc80003f8f018 */
[----:B------:R-:W-:Y:S02]  /*34c0*/  ISETP.LT.AND P4, PT, R40, UR13, P4 ;  /* 0x0000000d28007c0c */ /* 0x000fe4000a781270 */
[CC--:B------:R-:W-:Y:S02]  /*34d0*/  LEA R40, P1, R36.reuse, R11.reuse, 0x1 ;  /* 0x0000000b24287211 */ /* 0x0c0fe400078208ff */
[----:B------:R-:W-:Y:S02]  /*34e0*/  LEA R37, P0, R25, R11, 0x1 ;  /* 0x0000000b19257211 */ /* 0x000fe400078008ff */
[----:B------:R-:W-:Y:S01]  /*34f0*/  LEA.HI.X.SX32 R36, R36, R6, 0x1, P1 ;  /* 0x0000000624247211 */ /* 0x000fe200008f0eff */
[----:B------:R1:W-:Y:S01]  /*3500*/  STL [R1+0x544], R38 ;  /* 0x0005442601007387 */ /* 0x0003e20000100800 */
[----:B------:R-:W-:Y:S01]  /*3510*/  PRMT R39, RZ, 0x7610, R39 ;  /* 0x00007610ff277816 */ /* 0x000fe20000000027 */
[----:B0-----:R-:W-:Y:S02]  /*3520*/  @P5 IMAD.MOV.U32 R14, RZ, RZ, R40 ;  /* 0x000000ffff0e5224 */ /* 0x001fe400078e0028 */
[----:B------:R-:W-:Y:S01]  /*3530*/  @P5 IMAD.MOV.U32 R15, RZ, RZ, R36 ;  /* 0x000000ffff0f5224 */ /* 0x000fe200078e0024 */
[----:B------:R-:W-:Y:S01]  /*3540*/  STL [R1+0x570], R40 ;  /* 0x0005702801007387 */ /* 0x000fe20000100800 */
[----:B------:R-:W-:-:S02]  /*3550*/  PRMT R35, RZ, 0x7610, R35 ;  /* 0x00007610ff237816 */ /* 0x000fc40000000023 */
[----:B-1----:R-:W-:Y:S01]  /*3560*/  LEA.HI.X.SX32 R38, R25, R6, 0x1, P0 ;  /* 0x0000000619267211 */ /* 0x002fe200000f0eff */
[----:B------:R-:W-:Y:S01]  /*3570*/  STL [R1+0x590], R37 ;  /* 0x0005902501007387 */ /* 0x000fe20000100800 */
[----:B------:R-:W-:-:S03]  /*3580*/  PLOP3.LUT P0, PT, PT, PT, UP1, 0x80, 0x8 ;  /* 0x000000000008781c */ /* 0x000fc60003f0f018 */
[----:B------:R0:W4:Y:S04]  /*3590*/  @P5 LDG.E.U16 R39, desc[UR24][R14.64] ;  /* 0x000000180e275981 */ /* 0x000128000c1e1500 */
[----:B------:R-:W-:Y:S01]  /*35a0*/  STL [R1+0x56c], R36 ;  /* 0x00056c2401007387 */ /* 0x000fe20000100800 */
[----:B0-----:R-:W-:Y:S02]  /*35b0*/  @P4 IMAD.MOV.U32 R14, RZ, RZ, R37 ;  /* 0x000000ffff0e4224 */ /* 0x001fe400078e0025 */
[----:B------:R-:W-:-:S05]  /*35c0*/  @P4 IMAD.MOV.U32 R15, RZ, RZ, R38 ;  /* 0x000000ffff0f4224 */ /* 0x000fca00078e0026 */
[----:B------:R0:W2:Y:S01]  /*35d0*/  @P4 LDG.E.U16 R35, desc[UR24][R14.64] ;  /* 0x000000180e234981 */ /* 0x0000a2000c1e1500 */
[----:B------:R-:W-:Y:S02]  /*35e0*/  PRMT R32, RZ, 0x7610, R32 ;  /* 0x00007610ff207816 */ /* 0x000fe40000000020 */
[----:B0-----:R-:W-:-:S04]  /*35f0*/  LEA R14, P5, R33, R11, 0x1 ;  /* 0x0000000b210e7211 */ /* 0x001fc800078a08ff */
[----:B------:R-:W-:Y:S01]  /*3600*/  LEA.HI.X.SX32 R15, R33, R6, 0x1, P5 ;  /* 0x00000006210f7211 */ /* 0x000fe200028f0eff */
[----:B---3--:R0:W-:Y:S02]  /*3610*/  STL [R1+0x294], R29 ;  /* 0x0002941d01007387 */ /* 0x0081e40000100800 */
[----:B0-----:R-:W-:-:S04]  /*3620*/  LOP3.LUT R29, R12, 0x64, RZ, 0xfc, !PT ;  /* 0x000000640c1d7812 */ /* 0x001fc800078efcff */
[----:B------:R-:W-:-:S13]  /*3630*/  ISETP.LT.AND P4, PT, R29, UR13, P0 ;  /* 0x0000000d1d007c0c */ /* 0x000fda0008781270 */
[----:B------:R0:W3:Y:S01]  /*3640*/  @P4 LDG.E.U16 R32, desc[UR24][R14.64] ;  /* 0x000000180e204981 */ /* 0x0000e2000c1e1500 */
[----:B------:R-:W-:-:S03]  /*3650*/  PLOP3.LUT P0, PT, PT, PT, UP1, 0x80, 0x8 ;  /* 0x000000000008781c */ /* 0x000fc60003f0f018 */
[----:B------:R-:W-:Y:S01]  /*3660*/  STL [R1+0x58c], R38 ;  /* 0x00058c2601007387 */ /* 0x000fe20000100800 */
[----:B------:R-:W-:Y:S02]  /*3670*/  LOP3.LUT R36, R12, 0x6c, RZ, 0xfc, !PT ;  /* 0x0000006c0c247812 */ /* 0x000fe400078efcff */
[----:B------:R-:W-:-:S04]  /*3680*/  PLOP3.LUT P1, PT, PT, PT, UP1, 0x80, 0x8 ;  /* 0x000000000008781c */ /* 0x000fc80003f2f018 */
[----:B------:R-:W-:Y:S01]  /*3690*/  ISETP.LT.AND P1, PT, R36, UR13, P1 ;  /* 0x0000000d24007c0c */ /* 0x000fe20008f21270 */
[----:B--2---:R1:W-:Y:S02]  /*36a0*/  STL [R1+0x2d4], R35 ;  /* 0x0002d42301007387 */ /* 0x0043e40000100800 */
[----:B-1----:R-:W-:Y:S02]  /*36b0*/  LOP3.LUT R35, R12, 0x74, RZ, 0xfc, !PT ;  /* 0x000000740c237812 */ /* 0x002fe400078efcff */
[----:B------:R-:W-:Y:S02]  /*36c0*/  STL [R1+0x298], R41 ;  /* 0x0002982901007387 */ /* 0x000fe40000100800 */
[----:B------:R-:W-:Y:S02]  /*36d0*/  ISETP.LT.AND P0, PT, R35, UR13, P0 ;  /* 0x0000000d23007c0c */ /* 0x000fe40008701270 */
[C---:B------:R-:W-:Y:S01]  /*36e0*/  LEA R35, P6, R26.reuse, R11, 0x1 ;  /* 0x0000000b1a237211 */ /* 0x040fe200078c08ff */
[----:B------:R0:W-:Y:S04]  /*36f0*/  STL [R1+0x5c8], R14 ;  /* 0x0005c80e01007387 */ /* 0x0001e80000100800 */
[----:B------:R1:W-:Y:S04]  /*3700*/  STL [R1+0x5c4], R15 ;  /* 0x0005c40f01007387 */ /* 0x0003e80000100800 */
[----:B------:R-:W-:Y:S01]  /*3710*/  STL [R1+0x5e0], R35 ;  /* 0x0005e02301007387 */ /* 0x000fe20000100800 */
[----:B0-----:R-:W-:-:S02]  /*3720*/  LEA.HI.X.SX32 R14, R26, R6, 0x1, P6 ;  /* 0x000000061a0e7211 */ /* 0x001fc400030f0eff */
[----:B------:R-:W-:-:S03]  /*3730*/  PRMT R31, RZ, 0x7610, R31 ;  /* 0x00007610ff1f7816 */ /* 0x000fc6000000001f */
[----:B-1----:R-:W-:Y:S01]  /*3740*/  @P1 IMAD.MOV.U32 R15, RZ, RZ, R14 ;  /* 0x000000ffff0f1224 */ /* 0x002fe200078e000e */
[----:B------:R-:W-:Y:S01]  /*3750*/  PRMT R27, RZ, 0x7610, R27 ;  /* 0x00007610ff1b7816 */ /* 0x000fe2000000001b */
[----:B---3--:R0:W-:Y:S04]  /*3760*/  STL [R1+0x2e0], R32 ;  /* 0x0002e02001007387 */ /* 0x0081e80000100800 */
[----:B----4-:R-:W-:Y:S01]  /*3770*/  STL [R1+0x2d8], R39 ;  /* 0x0002d82701007387 */ /* 0x010fe20000100800 */
[----:B0-----:R-:W-:-:S05]  /*3780*/  LEA R32, P4, R34, R11, 0x1 ;  /* 0x0000000b22207211 */ /* 0x001fca00078808ff */
[----:B------:R-:W-:Y:S04]  /*3790*/  STL [R1+0x5f8], R32 ;  /* 0x0005f82001007387 */ /* 0x000fe80000100800 */
[----:B------:R0:W-:Y:S02]  /*37a0*/  STL [R1+0x5dc], R14 ;  /* 0x0005dc0e01007387 */ /* 0x0001e40000100800 */
[----:B0-----:R-:W-:-:S05]  /*37b0*/  @P1 IMAD.MOV.U32 R14, RZ, RZ, R35 ;  /* 0x000000ffff0e1224 */ /* 0x001fca00078e0023 */
[----:B------:R0:W2:Y:S01]  /*37c0*/  @P1 LDG.E.U16 R31, desc[UR24][R14.64] ;  /* 0x000000180e1f1981 */ /* 0x0000a2000c1e1500 */
[----:B------:R-:W-:Y:S01]  /*37d0*/  LEA.HI.X.SX32 R33, R34, R6, 0x1, P4 ;  /* 0x0000000622217211 */ /* 0x000fe200020f0eff */
[----:B0-----:R-:W-:-:S04]  /*37e0*/  @P0 IMAD.MOV.U32 R14, RZ, RZ, R32 ;  /* 0x000000ffff0e0224 */ /* 0x001fc800078e0020 */
[----:B------:R-:W-:-:S05]  /*37f0*/  @P0 IMAD.MOV.U32 R15, RZ, RZ, R33 ;  /* 0x000000ffff0f0224 */ /* 0x000fca00078e0021 */
[----:B------:R0:W3:Y:S01]  /*3800*/  @P0 LDG.E.U16 R27, desc[UR24][R14.64] ;  /* 0x000000180e1b0981 */ /* 0x0000e2000c1e1500 */
[----:B------:R-:W-:Y:S01]  /*3810*/  IMAD.U32 R19, RZ, RZ, UR14 ;  /* 0x0000000eff137e24 */ /* 0x000fe2000f8e00ff */
[----:B------:R-:W-:Y:S02]  /*3820*/  LOP3.LUT R29, R12, 0x7c, RZ, 0xfc, !PT ;  /* 0x0000007c0c1d7812 */ /* 0x000fe400078efcff */
[----:B------:R-:W-:Y:S01]  /*3830*/  PLOP3.LUT P5, PT, PT, PT, UP1, 0x80, 0x8 ;  /* 0x000000000008781c */ /* 0x000fe20003faf018 */
[----:B------:R-:W-:-:S03]  /*3840*/  IMAD R19, R19, 0x2, R18 ;  /* 0x0000000213137824 */ /* 0x000fc600078e0212 */
[----:B------:R-:W-:Y:S02]  /*3850*/  ISETP.LT.AND P5, PT, R29, UR13, P5 ;  /* 0x0000000d1d007c0c */ /* 0x000fe4000afa1270 */
[----:B------:R-:W-:-:S05]  /*3860*/  LEA R29, P6, R19, R11, 0x1 ;  /* 0x0000000b131d7211 */ /* 0x000fca00078c08ff */
[----:B------:R-:W-:Y:S04]  /*3870*/  STL [R1+0x610], R29 ;  /* 0x0006101d01007387 */ /* 0x000fe80000100800 */
[----:B------:R-:W-:Y:S01]  /*3880*/  STL [R1+0x5f4], R33 ;  /* 0x0005f42101007387 */ /* 0x000fe20000100800 */
[----:B------:R-:W-:Y:S01]  /*3890*/  PRMT R26, RZ, 0x7610, R26 ;  /* 0x00007610ff1a7816 */ /* 0x000fe2000000001a */
[----:B0-----:R-:W-:Y:S01]  /*38a0*/  @P5 IMAD.MOV.U32 R14, RZ, RZ, R29 ;  /* 0x000000ffff0e5224 */ /* 0x001fe200078e001d */
[----:B------:R-:W-:Y:S02]  /*38b0*/  PLOP3.LUT P1, PT, PT, PT, UP1, 0x80, 0x8 ;  /* 0x000000000008781c */ /* 0x000fe40003f2f018 */
[----:B------:R-:W-:Y:S01]  /*38c0*/  PRMT R30, RZ, 0x7610, R30 ;  /* 0x00007610ff1e7816 */ /* 0x000fe2000000001e */
[----:B--2---:R0:W-:Y:S02]  /*38d0*/  STL [R1+0x2a0], R31 ;  /* 0x0002a01f01007387 */ /* 0x0041e40000100800 */
[----:B0-----:R-:W-:-:S05]  /*38e0*/  LEA.HI.X.SX32 R31, R19, R6, 0x1, P6 ;  /* 0x00000006131f7211 */ /* 0x001fca00030f0eff */
[----:B------:R-:W-:-:S05]  /*38f0*/  @P5 IMAD.MOV.U32 R15, RZ, RZ, R31 ;  /* 0x000000ffff0f5224 */ /* 0x000fca00078e001f */
[----:B------:R0:W2:Y:S04]  /*3900*/  @P5 LDG.E.U16 R26, desc[UR24][R14.64] ;  /* 0x000000180e1a5981 */ /* 0x0000a8000c1e1500 */
[----:B---3--:R1:W-:Y:S02]  /*3910*/  STL [R1+0x32c], R27 ;  /* 0x00032c1b01007387 */ /* 0x0083e40000100800 */
[----:B-1----:R-:W-:-:S04]  /*3920*/  LOP3.LUT R27, R12, 0x6, RZ, 0xfc, !PT ;  /* 0x000000060c1b7812 */ /* 0x002fc800078efcff */
[----:B------:R-:W-:Y:S02]  /*3930*/  ISETP.LT.AND P1, PT, R27, UR13, P1 ;  /* 0x0000000d1b007c0c */ /* 0x000fe40008f21270 */
[----:B0-----:R-:W-:-:S04]  /*3940*/  LEA R14, P4, R57, R11, 0x1 ;  /* 0x0000000b390e7211 */ /* 0x001fc800078808ff */
[----:B------:R-:W-:-:S07]  /*3950*/  LEA.HI.X.SX32 R15, R57, R6, 0x1, P4 ;  /* 0x00000006390f7211 */ /* 0x000fce00020f0eff */
[----:B------:R0:W3:Y:S01]  /*3960*/  @P1 LDG.E.U16 R30, desc[UR24][R14.64] ;  /* 0x000000180e1e1981 */ /* 0x0000e2000c1e1500 */
[----:B------:R-:W-:-:S03]  /*3970*/  PLOP3.LUT P0, PT, PT, PT, UP1, 0x80, 0x8 ;  /* 0x000000000008781c */ /* 0x000fc60003f0f018 */
[----:B------:R-:W-:Y:S01]  /*3980*/  STL [R1+0x60c], R31 ;  /* 0x00060c1f01007387 */ /* 0x000fe20000100800 */
[C---:B------:R-:W-:Y:S02]  /*3990*/  LOP3.LUT R27, R12.reuse, 0x26, RZ, 0xfc, !PT ;  /* 0x000000260c1b7812 */ /* 0x040fe400078efcff */
[----:B------:R-:W-:Y:S02]  /*39a0*/  PLOP3.LUT P5, PT, PT, PT, UP1, 0x80, 0x8 ;  /* 0x000000000008781c */ /* 0x000fe40003faf018 */
[----:B------:R-:W-:Y:S02]  /*39b0*/  LOP3.LUT R29, R12, 0x36, RZ, 0xfc, !PT ;  /* 0x000000360c1d7812 */ /* 0x000fe400078efcff */
[----:B------:R-:W-:Y:S02]  /*39c0*/  PLOP3.LUT P4, PT, PT, PT, UP1, 0x80, 0x8 ;  /* 0x000000000008781c */ /* 0x000fe40003f8f018 */
[----:B------:R-:W-:Y:S02]  /*39d0*/  ISETP.LT.AND P5, PT, R27, UR13, P5 ;  /* 0x0000000d1b007c0c */ /* 0x000fe4000afa1270 */
[----:B------:R-:W-:-:S02]  /*39e0*/  ISETP.LT.AND P4, PT, R29, UR13, P4 ;  /* 0x0000000d1d007c0c */ /* 0x000fc4000a781270 */
[----:B------:R-:W-:Y:S02]  /*39f0*/  LEA R29, P1, R48, R11, 0x1 ;  /* 0x0000000b301d7211 */ /* 0x000fe400078208ff */
[----:B------:R-:W-:Y:S02]  /*3a00*/  PRMT R13, RZ, 0x7610, R13 ;  /* 0x00007610ff0d7816 */ /* 0x000fe4000000000d */
[----:B------:R-:W-:Y:S02]  /*3a10*/  PRMT R28, RZ, 0x7610, R28 ;  /* 0x00007610ff1c7816 */ /* 0x000fe4000000001c */
[----:B------:R-:W-:Y:S01]  /*3a20*/  PRMT R21, RZ, 0x7610, R21 ;  /* 0x00007610ff157816 */ /* 0x000fe20000000015 */
[----:B--2---:R1:W-:Y:S02]  /*3a30*/  STL [R1+0x2b0], R26 ;  /* 0x0002b01a01007387 */ /* 0x0043e40000100800 */
[----:B-1----:R-:W-:-:S04]  /*3a40*/  LOP3.LUT R26, R12, 0x16, RZ, 0xfc, !PT ;  /* 0x000000160c1a7812 */ /* 0x002fc800078efcff */
[----:B------:R-:W-:Y:S02]  /*3a50*/  ISETP.LT.AND P0, PT, R26, UR13, P0 ;  /* 0x0000000d1a007c0c */ /* 0x000fe40008701270 */
[C---:B------:R-:W-:Y:S01]  /*3a60*/  LEA R26, P6, R47.reuse, R11, 0x1 ;  /* 0x0000000b2f1a7211 */ /* 0x040fe200078c08ff */
[----:B------:R0:W-:Y:S03]  /*3a70*/  STL [R1+0x30], R14 ;  /* 0x0000300e01007387 */ /* 0x0001e60000100800 */
[----:B------:R-:W-:Y:S01]  /*3a80*/  LEA.HI.X.SX32 R27, R47, R6, 0x1, P6 ;  /* 0x000000062f1b7211 */ /* 0x000fe200030f0eff */
[----:B------:R-:W-:Y:S04]  /*3a90*/  STL [R1+0x70], R26 ;  /* 0x0000701a01007387 */ /* 0x000fe80000100800 */
[----:B------:R1:W-:Y:S02]  /*3aa0*/  STL [R1+0x2c], R15 ;  /* 0x00002c0f01007387 */ /* 0x0003e40000100800 */
[----:B0-----:R-:W-:-:S02]  /*3ab0*/  @P0 IMAD.MOV.U32 R14, RZ, RZ, R26 ;  /* 0x000000ffff0e0224 */ /* 0x001fc400078e001a */
[----:B------:R-:W-:Y:S01]  /*3ac0*/  STL [R1+0x6c], R27 ;  /* 0x00006c1b01007387 */ /* 0x000fe20000100800 */
[----:B-1----:R-:W-:-:S03]  /*3ad0*/  @P0 IMAD.MOV.U32 R15, RZ, RZ, R27 ;  /* 0x000000ffff0f0224 */ /* 0x002fc600078e001b */
[----:B------:R-:W-:Y:S04]  /*3ae0*/  STL [R1+0xb0], R29 ;  /* 0x0000b01d01007387 */ /* 0x000fe80000100800 */
[----:B---3--:R0:W-:Y:S04]  /*3af0*/  STL [R1+0x29c], R30 ;  /* 0x00029c1e01007387 */ /* 0x0081e80000100800 */
[----:B------:R1:W2:Y:S01]  /*3b00*/  @P0 LDG.E.U16 R13, desc[UR24][R14.64] ;  /* 0x000000180e0d0981 */ /* 0x0002a2000c1e1500 */
[----:B------:R-:W-:Y:S02]  /*3b10*/  LEA R26, P0, R50, R11, 0x1 ;  /* 0x0000000b321a7211 */ /* 0x000fe400078008ff */
[----:B0-----:R-:W-:-:S02]  /*3b20*/  LEA.HI.X.SX32 R30, R48, R6, 0x1, P1 ;  /* 0x00000006301e7211 */ /* 0x001fc400008f0eff */
[----:B------:R-:W-:Y:S01]  /*3b30*/  LEA.HI.X.SX32 R27, R50, R6, 0x1, P0 ;  /* 0x00000006321b7211 */ /* 0x000fe200000f0eff */
[----:B-1----:R-:W-:Y:S02]  /*3b40*/  @P5 IMAD.MOV.U32 R14, RZ, RZ, R29 ;  /* 0x000000ffff0e5224 */ /* 0x002fe400078e001d */
[----:B------:R-:W-:-:S05]  /*3b50*/  @P5 IMAD.MOV.U32 R15, RZ, RZ, R30 ;  /* 0x000000ffff0f5224 */ /* 0x000fca00078e001e */
[----:B------:R0:W3:Y:S02]  /*3b60*/  @P5 LDG.E.U16 R28, desc[UR24][R14.64] ;  /* 0x000000180e1c5981 */ /* 0x0000e4000c1e1500 */
[----:B0-----:R-:W-:Y:S02]  /*3b70*/  @P4 IMAD.MOV.U32 R14, RZ, RZ, R26 ;  /* 0x000000ffff0e4224 */ /* 0x001fe400078e001a */
[----:B------:R-:W-:-:S05]  /*3b80*/  @P4 IMAD.MOV.U32 R15, RZ, RZ, R27 ;  /* 0x000000ffff0f4224 */ /* 0x000fca00078e001b */
[----:B------:R-:W4:Y:S01]  /*3b90*/  @P4 LDG.E.U16 R21, desc[UR24][R14.64] ;  /* 0x000000180e154981 */ /* 0x000f22000c1e1500 */
[----:B------:R-:W-:-:S03]  /*3ba0*/  PLOP3.LUT P0, PT, PT, PT, UP1, 0x80, 0x8 ;  /* 0x000000000008781c */ /* 0x000fc60003f0f018 */
[----:B------:R-:W-:Y:S04]  /*3bb0*/  STL [R1+0x4f0], R26 ;  /* 0x0004f01a01007387 */ /* 0x000fe80000100800 */
[----:B------:R-:W-:Y:S01]  /*3bc0*/  STL [R1+0xac], R30 ;  /* 0x0000ac1e01007387 */ /* 0x000fe20000100800 */
[----:B------:R-:W-:-:S03]  /*3bd0*/  PRMT R25, RZ, 0x7610, R25 ;  /* 0x00007610ff197816 */ /* 0x000fc60000000019 */
[----:B--2---:R0:W-:Y:S02]  /*3be0*/  STL [R1+0x330], R13 ;  /* 0x0003300d01007387 */ /* 0x0041e40000100800 */
[----:B0-----:R-:W-:-:S04]  /*3bf0*/  LOP3.LUT R13, R12, 0x46, RZ, 0xfc, !PT ;  /* 0x000000460c0d7812 */ /* 0x001fc800078efcff */
[----:B------:R-:W-:Y:S02]  /*3c00*/  ISETP.LT.AND P4, PT, R13, UR13, P0 ;  /* 0x0000000d0d007c0c */ /* 0x000fe40008781270 */
[C---:B------:R-:W-:Y:S01]  /*3c10*/  LEA R13, P1, R52.reuse, R11, 0x1 ;  /* 0x0000000b340d7211 */ /* 0x040fe200078208ff */
[----:B------:R0:W-:Y:S03]  /*3c20*/  STL [R1+0x4ec], R27 ;  /* 0x0004ec1b01007387 */ /* 0x0001e60000100800 */
[----:B------:R-:W-:Y:S01]  /*3c30*/  LEA.HI.X.SX32 R26, R52, R6, 0x1, P1 ;  /* 0x00000006341a7211 */ /* 0x000fe200008f0eff */
[----:B---3--:R1:W-:Y:S01]  /*3c40*/  STL [R1+0x268], R28 ;  /* 0x0002681c01007387 */ /* 0x0083e20000100800 */
[C---:B0-----:R-:W-:Y:S02]  /*3c50*/  LOP3.LUT R27, R12.reuse, 0x66, RZ, 0xfc, !PT ;  /* 0x000000660c1b7812 */ /* 0x041fe400078efcff */
[C---:B-1----:R-:W-:Y:S01]  /*3c60*/  LOP3.LUT R28, R12.reuse, 0x56, RZ, 0xfc, !PT ;  /* 0x000000560c1c7812 */ /* 0x042fe200078efcff */
[----:B----4-:R0:W-:Y:S04]  /*3c70*/  STL [R1+0x2ec], R21 ;  /* 0x0002ec1501007387 */ /* 0x0101e80000100800 */
[----:B------:R1:W-:Y:S01]  /*3c80*/  STL [R1+0x530], R13 ;  /* 0x0005300d01007387 */ /* 0x0003e20000100800 */
[----:B0-----:R-:W-:Y:S01]  /*3c90*/  LOP3.LUT R21, R12, 0x76, RZ, 0xfc, !PT ;  /* 0x000000760c157812 */ /* 0x001fe200078efcff */
[----:B------:R-:W-:-:S02]  /*3ca0*/  @P4 IMAD.MOV.U32 R12, RZ, RZ, R13 ;  /* 0x000000ffff0c4224 */ /* 0x000fc400078e000d */
[----:B-1----:R-:W-:-:S05]  /*3cb0*/  @P4 IMAD.MOV.U32 R13, RZ, RZ, R26 ;  /* 0x000000ffff0d4224 */ /* 0x002fca00078e001a */
[----:B------:R0:W2:Y:S01]  /*3cc0*/  @P4 LDG.E.U16 R25, desc[UR24][R12.64] ;  /* 0x000000180c194981 */ /* 0x0000a2000c1e1500 */
[----:B------:R-:W-:Y:S02]  /*3cd0*/  PLOP3.LUT P5, PT, PT, PT, UP1, 0x80, 0x8 ;  /* 0x000000000008781c */ /* 0x000fe40003faf018 */
[----:B------:R-:W-:Y:S02]  /*3ce0*/  PLOP3.LUT P0, PT, PT, PT, UP1, 0x80, 0x8 ;  /* 0x000000000008781c */ /* 0x000fe40003f0f018 */
[----:B------:R-:W-:Y:S02]  /*3cf0*/  ISETP.LT.AND P5, PT, R27, UR13, P5 ;  /* 0x0000000d1b007c0c */ /* 0x000fe4000afa1270 */
[----:B------:R-:W-:Y:S02]  /*3d00*/  ISETP.LT.AND P0, PT, R28, UR13, P0 ;  /* 0x0000000d1c007c0c */ /* 0x000fe40008701270 */
[C---:B------:R-:W-:Y:S01]  /*3d10*/  LEA R27, P6, R53.reuse, R11, 0x1 ;  /* 0x0000000b351b7211 */ /* 0x040fe200078c08ff */
[----:B------:R-:W-:Y:S04]  /*3d20*/  STL [R1+0x52c], R26 ;  /* 0x00052c1a01007387 */ /* 0x000fe80000100800 */
[----:B------:R-:W-:Y:S01]  /*3d30*/  STL [R1+0x578], R27 ;  /* 0x0005781b01007387 */ /* 0x000fe20000100800 */
[----:B0-----:R-:W-:-:S02]  /*3d40*/  LEA.HI.X.SX32 R12, R53, R6, 0x1, P6 ;  /* 0x00000006350c7211 */ /* 0x001fc400030f0eff */
[----:B------:R-:W-:-:S03]  /*3d50*/  PRMT R23, RZ, 0x7610, R23 ;  /* 0x00007610ff177816 */ /* 0x000fc60000000017 */
[----:B------:R-:W-:Y:S01]  /*3d60*/  @P0 IMAD.MOV.U32 R13, RZ, RZ, R12 ;  /* 0x000000ffff0d0224 */ /* 0x000fe200078e000c */
[----:B--2---:R0:W-:Y:S02]  /*3d70*/  STL [R1+0x260], R25 ;  /* 0x0002601901007387 */ /* 0x0041e40000100800 */
[----:B0-----:R-:W-:-:S05]  /*3d80*/  LEA R25, P4, R51, R11, 0x1 ;  /* 0x0000000b33197211 */ /* 0x001fca00078808ff */
[----:B------:R-:W-:Y:S04]  /*3d90*/  STL [R1+0x5a0], R25 ;  /* 0x0005a01901007387 */ /* 0x000fe80000100800 */
[----:B------:R0:W-:Y:S02]  /*3da0*/  STL [R1+0x574], R12 ;  /* 0x0005740c01007387 */ /* 0x0001e40000100800 */
[----:B0-----:R-:W-:-:S05]  /*3db0*/  @P0 IMAD.MOV.U32 R12, RZ, RZ, R27 ;  /* 0x000000ffff0c0224 */ /* 0x001fca00078e001b */
[----:B------:R0:W2:Y:S01]  /*3dc0*/  @P0 LDG.E.U16 R23, desc[UR24][R12.64] ;  /* 0x000000180c170981 */ /* 0x0000a2000c1e1500 */
[----:B------:R-:W-:Y:S02]  /*3dd0*/  PLOP3.LUT P1, PT, PT, PT, UP1, 0x80, 0x8 ;  /* 0x000000000008781c */ /* 0x000fe40003f2f018 */
[----:B------:R-:W-:Y:S02]  /*3de0*/  LEA.HI.X.SX32 R26, R51, R6, 0x1, P4 ;  /* 0x00000006331a7211 */ /* 0x000fe400020f0eff */
[----:B------:R-:W-:Y:S02]  /*3df0*/  ISETP.LT.AND P1, PT, R21, UR13, P1 ;  /* 0x0000000d15007c0c */ /* 0x000fe40008f21270 */
[----:B------:R-:W-:Y:S02]  /*3e00*/  LEA R21, P6, R49, R11, 0x1 ;  /* 0x0000000b31157211 */ /* 0x000fe400078c08ff */
[----:B------:R-:W-:Y:S01]  /*3e10*/  PRMT R22, RZ, 0x7610, R22 ;  /* 0x00007610ff167816 */ /* 0x000fe20000000016 */
[----:B0-----:R-:W-:-:S02]  /*3e20*/  @P5 IMAD.MOV.U32 R12, RZ, RZ, R25 ;  /* 0x000000ffff0c5224 */ /* 0x001fc400078e0019 */
[----:B------:R-:W-:Y:S01]  /*3e30*/  STL [R1+0x5b0], R21 ;  /* 0x0005b01501007387 */ /* 0x000fe20000100800 */
[----:B------:R-:W-:-:S03]  /*3e40*/  @P5 IMAD.MOV.U32 R13, RZ, RZ, R26 ;  /* 0x000000ffff0d5224 */ /* 0x000fc600078e001a */
[----:B------:R-:W-:Y:S01]  /*3e50*/  STL [R1+0x59c], R26 ;  /* 0x00059c1a01007387 */ /* 0x000fe20000100800 */
[----:B------:R-:W-:-:S03]  /*3e60*/  PRMT R14, RZ, 0x7610, R14 ;  /* 0x00007610ff0e7816 */ /* 0x000fc6000000000e */
[----:B------:R0:W3:Y:S02]  /*3e70*/  @P5 LDG.E.U16 R22, desc[UR24][R12.64] ;  /* 0x000000180c165981 */ /* 0x0000e4000c1e1500 */
[----:B0-----:R-:W-:Y:S02]  /*3e80*/  @P1 IMAD.MOV.U32 R12, RZ, RZ, R21 ;  /* 0x000000ffff0c1224 */ /* 0x001fe400078e0015 */
[----:B--2---:R0:W-:Y:S02]  /*3e90*/  STL [R1+0x2a8], R23 ;  /* 0x0002a81701007387 */ /* 0x0041e40000100800 */
[----:B0-----:R-:W-:-:S05]  /*3ea0*/  LEA.HI.X.SX32 R23, R49, R6, 0x1, P6 ;  /* 0x0000000631177211 */ /* 0x001fca00030f0eff */
[----:B------:R-:W-:-:S05]  /*3eb0*/  @P1 IMAD.MOV.U32 R13, RZ, RZ, R23 ;  /* 0x000000ffff0d1224 */ /* 0x000fca00078e0017 */
[----:B------:R0:W2:Y:S01]  /*3ec0*/  @P1 LDG.E.U16 R14, desc[UR24][R12.64] ;  /* 0x000000180c0e1981 */ /* 0x0000a2000c1e1500 */
[----:B------:R-:W1:Y:S03]  /*3ed0*/  S2R R48, SR_TID.X ;  /* 0x0000000000307919 */ /* 0x000e660000002100 */
[----:B------:R-:W-:Y:S01]  /*3ee0*/  STL [R1+0x5ac], R23 ;  /* 0x0005ac1701007387 */ /* 0x000fe20000100800 */
[----:B------:R-:W-:-:S03]  /*3ef0*/  PLOP3.LUT P0, PT, PT, PT, UP1, 0x80, 0x8 ;  /* 0x000000000008781c */ /* 0x000fc60003f0f018 */
[----:B---3--:R1:W-:Y:S01]  /*3f00*/  STL [R1+0x2a4], R22 ;  /* 0x0002a41601007387 */ /* 0x0083e20000100800 */
[----:B------:R-:W-:Y:S02]  /*3f10*/  PLOP3.LUT P1, PT, PT, PT, UP1, 0x80, 0x8 ;  /* 0x000000000008781c */ /* 0x000fe40003f2f018 */
[----:B------:R-:W-:Y:S02]  /*3f20*/  PRMT R24, RZ, 0x7610, R24 ;  /* 0x00007610ff187816 */ /* 0x000fe40000000018 */
[----:B-1----:R-:W-:-:S04]  /*3f30*/  LEA.HI R22, R48, 0xe, RZ, 0x1a ;  /* 0x0000000e30167811 */ /* 0x002fc800078fd0ff */
[C---:B------:R-:W-:Y:S01]  /*3f40*/  ISETP.LT.AND P0, PT, R22.reuse, UR13, P0 ;  /* 0x0000000d16007c0c */ /* 0x040fe20008701270 */
[----:B0-----:R-:W-:-:S05]  /*3f50*/  IMAD R12, R22, UR14, RZ ;  /* 0x0000000e160c7c24 */ /* 0x001fca000f8e02ff */
[----:B------:R-:W-:-:S04]  /*3f60*/  LEA R25, P5, R12, R11, 0x1 ;  /* 0x0000000b0c197211 */ /* 0x000fc800078a08ff */
[----:B------:R-:W-:Y:S02]  /*3f70*/  LEA.HI.X.SX32 R12, R12, R6, 0x1, P5 ;  /* 0x000000060c0c7211 */ /* 0x000fe400028f0eff */
[C---:B------:R-:W-:Y:S02]  /*3f80*/  LEA.HI R21, R48.reuse, 0x2e, RZ, 0x1a ;  /* 0x0000002e30157811 */ /* 0x040fe400078fd0ff */
[----:B------:R-:W-:Y:S02]  /*3f90*/  PLOP3.LUT P4, PT, PT, PT, UP1, 0x80, 0x8 ;  /* 0x000000000008781c */ /* 0x000fe40003f8f018 */
[----:B------:R-:W-:Y:S02]  /*3fa0*/  PRMT R17, RZ, 0x7610, R17 ;  /* 0x00007610ff117816 */ /* 0x000fe40000000011 */
[----:B------:R-:W-:Y:S02]  /*3fb0*/  ISETP.LT.AND P4, PT, R21, UR13, P4 ;  /* 0x0000000d15007c0c */ /* 0x000fe4000a781270 */
[----:B------:R-:W-:Y:S01]  /*3fc0*/  PRMT R20, RZ, 0x7610, R20 ;  /* 0x00007610ff147816 */ /* 0x000fe20000000014 */
[----:B--2---:R0:W-:Y:S02]  /*3fd0*/  STL [R1+0x2dc], R14 ;  /* 0x0002dc0e01007387 */ /* 0x0041e40000100800 */
[----:B0-----:R-:W-:-:S05]  /*3fe0*/  LEA.HI R14, R48, 0x1e, RZ, 0x1a ;  /* 0x0000001e300e7811 */ /* 0x001fca00078fd0ff */
[C---:B------:R-:W-:Y:S01]  /*3ff0*/  IMAD R13, R14.reuse, UR14, RZ ;  /* 0x0000000e0e0d7c24 */ /* 0x040fe2000f8e02ff */
[----:B------:R-:W-:-:S04]  /*4000*/  ISETP.LT.AND P1, PT, R14, UR13, P1 ;  /* 0x0000000d0e007c0c */ /* 0x000fc80008f21270 */
[C---:B------:R-:W-:Y:S01]  /*4010*/  LEA R22, P6, R13.reuse, R11, 0x1 ;  /* 0x0000000b0d167211 */ /* 0x040fe200078c08ff */
[----:B------:R-:W-:Y:S03]  /*4020*/  STL [R1+0x50], R25 ;  /* 0x0000501901007387 */ /* 0x000fe60000100800 */
[----:B------:R-:W-:Y:S01]  /*4030*/  LEA.HI.X.SX32 R23, R13, R6, 0x1, P6 ;  /* 0x000000060d177211 */ /* 0x000fe200030f0eff */
[----:B------:R-:W-:Y:S01]  /*4040*/  STL [R1+0x90], R22 ;  /* 0x0000901601007387 */ /* 0x000fe20000100800 */
[----:B------:R-:W-:-:S03]  /*4050*/  @P0 IMAD.MOV.U32 R13, RZ, RZ, R12 ;  /* 0x000000ffff0d0224 */ /* 0x000fc600078e000c */
[----:B------:R0:W-:Y:S01]  /*4060*/  STL [R1+0x4c], R12 ;  /* 0x00004c0c01007387 */ /* 0x0001e20000100800 */
[----:B------:R-:W-:Y:S02]  /*4070*/  IMAD R14, R21, UR14, RZ ;  /* 0x0000000e150e7c24 */ /* 0x000fe4000f8e02ff */
[----:B0-----:R-:W-:-:S03]  /*4080*/  @P0 IMAD.MOV.U32 R12, RZ, RZ, R25 ;  /* 0x000000ffff0c0224 */ /* 0x001fc600078e0019 */
[C---:B------:R-:W-:Y:S02]  /*4090*/  LEA R21, P5, R14.reuse, R11, 0x1 ;  /* 0x0000000b0e157211 */ /* 0x040fe400078a08ff */
[----:B------:R0:W2:Y:S02]  /*40a0*/  @P0 LDG.E.U16 R24, desc[UR24][R12.64] ;  /* 0x000000180c180981 */ /* 0x0000a4000c1e1500 */
[----:B------:R-:W-:Y:S01]  /*40b0*/  LEA.HI.X.SX32 R14, R14, R6, 0x1, P5 ;  /* 0x000000060e0e7211 */ /* 0x000fe200028f0eff */
[----:B0-----:R-:W-:Y:S02]  /*40c0*/  @P1 IMAD.MOV.U32 R12, RZ, RZ, R22 ;  /* 0x000000ffff0c1224 */ /* 0x001fe400078e0016 */
[----:B------:R-:W-:-:S05]  /*40d0*/  @P1 IMAD.MOV.U32 R13, RZ, RZ, R23 ;  /* 0x000000ffff0d1224 */ /* 0x000fca00078e0017 */
[----:B------:R0:W3:Y:S02]  /*40e0*/  @P1 LDG.E.U16 R17, desc[UR24][R12.64] ;  /* 0x000000180c111981 */ /* 0x0000e4000c1e1500 */
[----:B0-----:R-:W-:Y:S02]  /*40f0*/  @P4 IMAD.MOV.U32 R12, RZ, RZ, R21 ;  /* 0x000000ffff0c4224 */ /* 0x001fe400078e0015 */
[----:B------:R-:W-:-:S05]  /*4100*/  @P4 IMAD.MOV.U32 R13, RZ, RZ, R14 ;  /* 0x000000ffff0d4224 */ /* 0x000fca00078e000e */
[----:B------:R0:W4:Y:S04]  /*4110*/  @P4 LDG.E.U16 R20, desc[UR24][R12.64] ;  /* 0x000000180c144981 */ /* 0x000128000c1e1500 */
[----:B------:R-:W-:Y:S04]  /*4120*/  STL [R1+0x4d0], R21 ;  /* 0x0004d01501007387 */ /* 0x000fe80000100800 */
[----:B------:R-:W-:Y:S04]  /*4130*/  STL [R1+0x8c], R23 ;  /* 0x00008c1701007387 */ /* 0x000fe80000100800 */
[----:B------:R1:W-:Y:S01]  /*4140*/  STL [R1+0x4cc], R14 ;  /* 0x0004cc0e01007387 */ /* 0x0003e20000100800 */
[----:B------:R-:W-:-:S02]  /*4150*/  PLOP3.LUT P0, PT, PT, PT, UP1, 0x80, 0x8 ;  /* 0x000000000008781c */ /* 0x000fc40003f0f018 */
[----:B-1----:R-:W-:Y:S02]  /*4160*/  LEA.HI R14, R48, 0x4e, RZ, 0x1a ;  /* 0x0000004e300e7811 */ /* 0x002fe400078fd0ff */
[----:B------:R-:W-:-:S03]  /*4170*/  PLOP3.LUT P4, PT, PT, PT, UP1, 0x80, 0x8 ;  /* 0x000000000008781c */ /* 0x000fc60003f8f018 */
[C---:B0-----:R-:W-:Y:S01]  /*4180*/  IMAD R13, R14.reuse, UR14, RZ ;  /* 0x0000000e0e0d7c24 */ /* 0x041fe2000f8e02ff */
[----:B------:R-:W-:Y:S02]  /*4190*/  PLOP3.LUT P1, PT, PT, PT, UP1, 0x80, 0x8 ;  /* 0x000000000008781c */ /* 0x000fe40003f2f018 */
[----:B------:R-:W-:Y:S02]  /*41a0*/  ISETP.LT.AND P4, PT, R14, UR13, P4 ;  /* 0x0000000d0e007c0c */ /* 0x000fe4000a781270 */
[----:B------:R-:W-:Y:S01]  /*41b0*/  PRMT R19, RZ, 0x7610, R19 ;  /* 0x00007610ff137816 */ /* 0x000fe20000000013 */
[----:B---3--:R0:W-:Y:S02]  /*41c0*/  STL [R1+0x2e4], R17 ;  /* 0x0002e41101007387 */ /* 0x0081e40000100800 */
[----:B0-----:R-:W-:-:S04]  /*41d0*/  LEA.HI R17, R48, 0x3e, RZ, 0x1a ;  /* 0x0000003e30117811 */ /* 0x001fc800078fd0ff */
[C---:B------:R-:W-:Y:S01]  /*41e0*/  ISETP.LT.AND P0, PT, R17.reuse, UR13, P0 ;  /* 0x0000000d11007c0c */ /* 0x040fe20008701270 */
[----:B------:R-:W-:Y:S01]  /*41f0*/  IMAD R12, R17, UR14, RZ ;  /* 0x0000000e110c7c24 */ /* 0x000fe2000f8e02ff */
[----:B----4-:R0:W-:Y:S04]  /*4200*/  STL [R1+0x264], R20 ;  /* 0x0002641401007387 */ /* 0x0101e80000100800 */
[CC--:B------:R-:W-:Y:S02]  /*4210*/  LEA R21, P6, R12.reuse, R11.reuse, 0x1 ;  /* 0x0000000b0c157211 */ /* 0x0c0fe400078c08ff */
[----:B------:R-:W-:Y:S02]  /*4220*/  LEA R17, P5, R13, R11, 0x1 ;  /* 0x0000000b0d117211 */ /* 0x000fe400078a08ff */
[----:B------:R-:W-:-:S02]  /*4230*/  LEA.HI.X.SX32 R22, R12, R6, 0x1, P6 ;  /* 0x000000060c167211 */ /* 0x000fc400030f0eff */
[----:B0-----:R-:W-:Y:S01]  /*4240*/  LEA.HI R20, R48, 0x5e, RZ, 0x1a ;  /* 0x0000005e30147811 */ /* 0x001fe200078fd0ff */
[----:B------:R-:W-:-:S03]  /*4250*/  @P0 IMAD.MOV.U32 R12, RZ, RZ, R21 ;  /* 0x000000ffff0c0224 */ /* 0x000fc600078e0015 */
[C---:B------:R-:W-:Y:S01]  /*4260*/  ISETP.LT.AND P1, PT, R20.reuse, UR13, P1 ;  /* 0x0000000d14007c0c */ /* 0x040fe20008f21270 */
[----:B------:R-:W-:Y:S01]  /*4270*/  IMAD R14, R20, UR14, RZ ;  /* 0x0000000e140e7c24 */ /* 0x000fe2000f8e02ff */
[----:B------:R-:W-:Y:S01]  /*4280*/  LEA.HI.X.SX32 R20, R13, R6, 0x1, P5 ;  /* 0x000000060d147211 */ /* 0x000fe200028f0eff */
[----:B------:R-:W-:-:S05]  /*4290*/  @P0 IMAD.MOV.U32 R13, RZ, RZ, R22 ;  /* 0x000000ffff0d0224 */ /* 0x000fca00078e0016 */
[----:B------:R0:W3:Y:S01]  /*42a0*/  @P0 LDG.E.U16 R19, desc[UR24][R12.64] ;  /* 0x000000180c130981 */ /* 0x0000e2000c1e1500 */
[----:B------:R-:W-:-:S03]  /*42b0*/  PRMT R15, RZ, 0x7610, R15 ;  /* 0x00007610ff0f7816 */ /* 0x000fc6000000000f */
[----:B------:R-:W-:Y:S04]  /*42c0*/  STL [R1+0x510], R21 ;  /* 0x0005101501007387 */ /* 0x000fe80000100800 */
[----:B------:R-:W-:Y:S01]  /*42d0*/  STL [R1+0x550], R17 ;  /* 0x0005501101007387 */ /* 0x000fe20000100800 */
[----:B0-----:R-:W-:-:S03]  /*42e0*/  @P4 IMAD.MOV.U32 R12, RZ, RZ, R17 ;  /* 0x000000ffff0c4224 */ /* 0x001fc600078e0011 */
[----:B------:R-:W-:Y:S01]  /*42f0*/  STL [R1+0x50c], R22 ;  /* 0x00050c1601007387 */ /* 0x000fe20000100800 */
[----:B------:R-:W-:-:S03]  /*4300*/  @P4 IMAD.MOV.U32 R13, RZ, RZ, R20 ;  /* 0x000000ffff0d4224 */ /* 0x000fc600078e0014 */
[----:B--2---:R-:W-:Y:S04]  /*4310*/  STL [R1+0x21c], R24 ;  /* 0x00021c1801007387 */ /* 0x004fe80000100800 */
[----:B------:R-:W-:Y:S04]  /*4320*/  STL [R1+0x54c], R20 ;  /* 0x00054c1401007387 */ /* 0x000fe80000100800 */
[----:B------:R0:W2:Y:S01]  /*4330*/  @P4 LDG.E.U16 R15, desc[UR24][R12.64] ;  /* 0x000000180c0f4981 */ /* 0x0000a2000c1e1500 */
[----:B------:R-:W-:-:S03]  /*4340*/  PRMT R16, RZ, 0x7610, R16 ;  /* 0x00007610ff107816 */ /* 0x000fc60000000010 */
[----:B---3--:R1:W-:Y:S02]  /*4350*/  STL [R1+0x2ac], R19 ;  /* 0x0002ac1301007387 */ /* 0x0083e40000100800 */
[----:B-1----:R-:W-:-:S04]  /*4360*/  LEA R19, P0, R14, R11, 0x1 ;  /* 0x0000000b0e137211 */ /* 0x002fc800078008ff */
[----:B------:R-:W-:Y:S01]  /*4370*/  LEA.HI.X.SX32 R14, R14, R6, 0x1, P0 ;  /* 0x000000060e0e7211 */ /* 0x000fe200000f0eff */
[----:B0-----:R-:W-:-:S04]  /*4380*/  @P1 IMAD.MOV.U32 R12, RZ, RZ, R19 ;  /* 0x000000ffff0c1224 */ /* 0x001fc800078e0013 */
[----:B------:R-:W-:-:S05]  /*4390*/  @P1 IMAD.MOV.U32 R13, RZ, RZ, R14 ;  /* 0x000000ffff0d1224 */ /* 0x000fca00078e000e */
[----:B------:R-:W3:Y:S01]  /*43a0*/  @P1 LDG.E.U16 R16, desc[UR24][R12.64] ;  /* 0x000000180c101981 */ /* 0x000ee2000c1e1500 */
[----:B------:R-:W-:-:S03]  /*43b0*/  PLOP3.LUT P0, PT, PT, PT, UP1, 0x80, 0x8 ;  /* 0x000000000008781c */ /* 0x000fc60003f0f018 */
[----:B------:R-:W-:Y:S04]  /*43c0*/  STL [R1+0x598], R19 ;  /* 0x0005981301007387 */ /* 0x000fe80000100800 */
[----:B--2---:R0:W-:Y:S01]  /*43d0*/  STL [R1+0x25c], R15 ;  /* 0x00025c0f01007387 */ /* 0x0041e20000100800 */
[----:B------:R-:W-:-:S03]  /*43e0*/  LEA.HI R17, R48, 0x7e, RZ, 0x1a ;  /* 0x0000007e30117811 */ /* 0x000fc600078fd0ff */
[----:B------:R1:W-:Y:S01]  /*43f0*/  STL [R1+0x594], R14 ;  /* 0x0005940e01007387 */ /* 0x0003e20000100800 */
[----:B0-----:R-:W-:-:S04]  /*4400*/  LEA.HI R15, R48, 0x6e, RZ, 0x1a ;  /* 0x0000006e300f7811 */ /* 0x001fc800078fd0ff */
[C---:B------:R-:W-:Y:S01]  /*4410*/  ISETP.LT.AND P1, PT, R15.reuse, UR13, P0 ;  /* 0x0000000d0f007c0c */ /* 0x040fe20008721270 */
[----:B-1----:R-:W-:Y:S01]  /*4420*/  IMAD R14, R15, UR14, RZ ;  /* 0x0000000e0f0e7c24 */ /* 0x002fe2000f8e02ff */
[----:B------:R-:W-:-:S04]  /*4430*/  PLOP3.LUT P0, PT, PT, PT, UP1, 0x80, 0x8 ;  /* 0x000000000008781c */ /* 0x000fc80003f0f018 */
[C---:B------:R-:W-:Y:S02]  /*4440*/  LEA R15, P6, R14.reuse, R11, 0x1 ;  /* 0x0000000b0e0f7211 */ /* 0x040fe400078c08ff */
[C---:B------:R-:W-:Y:S02]  /*4450*/  ISETP.LT.AND P0, PT, R17.reuse, UR13, P0 ;  /* 0x0000000d11007c0c */ /* 0x040fe40008701270 */
[----:B------:R-:W-:Y:S02]  /*4460*/  LEA.HI.X.SX32 R19, R14, R6, 0x1, P6 ;  /* 0x000000060e137211 */ /* 0x000fe400030f0eff */
[----:B------:R-:W-:Y:S01]  /*4470*/  PRMT R18, RZ, 0x7610, R18 ;  /* 0x00007610ff127816 */ /* 0x000fe20000000012 */
[----:B------:R-:W-:Y:S01]  /*4480*/  @P1 IMAD.MOV.U32 R14, RZ, RZ, R15 ;  /* 0x000000ffff0e1224 */ /* 0x000fe200078e000f */
[----:B------:R-:W-:Y:S01]  /*4490*/  ISETP.GT.U32.AND P4, PT, R2, R10, PT ;  /* 0x0000000a0200720c */ /* 0x000fe20003f84070 */
[----:B---3--:R0:W-:Y:S02]  /*44a0*/  STL [R1+0x220], R16 ;  /* 0x0002201001007387 */ /* 0x0081e40000100800 */
[----:B0-----:R-:W-:-:S02]  /*44b0*/  IMAD R16, R17, UR14, RZ ;  /* 0x0000000e11107c24 */ /* 0x001fc4000f8e02ff */
[----:B------:R0:W-:Y:S03]  /*44c0*/  STL [R1+0x5a8], R15 ;  /* 0x0005a80f01007387 */ /* 0x0001e60000100800 */
[----:B------:R-:W-:-:S04]  /*44d0*/  LEA R17, P6, R16, R11, 0x1 ;  /* 0x0000000b10117211 */ /* 0x000fc800078c08ff */
[----:B------:R-:W-:Y:S01]  /*44e0*/  LEA.HI.X.SX32 R16, R16, R6, 0x1, P6 ;  /* 0x0000000610107211 */ /* 0x000fe200030f0eff */
[----:B0-----:R-:W-:Y:S01]  /*44f0*/  @P1 IMAD.MOV.U32 R15, RZ, RZ, R19 ;  /* 0x000000ffff0f1224 */ /* 0x001fe200078e0013 */
[----:B------:R-:W-:-:S04]  /*4500*/  PRMT R11, RZ, 0x7610, R11 ;  /* 0x00007610ff0b7816 */ /* 0x000fc8000000000b */
[----:B------:R0:W2:Y:S02]  /*4510*/  @P1 LDG.E.U16 R18, desc[UR24][R14.64] ;  /* 0x000000180e121981 */ /* 0x0000a4000c1e1500 */
[----:B0-----:R-:W-:Y:S02]  /*4520*/  @P0 IMAD.MOV.U32 R14, RZ, RZ, R17 ;  /* 0x000000ffff0e0224 */ /* 0x001fe400078e0011 */
[----:B------:R-:W-:-:S05]  /*4530*/  @P0 IMAD.MOV.U32 R15, RZ, RZ, R16 ;  /* 0x000000ffff0f0224 */ /* 0x000fca00078e0010 */
[----:B------:R0:W3:Y:S01]  /*4540*/  @P0 LDG.E.U16 R11, desc[UR24][R14.64] ;  /* 0x000000180e0b0981 */ /* 0x0000e2000c1e1500 */
[----:B------:R-:W-:Y:S01]  /*4550*/  @!P4 IMAD.IADD R10, R10, 0x1, -R2 ;  /* 0x000000010a0ac824 */ /* 0x000fe200078e0a02 */
[----:B------:R-:W-:-:S04]  /*4560*/  ISETP.GT.U32.AND P4, PT, R2, R9, PT ;  /* 0x000000090200720c */ /* 0x000fc80003f84070 */
[----:B------:R-:W-:Y:S02]  /*4570*/  ISETP.GT.U32.AND P5, PT, R2, R10, PT ;  /* 0x0000000a0200720c */ /* 0x000fe40003fa4070 */
[----:B------:R-:W-:-:S07]  /*4580*/  LOP3.LUT R12, R0, 0x2, R55, 0xfe, !PT ;  /* 0x00000002000c7812 */ /* 0x000fce00078efe37 */
[----:B------:R-:W-:-:S04]  /*4590*/  @!P4 IMAD.IADD R9, R9, 0x1, -R2 ;  /* 0x000000010909c824 */ /* 0x000fc800078e0a02 */
[----:B------:R-:W-:Y:S01]  /*45a0*/  @!P5 IMAD.IADD R10, R10, 0x1, -R2 ;  /* 0x000000010a0ad824 */ /* 0x000fe200078e0a02 */
[----:B------:R-:W-:Y:S02]  /*45b0*/  ISETP.GT.U32.AND P5, PT, R2, R9, PT ;  /* 0x000000090200720c */ /* 0x000fe40003fa4070 */
[----:B------:R-:W-:Y:S02]  /*45c0*/  IABS R13, R12 ;  /* 0x0000000c000d7213 */ /* 0x000fe40000000000 */
[----:B------:R-:W-:Y:S02]  /*45d0*/  ISETP.GE.AND P1, PT, R54, RZ, PT ;  /* 0x000000ff3600720c */ /* 0x000fe40003f26270 */
[----:B------:R-:W-:Y:S01]  /*45e0*/  ISETP.GT.U32.AND P6, PT, R2, R8, PT ;  /* 0x000000080200720c */ /* 0x000fe20003fc4070 */
[----:B------:R-:W-:-:S04]  /*45f0*/  IMAD.HI.U32 R6, R3, R13, RZ ;  /* 0x0000000d03067227 */ /* 0x000fc800078e00ff */
[----:B------:R-:W-:Y:S02]  /*4600*/  IMAD.MOV R6, RZ, RZ, -R6 ;  /* 0x000000ffff067224 */ /* 0x000fe400078e0a06 */
[----:B------:R-:W-:Y:S02]  /*4610*/  @!P5 IMAD.IADD R9, R9, 0x1, -R2 ;  /* 0x000000010909d824 */ /* 0x000fe400078e0a02 */
[----:B------:R-:W-:Y:S02]  /*4620*/  IMAD R6, R2, R6, R13 ;  /* 0x0000000602067224 */ /* 0x000fe400078e020d */
[----:B------:R-:W-:Y:S02]  /*4630*/  IMAD.MOV.U32 R62, RZ, RZ, R9 ;  /* 0x000000ffff3e7224 */ /* 0x000fe400078e0009 */
[----:B------:R-:W-:Y:S02]  /*4640*/  IMAD.MOV.U32 R63, RZ, RZ, R10 ;  /* 0x000000ffff3f7224 */ /* 0x000fe400078e000a */
[----:B------:R-:W-:-:S02]  /*4650*/  @!P6 IMAD.IADD R8, R8, 0x1, -R2 ;  /* 0x000000010808e824 */ /* 0x000fc400078e0a02 */
[----:B------:R-:W-:Y:S01]  /*4660*/  @!P1 IMAD.MOV R62, RZ, RZ, -R62 ;  /* 0x000000ffff3e9224 */ /* 0x000fe200078e0a3e */
[C---:B------:R-:W-:Y:S01]  /*4670*/  ISETP.GT.U32.AND P1, PT, R2.reuse, R6, PT ;  /* 0x000000060200720c */ /* 0x040fe20003f24070 */
[----:B------:R-:W-:Y:S01]  /*4680*/  @!P3 IMAD.MOV R63, RZ, RZ, -R63 ;  /* 0x000000ffff3fb224 */ /* 0x000fe200078e0a3f */
[----:B------:R-:W-:Y:S01]  /*4690*/  ISETP.GT.U32.AND P3, PT, R2, R8, PT ;  /* 0x000000080200720c */ /* 0x000fe20003f64070 */
[----:B------:R-:W-:Y:S01]  /*46a0*/  STL [R1+0x5a4], R19 ;  /* 0x0005a41301007387 */ /* 0x000fe20000100800 */
[----:B------:R-:W-:-:S03]  /*46b0*/  LOP3.LUT R10, R0, 0x3, R55, 0xfe, !PT ;  /* 0x00000003000a7812 */ /* 0x000fc600078efe37 */
[----:B------:R1:W-:Y:S01]  /*46c0*/  STL [R1+0x560], R17 ;  /* 0x0005601101007387 */ /* 0x0003e20000100800 */
[----:B0-----:R-:W-:-:S03]  /*46d0*/  IABS R15, R10 ;  /* 0x0000000a000f7213 */ /* 0x001fc60000000000 */
[----:B------:R0:W-:Y:S01]  /*46e0*/  STL [R1+0x55c], R16 ;  /* 0x00055c1001007387 */ /* 0x0001e20000100800 */
[----:B------:R-:W-:Y:S01]  /*46f0*/  ISETP.GE.AND P6, PT, R10, RZ, PT ;  /* 0x000000ff0a00720c */ /* 0x000fe20003fc6270 */
[--C-:B------:R-:W-:Y:S01]  /*4700*/  @!P1 IMAD.IADD R6, R6, 0x1, -R2.reuse ;  /* 0x0000000106069824 */ /* 0x100fe200078e0a02 */
[----:B------:R-:W-:Y:S01]  /*4710*/  ISETP.GE.AND P4, PT, R56, RZ, PT ;  /* 0x000000ff3800720c */ /* 0x000fe20003f86270 */
[----:B------:R-:W-:Y:S01]  /*4720*/  IMAD.HI.U32 R9, R3, R15, RZ ;  /* 0x0000000f03097227 */ /* 0x000fe200078e00ff */
[----:B------:R-:W-:Y:S02]  /*4730*/  LOP3.LUT R10, R0, 0x5, R55, 0xfe, !PT ;  /* 0x00000005000a7812 */ /* 0x000fe400078efe37 */
[----:B------:R-:W-:Y:S01]  /*4740*/  ISETP.GT.U32.AND P1, PT, R2, R6, PT ;  /* 0x000000060200720c */ /* 0x000fe20003f24070 */
[----:B------:R-:W-:Y:S01]  /*4750*/  @!P3 IMAD.IADD R8, R8, 0x1, -R2 ;  /* 0x000000010808b824 */ /* 0x000fe200078e0a02 */
[----:B------:R-:W-:Y:S01]  /*4760*/  ISETP.GE.AND P3, PT, R10, RZ, PT ;  /* 0x000000ff0a00720c */ /* 0x000fe20003f66270 */
[----:B------:R-:W-:Y:S01]  /*4770*/  IMAD.MOV R9, RZ, RZ, -R9 ;  /* 0x000000ffff097224 */ /* 0x000fe200078e0a09 */
[----:B------:R-:W-:Y:S01]  /*4780*/  IABS R13, R10 ;  /* 0x0000000a000d7213 */ /* 0x000fe20000000000 */
[----:B------:R-:W-:-:S02]  /*4790*/  IMAD.MOV.U32 R60, RZ, RZ, R8 ;  /* 0x000000ffff3c7224 */ /* 0x000fc400078e0008 */
[----:B------:R-:W-:Y:S02]  /*47a0*/  IMAD R15, R2, R9, R15 ;  /* 0x00000009020f7224 */ /* 0x000fe400078e020f */
[----:B------:R-:W-:-:S03]  /*47b0*/  @!P4 IMAD.MOV R60, RZ, RZ, -R60 ;  /* 0x000000ffff3cc224 */ /* 0x000fc600078e0a3c */
[----:B------:R-:W-:Y:S01]  /*47c0*/  ISETP.GT.U32.AND P4, PT, R2, R15, PT ;  /* 0x0000000f0200720c */ /* 0x000fe20003f84070 */
[----:B------:R-:W-:-:S04]  /*47d0*/  IMAD.HI.U32 R9, R3, R13, RZ ;  /* 0x0000000d03097227 */ /* 0x000fc800078e00ff */
[--C-:B------:R-:W-:Y:S02]  /*47e0*/  @!P1 IMAD.IADD R6, R6, 0x1, -R2.reuse ;  /* 0x0000000106069824 */ /* 0x100fe400078e0a02 */
[----:B------:R-:W-:Y:S01]  /*47f0*/  IMAD.MOV R8, RZ, RZ, -R9 ;  /* 0x000000ffff087224 */ /* 0x000fe200078e0a09 */
[C-C-:B-1----:R-:W-:Y:S02]  /*4800*/  LOP3.LUT R17, R0.reuse, 0x6, R55.reuse, 0xfe, !PT ;  /* 0x0000000600117812 */ /* 0x142fe400078efe37 */
[----:B------:R-:W-:Y:S01]  /*4810*/  LOP3.LUT R23, R0, 0x7, R55, 0xfe, !PT ;  /* 0x0000000700177812 */ /* 0x000fe200078efe37 */
[----:B------:R-:W-:Y:S01]  /*4820*/  IMAD R13, R2, R8, R13 ;  /* 0x00000008020d7224 */ /* 0x000fe200078e020d */
[----:B------:R-:W-:Y:S01]  /*4830*/  ISETP.GE.AND P0, PT, R12, RZ, PT ;  /* 0x000000ff0c00720c */ /* 0x000fe20003f06270 */
[----:B------:R-:W-:Y:S01]  /*4840*/  @!P4 IMAD.IADD R15, R15, 0x1, -R2 ;  /* 0x000000010f0fc824 */ /* 0x000fe200078e0a02 */
[----:B------:R-:W-:Y:S02]  /*4850*/  IABS R12, R17 ;  /* 0x00000011000c7213 */ /* 0x000fe40000000000 */
[----:B------:R-:W-:-:S03]  /*4860*/  ISETP.GT.U32.AND P4, PT, R2, R13, PT ;  /* 0x0000000d0200720c */ /* 0x000fc60003f84070 */
[----:B0-----:R-:W-:Y:S01]  /*4870*/  IMAD.HI.U32 R16, R3, R12, RZ ;  /* 0x0000000c03107227 */ /* 0x001fe200078e00ff */
[----:B------:R-:W-:-:S03]  /*4880*/  LOP3.LUT R20, R0, 0x8, R55, 0xfe, !PT ;  /* 0x0000000800147812 */ /* 0x000fc600078efe37 */
[----:B------:R-:W-:Y:S02]  /*4890*/  IMAD.MOV R9, RZ, RZ, -R16 ;  /* 0x000000ffff097224 */ /* 0x000fe400078e0a10 */
[----:B------:R-:W-:Y:S02]  /*48a0*/  IMAD.MOV.U32 R87, RZ, RZ, R6 ;  /* 0x000000ffff577224 */ /* 0x000fe400078e0006 */
[----:B------:R-:W-:Y:S02]  /*48b0*/  IMAD R12, R2, R9, R12 ;  /* 0x00000009020c7224 */ /* 0x000fe400078e020c */
[----:B------:R-:W-:Y:S02]  /*48c0*/  @!P0 IMAD.MOV R87, RZ, RZ, -R87 ;  /* 0x000000ffff578224 */ /* 0x000fe400078e0a57 */
[----:B------:R-:W-:-:S05]  /*48d0*/  @!P4 IMAD.IADD R13, R13, 0x1, -R2 ;  /* 0x000000010d0dc824 */ /* 0x000fca00078e0a02 */
[----:B------:R-:W-:Y:S02]  /*48e0*/  ISETP.GT.U32.AND P4, PT, R2, R13, PT ;  /* 0x0000000d0200720c */ /* 0x000fe40003f84070 */
[----:B------:R-:W-:-:S04]  /*48f0*/  LOP3.LUT R22, R0, 0xc, R55, 0xfe, !PT ;  /* 0x0000000c00167812 */ /* 0x000fc800078efe37 */
[----:B------:R-:W-:-:S07]  /*4900*/  IABS R16, R22 ;  /* 0x0000001600107213 */ /* 0x000fce0000000000 */
[----:B------:R-:W-:Y:S02]  /*4910*/  @!P4 IMAD.IADD R13, R13, 0x1, -R2 ;  /* 0x000000010d0dc824 */ /* 0x000fe400078e0a02 */
[----:B------:R-:W-:Y:S01]  /*4920*/  IMAD.HI.U32 R26, R3, R16, RZ ;  /* 0x00000010031a7227 */ /* 0x000fe200078e00ff */
[----:B------:R-:W-:-:S03]  /*4930*/  LOP3.LUT R21, R0, 0xb, R55, 0xfe, !PT ;  /* 0x0000000b00157812 */ /* 0x000fc600078efe37 */
[----:B------:R-:W-:Y:S01]  /*4940*/  IMAD.MOV R26, RZ, RZ, -R26 ;  /* 0x000000ffff1a7224 */ /* 0x000fe200078e0a1a */
[----:B------:R-:W-:Y:S01]  /*4950*/  IABS R6, R21 ;  /* 0x0000001500067213 */ /* 0x000fe20000000000 */
[----:B---3--:R0:W-:Y:S02]  /*4960*/  STL [R1+0x1e0], R11 ;  /* 0x0001e00b01007387 */ /* 0x0081e40000100800 */
[----:B0-----:R-:W-:-:S04]  /*4970*/  LOP3.LUT R11, R0, 0x4, R55, 0xfe, !PT ;  /* 0x00000004000b7812 */ /* 0x001fc800078efe37 */
[----:B------:R-:W-:Y:S01]  /*4980*/  IABS R14, R11 ;  /* 0x0000000b000e7213 */ /* 0x000fe20000000000 */
[----:B--2---:R0:W-:Y:S04]  /*4990*/  STL [R1+0x1dc], R18 ;  /* 0x0001dc1201007387 */ /* 0x0041e80000100800 */
[----:B------:R-:W-:-:S04]  /*49a0*/  IMAD.HI.U32 R10, R3, R14, RZ ;  /* 0x0000000e030a7227 */ /* 0x000fc800078e00ff */
[----:B0-----:R-:W-:-:S04]  /*49b0*/  IMAD.MOV R18, RZ, RZ, -R10 ;  /* 0x000000ffff127224 */ /* 0x001fc800078e0a0a */
[----:B------:R-:W-:-:S05]  /*49c0*/  IMAD R14, R2, R18, R14 ;  /* 0x00000012020e7224 */ /* 0x000fca00078e020e */
[----:B------:R-:W-:Y:S02]  /*49d0*/  ISETP.GT.U32.AND P1, PT, R2, R14, PT ;  /* 0x0000000e0200720c */ /* 0x000fe40003f24070 */
[----:B------:R-:W-:Y:S02]  /*49e0*/  ISETP.GE.AND P5, PT, R11, RZ, PT ;  /* 0x000000ff0b00720c */ /* 0x000fe40003fa6270 */
[----:B------:R-:W-:-:S05]  /*49f0*/  IABS R11, R23 ;  /* 0x00000017000b7213 */ /* 0x000fca0000000000 */
[----:B------:R-:W-:-:S04]  /*4a00*/  IMAD.HI.U32 R19, R3, R11, RZ ;  /* 0x0000000b03137227 */ /* 0x000fc800078e00ff */
[----:B------:R-:W-:Y:S01]  /*4a10*/  @!P1 IMAD.IADD R14, R14, 0x1, -R2 ;  /* 0x000000010e0e9824 */ /* 0x000fe200078e0a02 */
[----:B------:R-:W-:Y:S01]  /*4a20*/  ISETP.GT.U32.AND P1, PT, R2, R15, PT ;  /* 0x0000000f0200720c */ /* 0x000fe20003f24070 */
[----:B------:R-:W-:Y:S01]  /*4a30*/  IMAD.MOV R10, RZ, RZ, -R19 ;  /* 0x000000ffff0a7224 */ /* 0x000fe200078e0a13 */
[----:B------:R-:W-:Y:S02]  /*4a40*/  LOP3.LUT R19, R0, 0x9, R55, 0xfe, !PT ;  /* 0x0000000900137812 */ /* 0x000fe400078efe37 */
[C---:B------:R-:W-:Y:S01]  /*4a50*/  ISETP.GT.U32.AND P0, PT, R2.reuse, R14, PT ;  /* 0x0000000e0200720c */ /* 0x040fe20003f04070 */
[----:B------:R-:W-:Y:S01]  /*4a60*/  IMAD R11, R2, R10, R11 ;  /* 0x0000000a020b7224 */ /* 0x000fe200078e020b */
[----:B------:R-:W-:Y:S02]  /*4a70*/  IABS R9, R19 ;  /* 0x0000001300097213 */ /* 0x000fe40000000000 */
[----:B------:R-:W-:-:S03]  /*4a80*/  IABS R10, R20 ;  /* 0x00000014000a7213 */ /* 0x000fc60000000000 */
[----:B------:R-:W-:-:S04]  /*4a90*/  IMAD.HI.U32 R25, R3, R9, RZ ;  /* 0x0000000903197227 */ /* 0x000fc800078e00ff */
[----:B------:R-:W-:Y:S01]  /*4aa0*/  @!P1 IMAD.IADD R15, R15, 0x1, -R2 ;  /* 0x000000010f0f9824 */ /* 0x000fe200078e0a02 */
[----:B------:R-:W-:Y:S01]  /*4ab0*/  ISETP.GT.U32.AND P1, PT, R2, R12, PT ;  /* 0x0000000c0200720c */ /* 0x000fe20003f24070 */
[----:B------:R-:W-:Y:S01]  /*4ac0*/  IMAD.HI.U32 R24, R3, R10, RZ ;  /* 0x0000000a03187227 */ /* 0x000fe200078e00ff */
[----:B------:R-:W-:-:S03]  /*4ad0*/  LOP3.LUT R18, R0, 0xa, R55, 0xfe, !PT ;  /* 0x0000000a00127812 */ /* 0x000fc600078efe37 */
[----:B------:R-:W-:Y:S02]  /*4ae0*/  IMAD.MOV R25, RZ, RZ, -R25 ;  /* 0x000000ffff197224 */ /* 0x000fe400078e0a19 */
[----:B------:R-:W-:Y:S01]  /*4af0*/  IMAD.MOV R24, RZ, RZ, -R24 ;  /* 0x000000ffff187224 */ /* 0x000fe200078e0a18 */
[----:B------:R-:W-:Y:S01]  /*4b00*/  IABS R8, R18 ;  /* 0x0000001200087213 */ /* 0x000fe20000000000 */
[----:B------:R-:W-:Y:S01]  /*4b10*/  @!P0 IMAD.IADD R14, R14, 0x1, -R2 ;  /* 0x000000010e0e8824 */ /* 0x000fe200078e0a02 */
[C---:B------:R-:W-:Y:S01]  /*4b20*/  ISETP.GT.U32.AND P0, PT, R2.reuse, R11, PT ;  /* 0x0000000b0200720c */ /* 0x040fe20003f04070 */
[C---:B------:R-:W-:Y:S02]  /*4b30*/  IMAD R9, R2.reuse, R25, R9 ;  /* 0x0000001902097224 */ /* 0x040fe400078e0209 */
[----:B------:R-:W-:Y:S02]  /*4b40*/  IMAD R10, R2, R24, R10 ;  /* 0x00000018020a7224 */ /* 0x000fe400078e020a */
[----:B------:R-:W-:Y:S01]  /*4b50*/  @!P1 IMAD.IADD R12, R12, 0x1, -R2 ;  /* 0x000000010c0c9824 */ /* 0x000fe200078e0a02 */
[C---:B------:R-:W-:Y:S01]  /*4b60*/  ISETP.GT.U32.AND P1, PT, R2.reuse, R9, PT ;  /* 0x000000090200720c */ /* 0x040fe20003f24070 */
[----:B------:R-:W-:Y:S01]  /*4b70*/  IMAD.HI.U32 R24, R3, R8, RZ ;  /* 0x0000000803187227 */ /* 0x000fe200078e00ff */
[----:B------:R-:W-:-:S03]  /*4b80*/  ISETP.GT.U32.AND P4, PT, R2, R10, PT ;  /* 0x0000000a0200720c */ /* 0x000fc60003f84070 */
[----:B------:R-:W-:Y:S02]  /*4b90*/  IMAD.MOV R24, RZ, RZ, -R24 ;  /* 0x000000ffff187224 */ /* 0x000fe400078e0a18 */
[----:B------:R-:W-:Y:S02]  /*4ba0*/  @!P0 IMAD.IADD R11, R11, 0x1, -R2 ;  /* 0x000000010b0b8824 */ /* 0x000fe400078e0a02 */
[C---:B------:R-:W-:Y:S02]  /*4bb0*/  IMAD R8, R2.reuse, R24, R8 ;  /* 0x0000001802087224 */ /* 0x040fe400078e0208 */
[----:B------:R-:W-:Y:S02]  /*4bc0*/  IMAD.MOV.U32 R27, RZ, RZ, R15 ;  /* 0x000000ffff1b7224 */ /* 0x000fe400078e000f */
[----:B------:R-:W-:Y:S02]  /*4bd0*/  IMAD.MOV.U32 R24, RZ, RZ, R13 ;  /* 0x000000ffff187224 */ /* 0x000fe400078e000d */
[----:B------:R-:W-:-:S02]  /*4be0*/  IMAD R15, R2, R26, R16 ;  /* 0x0000001a020f7224 */ /* 0x000fc400078e0210 */
[----:B------:R-:W-:Y:S01]  /*4bf0*/  @!P6 IMAD.MOV R27, RZ, RZ, -R27 ;  /* 0x000000ffff1be224 */ /* 0x000fe200078e0a1b */
[C---:B------:R-:W-:Y:S01]  /*4c00*/  ISETP.GT.U32.AND P6, PT, R2.reuse, R11, PT ;  /* 0x0000000b0200720c */ /* 0x040fe20003fc4070 */
[----:B------:R-:W-:Y:S02]  /*4c10*/  IMAD.MOV.U32 R16, RZ, RZ, R14 ;  /* 0x000000ffff107224 */ /* 0x000fe400078e000e */
[----:B------:R-:W-:Y:S02]  /*4c20*/  @!P1 IMAD.IADD R9, R9, 0x1, -R2 ;  /* 0x0000000109099824 */ /* 0x000fe400078e0a02 */
[----:B------:R-:W-:Y:S01]  /*4c30*/  @!P3 IMAD.MOV R24, RZ, RZ, -R24 ;  /* 0x000000ffff18b224 */ /* 0x000fe200078e0a18 */
[----:B------:R-:W-:Y:S01]  /*4c40*/  ISETP.GT.U32.AND P3, PT, R2, R8, PT ;  /* 0x000000080200720c */ /* 0x000fe20003f64070 */
[----:B------:R-:W-:Y:S01]  /*4c50*/  @!P4 IMAD.IADD R10, R10, 0x1, -R2 ;  /* 0x000000010a0ac824 */ /* 0x000fe200078e0a02 */
[----:B------:R-:W-:Y:S01]  /*4c60*/  ISETP.GE.AND P0, PT, R17, RZ, PT ;  /* 0x000000ff1100720c */ /* 0x000fe20003f06270 */
[----:B------:R-:W-:Y:S01]  /*4c70*/  IMAD.HI.U32 R25, R3, R6, RZ ;  /* 0x0000000603197227 */ /* 0x000fe200078e00ff */
[----:B------:R-:W-:-:S02]  /*4c80*/  ISETP.GT.U32.AND P4, PT, R2, R12, PT ;  /* 0x0000000c0200720c */ /* 0x000fc40003f84070 */
[----:B------:R-:W-:Y:S01]  /*4c90*/  LOP3.LUT R17, R0, 0xd, R55, 0xfe, !PT ;  /* 0x0000000d00117812 */ /* 0x000fe200078efe37 */
[----:B------:R-:W-:Y:S01]  /*4ca0*/  @!P5 IMAD.MOV R16, RZ, RZ, -R16 ;  /* 0x000000ffff10d224 */ /* 0x000fe200078e0a10 */
[C---:B------:R-:W-:Y:S01]  /*4cb0*/  ISETP.GT.U32.AND P5, PT, R2.reuse, R9, PT ;  /* 0x000000090200720c */ /* 0x040fe20003fa4070 */
[----:B------:R-:W-:Y:S01]  /*4cc0*/  IMAD.MOV R25, RZ, RZ, -R25 ;  /* 0x000000ffff197224 */ /* 0x000fe200078e0a19 */
[C---:B------:R-:W-:Y:S02]  /*4cd0*/  ISETP.GT.U32.AND P1, PT, R2.reuse, R10, PT ;  /* 0x0000000a0200720c */ /* 0x040fe40003f24070 */
[----:B------:R-:W-:Y:S01]  /*4ce0*/  IABS R14, R17 ;  /* 0x00000011000e7213 */ /* 0x000fe20000000000 */
[----:B------:R-:W-:Y:S02]  /*4cf0*/  IMAD R6, R2, R25, R6 ;  /* 0x0000001902067224 */ /* 0x000fe400078e0206 */
[----:B------:R-:W-:Y:S02]  /*4d00*/  @!P6 IMAD.IADD R11, R11, 0x1, -R2 ;  /* 0x000000010b0be824 */ /* 0x000fe400078e0a02 */
[----:B------:R-:W-:Y:S01]  /*4d10*/  IMAD.MOV.U32 R13, RZ, RZ, R14 ;  /* 0x000000ffff0d7224 */ /* 0x000fe200078e000e */
[----:B------:R-:W-:Y:S01]  /*4d20*/  ISETP.GE.AND P6, PT, R23, RZ, PT ;  /* 0x000000ff1700720c */ /* 0x000fe20003fc6270 */
[--C-:B------:R-:W-:Y:S01]  /*4d30*/  @!P3 IMAD.IADD R8, R8, 0x1, -R2.reuse ;  /* 0x000000010808b824 */ /* 0x100fe200078e0a02 */
[----:B------:R-:W-:Y:S01]  /*4d40*/  ISETP.GE.AND P3, PT, R19, RZ, PT ;  /* 0x000000ff1300720c */ /* 0x000fe20003f66270 */
[----:B------:R-:W-:Y:S01]  /*4d50*/  @!P4 IMAD.IADD R12, R12, 0x1, -R2 ;  /* 0x000000010c0cc824 */ /* 0x000fe200078e0a02 */
[----:B------:R-:W-:Y:S01]  /*4d60*/  ISETP.GT.U32.AND P4, PT, R2, R6, PT ;  /* 0x000000060200720c */ /* 0x000fe20003f84070 */
[----:B------:R-:W-:-:S04]  /*4d70*/  IMAD.HI.U32 R23, R3, R13, RZ ;  /* 0x0000000d03177227 */ /* 0x000fc800078e00ff */
[--C-:B------:R-:W-:Y:S01]  /*4d80*/  @!P5 IMAD.IADD R9, R9, 0x1, -R2.reuse ;  /* 0x000000010909d824 */ /* 0x100fe200078e0a02 */
[----:B------:R-:W-:Y:S01]  /*4d90*/  ISETP.GE.AND P5, PT, R20, RZ, PT ;  /* 0x000000ff1400720c */ /* 0x000fe20003fa6270 */
[----:B------:R-:W-:Y:S01]  /*4da0*/  @!P1 IMAD.IADD R10, R10, 0x1, -R2 ;  /* 0x000000010a0a9824 */ /* 0x000fe200078e0a02 */
[C---:B------:R-:W-:Y:S01]  /*4db0*/  ISETP.GT.U32.AND P1, PT, R2.reuse, R15, PT ;  /* 0x0000000f0200720c */ /* 0x040fe20003f24070 */
[----:B------:R-:W-:Y:S01]  /*4dc0*/  IMAD.MOV R20, RZ, RZ, -R23 ;  /* 0x000000ffff147224 */ /* 0x000fe200078e0a17 */
[----:B------:R-:W-:Y:S01]  /*4dd0*/  STL [R1+0x738], R87 ;  /* 0x0007385701007387 */ /* 0x000fe20000100800 */
[----:B------:R-:W-:Y:S02]  /*4de0*/  IMAD.MOV.U32 R46, RZ, RZ, R9 ;  /* 0x000000ffff2e7224 */ /* 0x000fe400078e0009 */
[----:B------:R-:W-:Y:S01]  /*4df0*/  IMAD R13, R2, R20, R13 ;  /* 0x00000014020d7224 */ /* 0x000fe200078e020d */
[----:B------:R-:W-:Y:S01]  /*4e00*/  STL [R1+0x1a0], R27 ;  /* 0x0001a01b01007387 */ /* 0x000fe20000100800 */
[----:B------:R-:W-:-:S03]  /*4e10*/  IMAD.MOV.U32 R25, RZ, RZ, R12 ;  /* 0x000000ffff197224 */ /* 0x000fc600078e000c */
[----:B------:R0:W-:Y:S01]  /*4e20*/  STL [R1+0x19c], R16 ;  /* 0x00019c1001007387 */ /* 0x0001e20000100800 */
[----:B------:R-:W-:Y:S01]  /*4e30*/  @!P3 IMAD.MOV R46, RZ, RZ, -R46 ;  /* 0x000000ffff2eb224 */ /* 0x000fe200078e0a2e */
[----:B------:R-:W-:Y:S01]  /*4e40*/  ISETP.GT.U32.AND P3, PT, R2, R13, PT ;  /* 0x0000000d0200720c */ /* 0x000fe20003f64070 */
[--C-:B------:R-:W-:Y:S02]  /*4e50*/  @!P4 IMAD.IADD R6, R6, 0x1, -R2.reuse ;  /* 0x000000010606c824 */ /* 0x100fe400078e0a02 */
[----:B------:R-:W-:Y:S01]  /*4e60*/  @!P0 IMAD.MOV R25, RZ, RZ, -R25 ;  /* 0x000000ffff198224 */ /* 0x000fe200078e0a19 */
[----:B------:R-:W-:Y:S02]  /*4e70*/  ISETP.GT.U32.AND P0, PT, R2, R8, PT ;  /* 0x000000080200720c */ /* 0x000fe40003f04070 */
[----:B0-----:R-:W-:Y:S01]  /*4e80*/  LOP3.LUT R16, R0, 0xe, R55, 0xfe, !PT ;  /* 0x0000000e00107812 */ /* 0x001fe200078efe37 */
[----:B------:R-:W-:-:S03]  /*4e90*/  @!P1 IMAD.IADD R15, R15, 0x1, -R2 ;  /* 0x000000010f0f9824 */ /* 0x000fc600078e0a02 */
[----:B------:R-:W-:Y:S02]  /*4ea0*/  IABS R14, R16 ;  /* 0x00000010000e7213 */ /* 0x000fe40000000000 */
[----:B------:R-:W-:-:S03]  /*4eb0*/  ISETP.GT.U32.AND P1, PT, R2, R6, PT ;  /* 0x000000060200720c */ /* 0x000fc60003f24070 */
[----:B------:R-:W-:Y:S01]  /*4ec0*/  IMAD.HI.U32 R19, R3, R14, RZ ;  /* 0x0000000e03137227 */ /* 0x000fe200078e00ff */
[----:B------:R0:W-:Y:S03]  /*4ed0*/  STL [R1+0x198], R24 ;  /* 0x0001981801007387 */ /* 0x0001e60000100800 */
[----:B------:R-:W-:Y:S01]  /*4ee0*/  IMAD.MOV.U32 R47, RZ, RZ, R10 ;  /* 0x000000ffff2f7224 */ /* 0x000fe200078e000a */
[----:B------:R-:W-:Y:S01]  /*4ef0*/  LOP3.LUT R10, R0, 0xf, R55, 0xfe, !PT ;  /* 0x0000000f000a7812 */ /* 0x000fe200078efe37 */
[----:B------:R-:W-:Y:S02]  /*4f00*/  IMAD.MOV R12, RZ, RZ, -R19 ;  /* 0x000000ffff0c7224 */ /* 0x000fe400078e0a13 */
[----:B------:R-:W-:Y:S02]  /*4f10*/  @!P3 IMAD.IADD R13, R13, 0x1, -R2 ;  /* 0x000000010d0db824 */ /* 0x000fe400078e0a02 */
[----:B------:R-:W-:-:S02]  /*4f20*/  IMAD R9, R2, R12, R14 ;  /* 0x0000000c02097224 */ /* 0x000fc400078e020e */
[----:B0-----:R-:W-:Y:S01]  /*4f30*/  IMAD.MOV.U32 R24, RZ, RZ, R11 ;  /* 0x000000ffff187224 */ /* 0x001fe200078e000b */
[----:B------:R-:W-:Y:S01]  /*4f40*/  IABS R11, R10 ;  /* 0x0000000a000b7213 */ /* 0x000fe20000000000 */
[--C-:B------:R-:W-:Y:S01]  /*4f50*/  @!P0 IMAD.IADD R8, R8, 0x1, -R2.reuse ;  /* 0x0000000108088824 */ /* 0x100fe200078e0a02 */
[----:B------:R-:W-:Y:S01]  /*4f60*/  ISETP.GT.U32.AND P3, PT, R2, R13, PT ;  /* 0x0000000d0200720c */ /* 0x000fe20003f64070 */
[----:B------:R-:W-:Y:S01]  /*4f70*/  @!P1 IMAD.IADD R6, R6, 0x1, -R2 ;  /* 0x0000000106069824 */ /* 0x000fe200078e0a02 */
[----:B------:R-:W-:Y:S01]  /*4f80*/  ISETP.GT.U32.AND P1, PT, R2, R9, PT ;  /* 0x000000090200720c */ /* 0x000fe20003f24070 */
[----:B------:R-:W-:Y:S02]  /*4f90*/  IMAD.MOV.U32 R87, RZ, RZ, R8 ;  /* 0x000000ffff577224 */ /* 0x000fe400078e0008 */
[----:B------:R-:W-:-:S04]  /*4fa0*/  IMAD.HI.U32 R8, R3, R11, RZ ;  /* 0x0000000b03087227 */ /* 0x000fc800078e00ff */
[----:B------:R-:W-:Y:S01]  /*4fb0*/  @!P6 IMAD.MOV R24, RZ, RZ, -R24 ;  /* 0x000000ffff18e224 */ /* 0x000fe200078e0a18 */
[----:B------:R-:W-:Y:S01]  /*4fc0*/  ISETP.GT.U32.AND P6, PT, R2, R15, PT ;  /* 0x0000000f0200720c */ /* 0x000fe20003fc4070 */
[----:B------:R-:W-:Y:S01]  /*4fd0*/  @!P5 IMAD.MOV R47, RZ, RZ, -R47 ;  /* 0x000000ffff2fd224 */ /* 0x000fe200078e0a2f */
[----:B------:R-:W-:Y:S01]  /*4fe0*/  ISETP.GE.AND P5, PT, R21, RZ, PT ;  /* 0x000000ff1500720c */ /* 0x000fe20003fa6270 */
[----:B------:R-:W-:Y:S01]  /*4ff0*/  IMAD.MOV R8, RZ, RZ, -R8 ;  /* 0x000000ffff087224 */ /* 0x000fe200078e0a08 */
[----:B------:R-:W-:Y:S02]  /*5000*/  ISETP.GE.AND P0, PT, R22, RZ, PT ;  /* 0x000000ff1600720c */ /* 0x000fe40003f06270 */
[----:B------:R-:W-:Y:S01]  /*5010*/  LOP3.LUT R12, R0, 0x10, R55, 0xfe, !PT ;  /* 0x00000010000c7812 */ /* 0x000fe200078efe37 */
[----:B------:R-:W-:Y:S01]  /*5020*/  IMAD R11, R2, R8, R11 ;  /* 0x00000008020b7224 */ /* 0x000fe200078e020b */
[----:B------:R-:W-:Y:S01]  /*5030*/  ISETP.GE.AND P4, PT, R18, RZ, PT ;  /* 0x000000ff1200720c */ /* 0x000fe20003f86270 */
[----:B------:R-:W-:Y:S01]  /*5040*/  @!P3 IMAD.IADD R13, R13, 0x1, -R2 ;  /* 0x000000010d0db824 */ /* 0x000fe200078e0a02 */
[----:B------:R-:W-:Y:S01]  /*5050*/  IABS R14, R12 ;  /* 0x0000000c000e7213 */ /* 0x000fe20000000000 */
[----:B------:R-:W-:Y:S01]  /*5060*/  IMAD.MOV.U32 R18, RZ, RZ, R6 ;  /* 0x000000ffff127224 */ /* 0x000fe200078e0006 */
[----:B------:R-:W-:Y:S01]  /*5070*/  ISETP.GT.U32.AND P3, PT, R2, R11, PT ;  /* 0x0000000b0200720c */ /* 0x000fe20003f64070 */
[----:B------:R-:W-:-:S02]  /*5080*/  @!P1 IMAD.IADD R9, R9, 0x1, -R2 ;  /* 0x0000000109099824 */ /* 0x000fc400078e0a02 */
[----:B------:R-:W-:Y:S01]  /*5090*/  @!P6 IMAD.IADD R15, R15, 0x1, -R2 ;  /* 0x000000010f0fe824 */ /* 0x000fe200078e0a02 */
[----:B------:R-:W-:Y:S01]  /*50a0*/  ISETP.GE.AND P6, PT, R17, RZ, PT ;  /* 0x000000ff1100720c */ /* 0x000fe20003fc6270 */
[----:B------:R-:W-:Y:S01]  /*50b0*/  @!P5 IMAD.MOV R18, RZ, RZ, -R18 ;  /* 0x000000ffff12d224 */ /* 0x000fe200078e0a12 */
[----:B------:R-:W-:Y:S01]  /*50c0*/  ISETP.GT.U32.AND P5, PT, R2, R9, PT ;  /* 0x000000090200720c */ /* 0x000fe20003fa4070 */
[----:B------:R-:W-:Y:S01]  /*50d0*/  IMAD.HI.U32 R6, R3, R14, RZ ;  /* 0x0000000e03067227 */ /* 0x000fe200078e00ff */
[----:B------:R-:W-:-:S03]  /*50e0*/  LOP3.LUT R8, R0, 0x11, R55, 0xfe, !PT ;  /* 0x0000001100087812 */ /* 0x000fc600078efe37 */
[----:B------:R-:W-:Y:S01]  /*50f0*/  @!P0 IMAD.MOV R15, RZ, RZ, -R15 ;  /* 0x000000ffff0f8224 */ /* 0x000fe200078e0a0f */
[----:B------:R-:W-:Y:S01]  /*5100*/  ISETP.GE.AND P0, PT, R12, RZ, PT ;  /* 0x000000ff0c00720c */ /* 0x000fe20003f06270 */
[----:B------:R-:W-:Y:S02]  /*5110*/  IMAD.MOV R12, RZ, RZ, -R6 ;  /* 0x000000ffff0c7224 */ /* 0x000fe400078e0a06 */
[----:B------:R-:W-:Y:S01]  /*5120*/  @!P4 IMAD.MOV R87, RZ, RZ, -R87 ;  /* 0x000000ffff57c224 */ /* 0x000fe200078e0a57 */
[----:B------:R-:W-:Y:S01]  /*5130*/  ISETP.GE.AND P4, PT, R16, RZ, PT ;  /* 0x000000ff1000720c */ /* 0x000fe20003f86270 */
[----:B------:R-:W-:Y:S01]  /*5140*/  IMAD R12, R2, R12, R14 ;  /* 0x0000000c020c7224 */ /* 0x000fe200078e020e */
[----:B------:R-:W-:Y:S01]  /*5150*/  IABS R14, R8 ;  /* 0x00000008000e7213 */ /* 0x000fe20000000000 */
[----:B------:R-:W-:Y:S02]  /*5160*/  IMAD.MOV.U32 R16, RZ, RZ, R13 ;  /* 0x000000ffff107224 */ /* 0x000fe400078e000d */
[----:B------:R-:W-:Y:S01]  /*5170*/  @!P3 IMAD.IADD R11, R11, 0x1, -R2 ;  /* 0x000000010b0bb824 */ /* 0x000fe200078e0a02 */
[----:B------:R-:W-:Y:S01]  /*5180*/  ISETP.GE.AND P3, PT, R8, RZ, PT ;  /* 0x000000ff0800720c */ /* 0x000fe20003f66270 */
[----:B------:R-:W-:-:S02]  /*5190*/  @!P6 IMAD.MOV R16, RZ, RZ, -R16 ;  /* 0x000000ffff10e224 */ /* 0x000fc400078e0a10 */
[----:B------:R-:W-:Y:S01]  /*51a0*/  @!P5 IMAD.IADD R9, R9, 0x1, -R2 ;  /* 0x000000010909d824 */ /* 0x000fe200078e0a02 */
[C---:B------:R-:W-:Y:S01]  /*51b0*/  ISETP.GT.U32.AND P6, PT, R2.reuse, R11, PT ;  /* 0x0000000b0200720c */ /* 0x040fe20003fc4070 */
[----:B------:R-:W-:Y:S01]  /*51c0*/  IMAD.HI.U32 R8, R3, R14, RZ ;  /* 0x0000000e03087227 */ /* 0x000fe200078e00ff */
[----:B------:R-:W-:Y:S01]  /*51d0*/  ISETP.GT.U32.AND P5, PT, R2, R12, PT ;  /* 0x0000000c0200720c */ /* 0x000fe20003fa4070 */
[----:B------:R-:W-:Y:S01]  /*51e0*/  STL [R1+0x194], R25 ;  /* 0x0001941901007387 */ /* 0x000fe20000100800 */
[C-C-:B------:R-:W-:Y:S01]  /*51f0*/  LOP3.LUT R17, R0.reuse, 0x13, R55.reuse, 0xfe, !PT ;  /* 0x0000001300117812 */ /* 0x140fe200078efe37 */
[----:B------:R-:W-:Y:S01]  /*5200*/  IMAD.MOV R8, RZ, RZ, -R8 ;  /* 0x000000ffff087224 */ /* 0x000fe200078e0a08 */
[----:B------:R-:W-:Y:S01]  /*5210*/  LOP3.LUT R6, R0, 0x12, R55, 0xfe, !PT ;  /* 0x0000001200067812 */ /* 0x000fe200078efe37 */
[----:B------:R-:W-:Y:S01]  /*5220*/  STL [R1+0x158], R24 ;  /* 0x0001581801007387 */ /* 0x000fe20000100800 */
[----:B------:R-:W-:Y:S01]  /*5230*/  ISETP.GE.AND P1, PT, R10, RZ, PT ;  /* 0x000000ff0a00720c */ /* 0x000fe20003f26270 */
[----:B------:R-:W-:-:S02]  /*5240*/  IMAD R8, R2, R8, R14 ;  /* 0x0000000802087224 */ /* 0x000fc400078e020e */
[----:B------:R-:W-:Y:S01]  /*5250*/  STL [R1+0x154], R18 ;  /* 0x0001541201007387 */ /* 0x000fe20000100800 */
[----:B------:R-:W-:-:S03]  /*5260*/  IABS R10, R6 ;  /* 0x00000006000a7213 */ /* 0x000fc60000000000 */
[----:B------:R0:W-:Y:S01]  /*5270*/  STL [R1+0x150], R15 ;  /* 0x0001500f01007387 */ /* 0x0001e20000100800 */
[--C-:B------:R-:W-:Y:S01]  /*5280*/  @!P6 IMAD.IADD R11, R11, 0x1, -R2.reuse ;  /* 0x000000010b0be824 */ /* 0x100fe200078e0a02 */
[----:B------:R-:W-:Y:S01]  /*5290*/  ISETP.GT.U32.AND P6, PT, R2, R8, PT ;  /* 0x000000080200720c */ /* 0x000fe20003fc4070 */
[----:B------:R-:W-:Y:S01]  /*52a0*/  @!P5 IMAD.IADD R12, R12, 0x1, -R2 ;  /* 0x000000010c0cd824 */ /* 0x000fe200078e0a02 */
[----:B0-----:R-:W-:Y:S01]  /*52b0*/  IABS R15, R17 ;  /* 0x00000011000f7213 */ /* 0x001fe20000000000 */
[----:B------:R-:W-:Y:S01]  /*52c0*/  @!P4 IMAD.MOV R9, RZ, RZ, -R9 ;  /* 0x000000ffff09c224 */ /* 0x000fe200078e0a09 */
[----:B------:R0:W-:Y:S03]  /*52d0*/  STL [R1+0x14c], R16 ;  /* 0x00014c1001007387 */ /* 0x0001e60000100800 */
[----:B------:R-:W-:Y:S02]  /*52e0*/  IMAD.MOV.U32 R13, RZ, RZ, R15 ;  /* 0x000000ffff0d7224 */ /* 0x000fe400078e000f */
[----:B------:R-:W-:Y:S01]  /*52f0*/  IMAD.HI.U32 R15, R3, R10, RZ ;  /* 0x0000000a030f7227 */ /* 0x000fe200078e00ff */
[----:B------:R-:W-:Y:S01]  /*5300*/  ISETP.GT.U32.AND P5, PT, R2, R12, PT ;  /* 0x0000000c0200720c */ /* 0x000fe20003fa4070 */
[----:B------:R1:W-:Y:S02]  /*5310*/  STL [R1+0x118], R9 ;  /* 0x0001180901007387 */ /* 0x0003e40000100800 */
[----:B------:R-:W-:-:S02]  /*5320*/  IMAD.MOV R15, RZ, RZ, -R15 ;  /* 0x000000ffff0f7224 */ /* 0x000fc400078e0a0f */
[----:B0-----:R-:W-:Y:S01]  /*5330*/  IMAD.HI.U32 R16, R3, R13, RZ ;  /* 0x0000000d03107227 */ /* 0x001fe200078e00ff */
[----:B------:R-:W-:-:S03]  /*5340*/  ISETP.GE.AND P4, PT, R6, RZ, PT ;  /* 0x000000ff0600720c */ /* 0x000fc60003f86270 */
[----:B------:R-:W-:Y:S02]  /*5350*/  IMAD R6, R2, R15, R10 ;  /* 0x0000000f02067224 */ /* 0x000fe400078e020a */
[----:B-1----:R-:W-:Y:S01]  /*5360*/  IMAD.MOV R9, RZ, RZ, -R16 ;  /* 0x000000ffff097224 */ /* 0x002fe200078e0a10 */
[C-C-:B------:R-:W-:Y:S02]  /*5370*/  LOP3.LUT R16, R0.reuse, 0x15, R55.reuse, 0xfe, !PT ;  /* 0x0000001500107812 */ /* 0x140fe400078efe37 */
[----:B------:R-:W-:Y:S01]  /*5380*/  LOP3.LUT R15, R0, 0x14, R55, 0xfe, !PT ;  /* 0x00000014000f7812 */ /* 0x000fe200078efe37 */
[----:B------:R-:W-:Y:S01]  /*5390*/  IMAD R10, R2, R9, R13 ;  /* 0x00000009020a7224 */ /* 0x000fe200078e020d */
[----:B------:R-:W-:Y:S01]  /*53a0*/  IABS R13, R16 ;  /* 0x00000010000d7213 */ /* 0x000fe20000000000 */
[----:B------:R-:W-:Y:S01]  /*53b0*/  IMAD.MOV.U32 R21, RZ, RZ, R11 ;  /* 0x000000ffff157224 */ /* 0x000fe200078e000b */
[----:B------:R-:W-:Y:S01]  /*53c0*/  IABS R9, R15 ;  /* 0x0000000f00097213 */ /* 0x000fe20000000000 */
[----:B------:R-:W-:-:S02]  /*53d0*/  @!P6 IMAD.IADD R8, R8, 0x1, -R2 ;  /* 0x000000010808e824 */ /* 0x000fc400078e0a02 */
[----:B------:R-:W-:Y:S02]  /*53e0*/  @!P1 IMAD.MOV R21, RZ, RZ, -R21 ;  /* 0x000000ffff159224 */ /* 0x000fe400078e0a15 */
[----:B------:R-:W-:Y:S01]  /*53f0*/  @!P5 IMAD.IADD R12, R12, 0x1, -R2 ;  /* 0x000000010c0cd824 */ /* 0x000fe200078e0a02 */
[C---:B------:R-:W-:Y:S01]  /*5400*/  ISETP.GT.U32.AND P1, PT, R2.reuse, R8, PT ;  /* 0x000000080200720c */ /* 0x040fe20003f24070 */
[----:B------:R-:W-:Y:S02]  /*5410*/  IMAD.MOV.U32 R11, RZ, RZ, R13 ;  /* 0x000000ffff0b7224 */ /* 0x000fe400078e000d */
[----:B------:R-:W-:Y:S01]  /*5420*/  IMAD.HI.U32 R13, R3, R9, RZ ;  /* 0x00000009030d7227 */ /* 0x000fe200078e00ff */
[----:B------:R-:W-:-:S03]  /*5430*/  ISETP.GT.U32.AND P6, PT, R2, R10, PT ;  /* 0x0000000a0200720c */ /* 0x000fc60003fc4070 */
[----:B------:R-:W-:Y:S01]  /*5440*/  IMAD.MOV.U32 R45, RZ, RZ, R12 ;  /* 0x000000ffff2d7224 */ /* 0x000fe200078e000c */
[----:B------:R-:W-:Y:S01]  /*5450*/  ISETP.GT.U32.AND P5, PT, R2, R6, PT ;  /* 0x000000060200720c */ /* 0x000fe20003fa4070 */
[----:B------:R-:W-:-:S04]  /*5460*/  IMAD.MOV R12, RZ, RZ, -R13 ;  /* 0x000000ffff0c7224 */ /* 0x000fc800078e0a0d */
[----:B------:R-:W-:Y:S01]  /*5470*/  IMAD R12, R2, R12, R9 ;  /* 0x0000000c020c7224 */ /* 0x000fe200078e0209 */
[----:B------:R-:W-:Y:S01]  /*5480*/  LOP3.LUT R19, R0, 0x16, R55, 0xfe, !PT ;  /* 0x0000001600137812 */ /* 0x000fe200078efe37 */
[----:B------:R-:W-:-:S03]  /*5490*/  @!P1 IMAD.IADD R8, R8, 0x1, -R2 ;  /* 0x0000000108089824 */ /* 0x000fc600078e0a02 */
[----:B------:R-:W-:Y:S01]  /*54a0*/  ISETP.GT.U32.AND P1, PT, R2, R12, PT ;  /* 0x0000000c0200720c */ /* 0x000fe20003f24070 */
[--C-:B------:R-:W-:Y:S01]  /*54b0*/  @!P6 IMAD.IADD R10, R10, 0x1, -R2.reuse ;  /* 0x000000010a0ae824 */ /* 0x100fe200078e0a02 */
[----:B------:R-:W-:Y:S01]  /*54c0*/  IABS R14, R19 ;  /* 0x00000013000e7213 */ /* 0x000fe20000000000 */
[----:B------:R-:W-:Y:S01]  /*54d0*/  @!P5 IMAD.IADD R6, R6, 0x1, -R2 ;  /* 0x000000010606d824 */ /* 0x000fe200078e0a02 */
[----:B------:R-:W-:Y:S01]  /*54e0*/  LOP3.LUT R18, R0, 0x17, R55, 0xfe, !PT ;  /* 0x0000001700127812 */ /* 0x000fe200078efe37 */
[----:B------:R-:W-:Y:S01]  /*54f0*/  @!P0 IMAD.MOV R45, RZ, RZ, -R45 ;  /* 0x000000ffff2d8224 */ /* 0x000fe200078e0a2d */
[----:B------:R-:W-:Y:S01]  /*5500*/  ISETP.GE.AND P0, PT, R17, RZ, PT ;  /* 0x000000ff1100720c */ /* 0x000fe20003f06270 */
[C---:B------:R-:W-:Y:S01]  /*5510*/  IMAD.HI.U32 R9, R3.reuse, R11, RZ ;  /* 0x0000000b03097227 */ /* 0x040fe200078e00ff */
[C---:B------:R-:W-:Y:S02]  /*5520*/  ISETP.GT.U32.AND P6, PT, R2.reuse, R10, PT ;  /* 0x0000000a0200720c */ /* 0x040fe40003fc4070 */
[----:B------:R-:W-:Y:S01]  /*5530*/  ISETP.GT.U32.AND P5, PT, R2, R6, PT ;  /* 0x000000060200720c */ /* 0x000fe20003fa4070 */
[----:B------:R-:W-:Y:S01]  /*5540*/  IMAD.HI.U32 R17, R3, R14, RZ ;  /* 0x0000000e03117227 */ /* 0x000fe200078e00ff */
[----:B------:R-:W-:-:S03]  /*5550*/  IABS R20, R18 ;  /* 0x0000001200147213 */ /* 0x000fc60000000000 */
[----:B------:R-:W-:Y:S02]  /*5560*/  IMAD.MOV R9, RZ, RZ, -R9 ;  /* 0x000000ffff097224 */ /* 0x000fe400078e0a09 */
[----:B------:R-:W-:Y:S02]  /*5570*/  IMAD.MOV R17, RZ, RZ, -R17 ;  /* 0x000000ffff117224 */ /* 0x000fe400078e0a11 */
[----:B------:R-:W-:Y:S02]  /*5580*/  IMAD.MOV.U32 R34, RZ, RZ, R8 ;  /* 0x000000ffff227224 */ /* 0x000fe400078e0008 */
[----:B------:R-:W-:Y:S02]  /*5590*/  @!P1 IMAD.IADD R12, R12, 0x1, -R2 ;  /* 0x000000010c0c9824 */ /* 0x000fe400078e0a02 */
[----:B------:R-:W-:Y:S02]  /*55a0*/  IMAD R11, R2, R9, R11 ;  /* 0x00000009020b7224 */ /* 0x000fe400078e020b */
[----:B------:R-:W-:-:S02]  /*55b0*/  IMAD.MOV.U32 R13, RZ, RZ, R20 ;  /* 0x000000ffff0d7224 */ /* 0x000fc400078e0014 */
[C---:B------:R-:W-:Y:S02]  /*55c0*/  IMAD R9, R2.reuse, R17, R14 ;  /* 0x0000001102097224 */ /* 0x040fe400078e020e */
[----:B------:R-:W-:Y:S01]  /*55d0*/  @!P3 IMAD.MOV R34, RZ, RZ, -R34 ;  /* 0x000000ffff22b224 */ /* 0x000fe200078e0a22 */
[----:B------:R-:W-:Y:S01]  /*55e0*/  ISETP.GT.U32.AND P3, PT, R2, R12, PT ;  /* 0x0000000c0200720c */ /* 0x000fe20003f64070 */
[----:B------:R-:W-:-:S04]  /*55f0*/  IMAD.HI.U32 R20, R3, R13, RZ ;  /* 0x0000000d03147227 */ /* 0x000fc800078e00ff */
[--C-:B------:R-:W-:Y:S01]  /*5600*/  @!P6 IMAD.IADD R10, R10, 0x1, -R2.reuse ;  /* 0x000000010a0ae824 */ /* 0x100fe200078e0a02 */
[----:B------:R-:W-:Y:S01]  /*5610*/  ISETP.GT.U32.AND P6, PT, R2, R9, PT ;  /* 0x000000090200720c */ /* 0x000fe20003fc4070 */
[----:B------:R-:W-:Y:S01]  /*5620*/  @!P5 IMAD.IADD R6, R6, 0x1, -R2 ;  /* 0x000000010606d824 */ /* 0x000fe200078e0a02 */
[----:B------:R-:W-:Y:S01]  /*5630*/  ISETP.GE.AND P5, PT, R15, RZ, PT ;  /* 0x000000ff0f00720c */ /* 0x000fe20003fa6270 */
[----:B------:R-:W-:Y:S01]  /*5640*/  IMAD.MOV R15, RZ, RZ, -R20 ;  /* 0x000000ffff0f7224 */ /* 0x000fe200078e0a14 */
[C---:B------:R-:W-:Y:S01]  /*5650*/  ISETP.GT.U32.AND P1, PT, R2.reuse, R11, PT ;  /* 0x0000000b0200720c */ /* 0x040fe20003f24070 */
[----:B------:R0:W-:Y:S01]  /*5660*/  STL [R1+0x114], R21 ;  /* 0x0001141501007387 */ /* 0x0001e20000100800 */
[----:B------:R-:W-:Y:S02]  /*5670*/  IMAD.MOV.U32 R24, RZ, RZ, R6 ;  /* 0x000000ffff187224 */ /* 0x000fe400078e0006 */
[----:B------:R-:W-:Y:S01]  /*5680*/  IMAD R8, R2, R15, R13 ;  /* 0x0000000f02087224 */ /* 0x000fe200078e020d */
[--C-:B------:R-:W-:Y:S01]  /*5690*/  LOP3.LUT R14, R0, 0x18, R55.reuse, 0xfe, !PT ;  /* 0x00000018000e7812 */ /* 0x100fe200078efe37 */
[----:B------:R-:W-:Y:S01]  /*56a0*/  @!P3 IMAD.IADD R12, R12, 0x1, -R2 ;  /* 0x000000010c0cb824 */ /* 0x000fe200078e0a02 */
[----:B------:R-:W-:Y:S01]  /*56b0*/  LOP3.LUT R15, R0, 0x19, R55, 0xfe, !PT ;  /* 0x00000019000f7812 */ /* 0x000fe200078efe37 */
[----:B0-----:R-:W-:-:S02]  /*56c0*/  IMAD.MOV.U32 R21, RZ, RZ, R10 ;  /* 0x000000ffff157224 */ /* 0x001fc400078e000a */
[----:B------:R-:W-:Y:S01]  /*56d0*/  @!P4 IMAD.MOV R24, RZ, RZ, -R24 ;  /* 0x000000ffff18c224 */ /* 0x000fe200078e0a18 */
[----:B------:R-:W-:Y:S01]  /*56e0*/  ISETP.GE.AND P4, PT, R16, RZ, PT ;  /* 0x000000ff1000720c */ /* 0x000fe20003f86270 */
[----:B------:R-:W-:Y:S01]  /*56f0*/  @!P0 IMAD.MOV R21, RZ, RZ, -R21 ;  /* 0x000000ffff158224 */ /* 0x000fe200078e0a15 */
[C---:B------:R-:W-:Y:S01]  /*5700*/  ISETP.GT.U32.AND P0, PT, R2.reuse, R8, PT ;  /* 0x000000080200720c */ /* 0x040fe20003f04070 */
[----:B------:R-:W-:Y:S01]  /*5710*/  @!P6 IMAD.IADD R9, R9, 0x1, -R2 ;  /* 0x000000010909e824 */ /* 0x000fe200078e0a02 */
[----:B------:R-:W-:Y:S01]  /*5720*/  IABS R13, R14 ;  /* 0x0000000e000d7213 */ /* 0x000fe20000000000 */
[----:B------:R-:W-:Y:S01]  /*5730*/  IMAD.MOV.U32 R16, RZ, RZ, R12 ;  /* 0x000000ffff107224 */ /* 0x000fe200078e000c */
[----:B------:R-:W-:Y:S01]  /*5740*/  IABS R10, R15 ;  /* 0x0000000f000a7213 */ /* 0x000fe20000000000 */
[----:B------:R-:W-:Y:S02]  /*5750*/  @!P1 IMAD.IADD R11, R11, 0x1, -R2 ;  /* 0x000000010b0b9824 */ /* 0x000fe400078e0a02 */
[----:B------:R-:W-:Y:S01]  /*5760*/  @!P5 IMAD.MOV R16, RZ, RZ, -R16 ;  /* 0x000000ffff10d224 */ /* 0x000fe200078e0a10 */
[----:B------:R-:W-:Y:S01]  /*5770*/  ISETP.GT.U32.AND P5, PT, R2, R9, PT ;  /* 0x000000090200720c */ /* 0x000fe20003fa4070 */
[----:B------:R-:W-:-:S02]  /*5780*/  IMAD.MOV.U32 R6, RZ, RZ, R13 ;  /* 0x000000ffff067224 */ /* 0x000fc400078e000d */
[----:B------:R-:W-:Y:S01]  /*5790*/  IMAD.HI.U32 R12, R3, R10, RZ ;  /* 0x0000000a030c7227 */ /* 0x000fe200078e00ff */
[----:B------:R-:W-:-:S03]  /*57a0*/  ISETP.GT.U32.AND P6, PT, R2, R11, PT ;  /* 0x0000000b0200720c */ /* 0x000fc60003fc4070 */
[----:B------:R-:W-:-:S04]  /*57b0*/  IMAD.HI.U32 R13, R3, R6, RZ ;  /* 0x00000006030d7227 */ /* 0x000fc800078e00ff */
[----:B------:R-:W-:Y:S02]  /*57c0*/  IMAD.MOV R12, RZ, RZ, -R12 ;  /* 0x000000ffff0c7224 */ /* 0x000fe400078e0a0c */
[----:B------:R-:W-:Y:S02]  /*57d0*/  @!P0 IMAD.IADD R8, R8, 0x1, -R2 ;  /* 0x0000000108088824 */ /* 0x000fe400078e0a02 */
[----:B------:R-:W-:Y:S02]  /*57e0*/  IMAD.MOV R13, RZ, RZ, -R13 ;  /* 0x000000ffff0d7224 */ /* 0x000fe400078e0a0d */
[C---:B------:R-:W-:Y:S01]  /*57f0*/  IMAD R10, R2.reuse, R12, R10 ;  /* 0x0000000c020a7224 */ /* 0x040fe200078e020a */
[C---:B------:R-:W-:Y:S01]  /*5800*/  ISETP.GT.U32.AND P0, PT, R2.reuse, R8, PT ;  /* 0x000000080200720c */ /* 0x040fe20003f04070 */
[----:B------:R-:W-:Y:S01]  /*5810*/  STL [R1+0x110], R21 ;  /* 0x0001101501007387 */ /* 0x000fe20000100800 */
[C---:B------:R-:W-:Y:S02]  /*5820*/  IMAD R6, R2.reuse, R13, R6 ;  /* 0x0000000d02067224 */ /* 0x040fe400078e0206 */
[--C-:B------:R-:W-:Y:S01]  /*5830*/  @!P5 IMAD.IADD R9, R9, 0x1, -R2.reuse ;  /* 0x000000010909d824 */ /* 0x100fe200078e0a02 */
[----:B------:R0:W-:Y:S01]  /*5840*/  STL [R1+0xf0], R16 ;  /* 0x0000f01001007387 */ /* 0x0001e20000100800 */
[----:B------:R-:W-:Y:S01]  /*5850*/  ISETP.GT.U32.AND P5, PT, R2, R10, PT ;  /* 0x0000000a0200720c */ /* 0x000fe20003fa4070 */
[----:B------:R-:W-:Y:S01]  /*5860*/  @!P6 IMAD.IADD R11, R11, 0x1, -R2 ;  /* 0x000000010b0be824 */ /* 0x000fe200078e0a02 */
[----:B------:R-:W-:-:S02]  /*5870*/  ISETP.GE.AND P3, PT, R19, RZ, PT ;  /* 0x000000ff1300720c */ /* 0x000fc40003f66270 */
[--C-:B------:R-:W-:Y:S02]  /*5880*/  LOP3.LUT R20, R0, 0x1c, R55.reuse, 0xfe, !PT ;  /* 0x0000001c00147812 */ /* 0x100fe400078efe37 */
[----:B------:R-:W-:Y:S02]  /*5890*/  ISETP.GT.U32.AND P6, PT, R2, R6, PT ;  /* 0x000000060200720c */ /* 0x000fe40003fc4070 */
[C-C-:B0-----:R-:W-:Y:S02]  /*58a0*/  LOP3.LUT R16, R0.reuse, 0x1a, R55.reuse, 0xfe, !PT ;  /* 0x0000001a00107812 */ /* 0x141fe400078efe37 */
[----:B------:R-:W-:Y:S02]  /*58b0*/  LOP3.LUT R17, R0, 0x1b, R55, 0xfe, !PT ;  /* 0x0000001b00117812 */ /* 0x000fe400078efe37 */
[----:B------:R-:W-:Y:S02]  /*58c0*/  IABS R19, R16 ;  /* 0x0000001000137213 */ /* 0x000fe40000000000 */
[----:B------:R-:W-:-:S02]  /*58d0*/  ISETP.GE.AND P1, PT, R18, RZ, PT ;  /* 0x000000ff1200720c */ /* 0x000fc40003f26270 */
[----:B------:R-:W-:Y:S01]  /*58e0*/  IABS R18, R20 ;  /* 0x0000001400127213 */ /* 0x000fe20000000000 */
[----:B------:R-:W-:Y:S01]  /*58f0*/  IMAD.MOV.U32 R12, RZ, RZ, R19 ;  /* 0x000000ffff0c7224 */ /* 0x000fe200078e0013 */
[----:B------:R-:W-:Y:S01]  /*5900*/  IABS R13, R17 ;  /* 0x00000011000d7213 */ /* 0x000fe20000000000 */
[----:B------:R-:W-:Y:S01]  /*5910*/  @!P0 IMAD.IADD R8, R8, 0x1, -R2 ;  /* 0x0000000108088824 */ /* 0x000fe200078e0a02 */
[----:B------:R-:W-:Y:S01]  /*5920*/  ISETP.GE.AND P0, PT, R14, RZ, PT ;  /* 0x000000ff0e00720c */ /* 0x000fe20003f06270 */
[----:B------:R-:W-:Y:S02]  /*5930*/  IMAD.MOV.U32 R14, RZ, RZ, R18 ;  /* 0x000000ffff0e7224 */ /* 0x000fe400078e0012 */
[----:B------:R-:W-:Y:S02]  /*5940*/  @!P5 IMAD.IADD R10, R10, 0x1, -R2 ;  /* 0x000000010a0ad824 */ /* 0x000fe400078e0a02 */
[----:B------:R-:W-:-:S04]  /*5950*/  IMAD.HI.U32 R18, R3, R12, RZ ;  /* 0x0000000c03127227 */ /* 0x000fc800078e00ff */
[----:B------:R-:W-:Y:S01]  /*5960*/  IMAD.HI.U32 R19, R3, R13, RZ ;  /* 0x0000000d03137227 */ /* 0x000fe200078e00ff */
[----:B------:R-:W-:-:S03]  /*5970*/  ISETP.GT.U32.AND P5, PT, R2, R10, PT ;  /* 0x0000000a0200720c */ /* 0x000fc60003fa4070 */
[----:B------:R-:W-:Y:S01]  /*5980*/  @!P6 IMAD.IADD R6, R6, 0x1, -R2 ;  /* 0x000000010606e824 */ /* 0x000fe200078e0a02 */
[----:B------:R-:W-:Y:S01]  /*5990*/  ISETP.GE.AND P6, PT, R15, RZ, PT ;  /* 0x000000ff0f00720c */ /* 0x000fe20003fc6270 */
[----:B------:R-:W-:Y:S02]  /*59a0*/  IMAD.MOV.U32 R21, RZ, RZ, R11 ;  /* 0x000000ffff157224 */ /* 0x000fe400078e000b */
[----:B------:R-:W-:Y:S02]  /*59b0*/  IMAD.MOV R11, RZ, RZ, -R18 ;  /* 0x000000ffff0b7224 */ /* 0x000fe400078e0a12 */
[----:B------:R-:W-:-:S04]  /*59c0*/  IMAD.HI.U32 R15, R3, R14, RZ ;  /* 0x0000000e030f7227 */ /* 0x000fc800078e00ff */
[----:B------:R-:W-:Y:S02]  /*59d0*/  IMAD.MOV R18, RZ, RZ, -R19 ;  /* 0x000000ffff127224 */ /* 0x000fe400078e0a13 */
[C---:B------:R-:W-:Y:S02]  /*59e0*/  IMAD R11, R2.reuse, R11, R12 ;  /* 0x0000000b020b7224 */ /* 0x040fe400078e020c */
[----:B------:R-:W-:Y:S02]  /*59f0*/  IMAD.MOV R15, RZ, RZ, -R15 ;  /* 0x000000ffff0f7224 */ /* 0x000fe400078e0a0f */
[C---:B------:R-:W-:Y:S02]  /*5a00*/  IMAD R12, R2.reuse, R18, R13 ;  /* 0x00000012020c7224 */ /* 0x040fe400078e020d */
[----:B------:R-:W-:Y:S01]  /*5a10*/  @!P4 IMAD.MOV R21, RZ, RZ, -R21 ;  /* 0x000000ffff15c224 */ /* 0x000fe200078e0a15 */
[C---:B------:R-:W-:Y:S01]  /*5a20*/  ISETP.GT.U32.AND P4, PT, R2.reuse, R6, PT ;  /* 0x000000060200720c */ /* 0x040fe20003f84070 */
[----:B------:R-:W-:-:S02]  /*5a30*/  IMAD R13, R2, R15, R14 ;  /* 0x0000000f020d7224 */ /* 0x000fc400078e020e */
[----:B------:R-:W-:Y:S01]  /*5a40*/  @!P1 IMAD.MOV R8, RZ, RZ, -R8 ;  /* 0x000000ffff089224 */ /* 0x000fe200078e0a08 */
[----:B------:R-:W-:Y:S01]  /*5a50*/  ISETP.GT.U32.AND P1, PT, R2, R12, PT ;  /* 0x0000000c0200720c */ /* 0x000fe20003f24070 */
[----:B------:R-:W-:Y:S02]  /*5a60*/  @!P3 IMAD.MOV R9, RZ, RZ, -R9 ;  /* 0x000000ffff09b224 */ /* 0x000fe400078e0a09 */
[----:B------:R-:W-:Y:S01]  /*5a70*/  @!P5 IMAD.IADD R10, R10, 0x1, -R2 ;  /* 0x000000010a0ad824 */ /* 0x000fe200078e0a02 */
[----:B------:R-:W-:Y:S02]  /*5a80*/  ISETP.GT.U32.AND P5, PT, R2, R13, PT ;  /* 0x0000000d0200720c */ /* 0x000fe40003fa4070 */
[----:B------:R-:W-:Y:S01]  /*5a90*/  LOP3.LUT R15, R0, 0x1d, R55, 0xfe, !PT ;  /* 0x0000001d000f7812 */ /* 0x000fe200078efe37 */
[----:B------:R-:W-:Y:S01]  /*5aa0*/  STL [R1+0x10c], R21 ;  /* 0x00010c1501007387 */ /* 0x000fe20000100800 */
[----:B------:R-:W-:-:S03]  /*5ab0*/  ISETP.GT.U32.AND P3, PT, R2, R11, PT ;  /* 0x0000000b0200720c */ /* 0x000fc60003f64070 */
[----:B------:R0:W-:Y:S01]  /*5ac0*/  STL [R1+0xd4], R9 ;  /* 0x0000d40901007387 */ /* 0x0001e20000100800 */
[----:B------:R-:W-:Y:S01]  /*5ad0*/  LOP3.LUT R19, R0, 0x1e, R55, 0xfe, !PT ;  /* 0x0000001e00137812 */ /* 0x000fe200078efe37 */
[--C-:B------:R-:W-:Y:S02]  /*5ae0*/  @!P4 IMAD.IADD R6, R6, 0x1, -R2.reuse ;  /* 0x000000010606c824 */ /* 0x100fe400078e0a02 */
[----:B------:R1:W-:Y:S01]  /*5af0*/  STL [R1+0xd0], R8 ;  /* 0x0000d00801007387 */ /* 0x0003e20000100800 */
[----:B------:R-:W-:Y:S01]  /*5b00*/  @!P1 IMAD.IADD R12, R12, 0x1, -R2 ;  /* 0x000000010c0c9824 */ /* 0x000fe200078e0a02 */
[----:B0-----:R-:W-:Y:S01]  /*5b10*/  IABS R9, R15 ;  /* 0x0000000f00097213 */ /* 0x001fe20000000000 */
[----:B------:R-:W-:Y:S01]  /*5b20*/  IMAD.MOV.U32 R33, RZ, RZ, R6 ;  /* 0x000000ffff217224 */ /* 0x000fe200078e0006 */
[----:B-1----:R-:W-:-:S03]  /*5b30*/  IABS R8, R19 ;  /* 0x0000001300087213 */ /* 0x002fc60000000000 */
[----:B------:R-:W-:-:S04]  /*5b40*/  IMAD.HI.U32 R14, R3, R9, RZ ;  /* 0x00000009030e7227 */ /* 0x000fc800078e00ff */
[----:B------:R-:W-:Y:S01]  /*5b50*/  @!P5 IMAD.IADD R13, R13, 0x1, -R2 ;  /* 0x000000010d0dd824 */ /* 0x000fe200078e0a02 */
[----:B------:R-:W-:Y:S01]  /*5b60*/  ISETP.GT.U32.AND P5, PT, R2, R12, PT ;  /* 0x0000000c0200720c */ /* 0x000fe20003fa4070 */
[----:B------:R-:W-:Y:S02]  /*5b70*/  IMAD.MOV R6, RZ, RZ, -R14 ;  /* 0x000000ffff067224 */ /* 0x000fe400078e0a0e */
[----:B------:R-:W-:-:S04]  /*5b80*/  IMAD.HI.U32 R14, R3, R8, RZ ;  /* 0x00000008030e7227 */ /* 0x000fc800078e00ff */
[----:B------:R-:W-:Y:S02]  /*5b90*/  @!P3 IMAD.IADD R11, R11, 0x1, -R2 ;  /* 0x000000010b0bb824 */ /* 0x000fe400078e0a02 */
[----:B------:R-:W-:-:S03]  /*5ba0*/  IMAD.MOV R14, RZ, RZ, -R14 ;  /* 0x000000ffff0e7224 */ /* 0x000fc600078e0a0e */
[C---:B------:R-:W-:Y:S01]  /*5bb0*/  ISETP.GT.U32.AND P1, PT, R2.reuse, R11, PT ;  /* 0x0000000b0200720c */ /* 0x040fe20003f24070 */
[----:B------:R-:W-:Y:S02]  /*5bc0*/  IMAD R8, R2, R14, R8 ;  /* 0x0000000e02087224 */ /* 0x000fe400078e0208 */
[----:B------:R-:W-:Y:S02]  /*5bd0*/  @!P5 IMAD.IADD R12, R12, 0x1, -R2 ;  /* 0x000000010c0cd824 */ /* 0x000fe400078e0a02 */
[----:B------:R-:W-:Y:S01]  /*5be0*/  @!P0 IMAD.MOV R33, RZ, RZ, -R33 ;  /* 0x000000ffff218224 */ /* 0x000fe200078e0a21 */
[C---:B------:R-:W-:Y:S01]  /*5bf0*/  ISETP.GT.U32.AND P5, PT, R2.reuse, R8, PT ;  /* 0x000000080200720c */ /* 0x040fe20003fa4070 */
[C---:B------:R-:W-:Y:S01]  /*5c00*/  IMAD R9, R2.reuse, R6, R9 ;  /* 0x0000000602097224 */ /* 0x040fe200078e0209 */
[----:B------:R-:W-:Y:S02]  /*5c10*/  ISETP.GT.U32.AND P0, PT, R2, R13, PT ;  /* 0x0000000d0200720c */ /* 0x000fe40003f04070 */
[----:B------:R-:W-:-:S02]  /*5c20*/  ISETP.GE.AND P3, PT, R17, RZ, PT ;  /* 0x000000ff1100720c */ /* 0x000fc40003f66270 */
[--C-:B------:R-:W-:Y:S01]  /*5c30*/  LOP3.LUT R17, R0, 0x1f, R55.reuse, 0xfe, !PT ;  /* 0x0000001f00117812 */ /* 0x100fe200078efe37 */
[----:B------:R-:W-:Y:S01]  /*5c40*/  @!P1 IMAD.IADD R11, R11, 0x1, -R2 ;  /* 0x000000010b0b9824 */ /* 0x000fe200078e0a02 */
[----:B------:R-:W-:Y:S02]  /*5c50*/  ISETP.GT.U32.AND P1, PT, R2, R9, PT ;  /* 0x000000090200720c */ /* 0x000fe40003f24070 */
[----:B------:R-:W-:Y:S02]  /*5c60*/  IABS R6, R17 ;  /* 0x0000001100067213 */ /* 0x000fe40000000000 */
[----:B------:R-:W-:Y:S02]  /*5c70*/  ISETP.GE.AND P4, PT, R16, RZ, PT ;  /* 0x000000ff1000720c */ /* 0x000fe40003f86270 */
[----:B------:R-:W-:Y:S01]  /*5c80*/  LOP3.LUT R16, R0, 0x20, R55, 0xfe, !PT ;  /* 0x0000002000107812 */ /* 0x000fe200078efe37 */
[----:B------:R-:W-:-:S03]  /*5c90*/  IMAD.HI.U32 R21, R3, R6, RZ ;  /* 0x0000000603157227 */ /* 0x000fc600078e00ff */
[----:B------:R-:W-:Y:S01]  /*5ca0*/  IABS R14, R16 ;  /* 0x00000010000e7213 */ /* 0x000fe20000000000 */
[----:B------:R-:W-:Y:S02]  /*5cb0*/  IMAD.MOV.U32 R39, RZ, RZ, R10 ;  /* 0x000000ffff277224 */ /* 0x000fe400078e000a */
[--C-:B------:R-:W-:Y:S02]  /*5cc0*/  @!P5 IMAD.IADD R8, R8, 0x1, -R2.reuse ;  /* 0x000000010808d824 */ /* 0x100fe400078e0a02 */
[----:B------:R-:W-:Y:S01]  /*5cd0*/  @!P0 IMAD.IADD R13, R13, 0x1, -R2 ;  /* 0x000000010d0d8824 */ /* 0x000fe200078e0a02 */
[----:B------:R-:W-:Y:S01]  /*5ce0*/  ISETP.GE.AND P0, PT, R20, RZ, PT ;  /* 0x000000ff1400720c */ /* 0x000fe20003f06270 */
[----:B------:R-:W-:Y:S02]  /*5cf0*/  IMAD.MOV R20, RZ, RZ, -R21 ;  /* 0x000000ffff147224 */ /* 0x000fe400078e0a15 */
[----:B------:R-:W-:Y:S01]  /*5d00*/  @!P6 IMAD.MOV R39, RZ, RZ, -R39 ;  /* 0x000000ffff27e224 */ /* 0x000fe200078e0a27 */
[----:B------:R-:W-:Y:S01]  /*5d10*/  ISETP.GT.U32.AND P6, PT, R2, R8, PT ;  /* 0x000000080200720c */ /* 0x000fe20003fc4070 */
[----:B------:R-:W-:Y:S01]  /*5d20*/  IMAD.HI.U32 R22, R3, R14, RZ ;  /* 0x0000000e03167227 */ /* 0x000fe200078e00ff */
[----:B------:R-:W-:-:S03]  /*5d30*/  LOP3.LUT R18, R0, 0x21, R55, 0xfe, !PT ;  /* 0x0000002100127812 */ /* 0x000fc600078efe37 */
[----:B------:R-:W-:Y:S01]  /*5d40*/  @!P1 IMAD.IADD R9, R9, 0x1, -R2 ;  /* 0x0000000109099824 */ /* 0x000fe200078e0a02 */
[----:B------:R-:W-:Y:S01]  /*5d50*/  ISETP.GE.AND P1, PT, R15, RZ, PT ;  /* 0x000000ff0f00720c */ /* 0x000fe20003f26270 */
[C---:B------:R-:W-:Y:S02]  /*5d60*/  IMAD R6, R2.reuse, R20, R6 ;  /* 0x0000001402067224 */ /* 0x040fe400078e0206 */
[----:B------:R-:W-:Y:S02]  /*5d70*/  IMAD.MOV.U32 R23, RZ, RZ, R11 ;  /* 0x000000ffff177224 */ /* 0x000fe400078e000b */
[----:B------:R-:W-:Y:S01]  /*5d80*/  IMAD.MOV R15, RZ, RZ, -R22 ;  /* 0x000000ffff0f7224 */ /* 0x000fe200078e0a16 */
[----:B------:R-:W-:Y:S01]  /*5d90*/  IABS R21, R18 ;  /* 0x0000001200157213 */ /* 0x000fe20000000000 */
[----:B------:R-:W-:Y:S01]  /*5da0*/  @!P4 IMAD.MOV R23, RZ, RZ, -R23 ;  /* 0x000000ffff17c224 */ /* 0x000fe200078e0a17 */
[C---:B------:R-:W-:Y:S01]  /*5db0*/  ISETP.GT.U32.AND P4, PT, R2.reuse, R6, PT ;  /* 0x000000060200720c */ /* 0x040fe20003f84070 */
[C---:B------:R-:W-:Y:S01]  /*5dc0*/  IMAD R11, R2.reuse, R15, R14 ;  /* 0x0000000f020b7224 */ /* 0x040fe200078e020e */
[----:B------:R-:W-:Y:S01]  /*5dd0*/  ISETP.GT.U32.AND P5, PT, R2, R9, PT ;  /* 0x000000090200720c */ /* 0x000fe20003fa4070 */
[----:B------:R-:W-:-:S02]  /*5de0*/  IMAD.MOV.U32 R10, RZ, RZ, R21 ;  /* 0x000000ffff0a7224 */ /* 0x000fc400078e0015 */
[----:B------:R-:W-:Y:S01]  /*5df0*/  @!P6 IMAD.IADD R8, R8, 0x1, -R2 ;  /* 0x000000010808e824 */ /* 0x000fe200078e0a02 */
[----:B------:R-:W-:Y:S01]  /*5e00*/  ISETP.GT.U32.AND P6, PT, R2, R11, PT ;  /* 0x0000000b0200720c */ /* 0x000fe20003fc4070 */
[----:B------:R-:W-:Y:S01]  /*5e10*/  IMAD.MOV.U32 R26, RZ, RZ, R12 ;  /* 0x000000ffff1a7224 */ /* 0x000fe200078e000c */
[----:B------:R-:W-:Y:S01]  /*5e20*/  LOP3.LUT R14, R0, 0x22, R55, 0xfe, !PT ;  /* 0x00000022000e7812 */ /* 0x000fe200078efe37 */
[----:B------:R-:W-:-:S04]  /*5e30*/  IMAD.HI.U32 R12, R3, R10, RZ ;  /* 0x0000000a030c7227 */ /* 0x000fc800078e00ff */
[----:B------:R-:W-:Y:S01]  /*5e40*/  IMAD.MOV.U32 R25, RZ, RZ, R13 ;  /* 0x000000ffff197224 */ /* 0x000fe200078e000d */
[----:B------:R-:W-:Y:S01]  /*5e50*/  IABS R13, R14 ;  /* 0x0000000e000d7213 */ /* 0x000fe20000000000 */
[----:B------:R-:W-:Y:S01]  /*5e60*/  @!P3 IMAD.MOV R26, RZ, RZ, -R26 ;  /* 0x000000ffff1ab224 */ /* 0x000fe200078e0a1a */
[----:B------:R-:W-:Y:S01]  /*5e70*/  ISETP.GE.AND P3, PT, R19, RZ, PT ;  /* 0x000000ff1300720c */ /* 0x000fe20003f66270 */
[----:B------:R-:W-:Y:S02]  /*5e80*/  IMAD.MOV R12, RZ, RZ, -R12 ;  /* 0x000000ffff0c7224 */ /* 0x000fe400078e0a0c */
[----:B------:R-:W-:Y:S02]  /*5e90*/  @!P4 IMAD.IADD R6, R6, 0x1, -R2 ;  /* 0x000000010606c824 */ /* 0x000fe400078e0a02 */
[C---:B------:R-:W-:Y:S02]  /*5ea0*/  IMAD R10, R2.reuse, R12, R10 ;  /* 0x0000000c020a7224 */ /* 0x040fe400078e020a */
[----:B------:R-:W-:Y:S01]  /*5eb0*/  IMAD.MOV.U32 R12, RZ, RZ, R13 ;  /* 0x000000ffff0c7224 */ /* 0x000fe200078e000d */
[----:B------:R-:W-:Y:S01]  /*5ec0*/  ISETP.GT.U32.AND P4, PT, R2, R6, PT ;  /* 0x000000060200720c */ /* 0x000fe20003f84070 */
[----:B------:R-:W-:-:S02]  /*5ed0*/  @!P5 IMAD.IADD R9, R9, 0x1, -R2 ;  /* 0x000000010909d824 */ /* 0x000fc400078e0a02 */
[----:B------:R-:W-:Y:S02]  /*5ee0*/  @!P6 IMAD.IADD R11, R11, 0x1, -R2 ;  /* 0x000000010b0be824 */ /* 0x000fe400078e0a02 */
[----:B------:R-:W-:Y:S02]  /*5ef0*/  IMAD.MOV.U32 R19, RZ, RZ, R8 ;  /* 0x000000ffff137224 */ /* 0x000fe400078e0008 */
[----:B------:R-:W-:Y:S01]  /*5f00*/  IMAD.HI.U32 R8, R3, R12, RZ ;  /* 0x0000000c03087227 */ /* 0x000fe200078e00ff */
[----:B------:R-:W-:-:S03]  /*5f10*/  ISETP.GT.U32.AND P6, PT, R2, R11, PT ;  /* 0x0000000b0200720c */ /* 0x000fc60003fc4070 */
[----:B------:R-:W-:Y:S01]  /*5f20*/  IMAD.MOV.U32 R20, RZ, RZ, R9 ;  /* 0x000000ffff147224 */ /* 0x000fe200078e0009 */
[C-C-:B------:R-:W-:Y:S01]  /*5f30*/  LOP3.LUT R9, R0.reuse, 0x23, R55.reuse, 0xfe, !PT ;  /* 0x0000002300097812 */ /* 0x140fe200078efe37 */
[----:B------:R-:W-:Y:S01]  /*5f40*/  IMAD.MOV R8, RZ, RZ, -R8 ;  /* 0x000000ffff087224 */ /* 0x000fe200078e0a08 */
[----:B------:R-:W-:Y:S01]  /*5f50*/  LOP3.LUT R15, R0, 0x24, R55, 0xfe, !PT ;  /* 0x00000024000f7812 */ /* 0x000fe200078efe37 */
[----:B------:R-:W-:Y:S01]  /*5f60*/  @!P3 IMAD.MOV R19, RZ, RZ, -R19 ;  /* 0x000000ffff13b224 */ /* 0x000fe200078e0a13 */
[C---:B------:R-:W-:Y:S02]  /*5f70*/  ISETP.GT.U32.AND P3, PT, R2.reuse, R10, PT ;  /* 0x0000000a0200720c */ /* 0x040fe40003f64070 */
[----:B------:R-:W-:Y:S01]  /*5f80*/  IABS R13, R9 ;  /* 0x00000009000d7213 */ /* 0x000fe20000000000 */
[----:B------:R-:W-:Y:S01]  /*5f90*/  IMAD R8, R2, R8, R12 ;  /* 0x0000000802087224 */ /* 0x000fe200078e020c */
[----:B------:R-:W-:Y:S01]  /*5fa0*/  IABS R12, R15 ;  /* 0x0000000f000c7213 */ /* 0x000fe20000000000 */
[----:B------:R-:W-:Y:S01]  /*5fb0*/  @!P4 IMAD.IADD R6, R6, 0x1, -R2 ;  /* 0x000000010606c824 */ /* 0x000fe200078e0a02 */
[----:B------:R-:W-:-:S02]  /*5fc0*/  ISETP.GE.AND P5, PT, R16, RZ, PT ;  /* 0x000000ff1000720c */ /* 0x000fc40003fa6270 */
[----:B------:R-:W-:Y:S01]  /*5fd0*/  ISETP.GE.AND P4, PT, R14, RZ, PT ;  /* 0x000000ff0e00720c */ /* 0x000fe20003f86270 */
[----:B------:R-:W-:-:S04]  /*5fe0*/  IMAD.HI.U32 R14, R3, R13, RZ ;  /* 0x0000000d030e7227 */ /* 0x000fc800078e00ff */
[----:B------:R-:W-:Y:S01]  /*5ff0*/  @!P0 IMAD.MOV R25, RZ, RZ, -R25 ;  /* 0x000000ffff198224 */ /* 0x000fe200078e0a19 */
[----:B------:R-:W-:Y:S01]  /*6000*/  ISETP.GE.AND P0, PT, R17, RZ, PT ;  /* 0x000000ff1100720c */ /* 0x000fe20003f06270 */
[----:B------:R-:W-:Y:S02]  /*6010*/  IMAD.MOV.U32 R16, RZ, RZ, R6 ;  /* 0x000000ffff107224 */ /* 0x000fe400078e0006 */
[----:B------:R-:W-:Y:S02]  /*6020*/  IMAD.MOV.U32 R6, RZ, RZ, R12 ;  /* 0x000000ffff067224 */ /* 0x000fe400078e000c */
[----:B------:R-:W-:Y:S02]  /*6030*/  IMAD.MOV R12, RZ, RZ, -R14 ;  /* 0x000000ffff0c7224 */ /* 0x000fe400078e0a0e */
[--C-:B------:R-:W-:Y:S02]  /*6040*/  @!P6 IMAD.IADD R11, R11, 0x1, -R2.reuse ;  /* 0x000000010b0be824 */ /* 0x100fe400078e0a02 */
[----:B------:R-:W-:-:S02]  /*6050*/  @!P3 IMAD.IADD R10, R10, 0x1, -R2 ;  /* 0x000000010a0ab824 */ /* 0x000fc400078e0a02 */
[C---:B------:R-:W-:Y:S02]  /*6060*/  IMAD R12, R2.reuse, R12, R13 ;  /* 0x0000000c020c7224 */ /* 0x040fe400078e020d */
[----:B------:R-:W-:Y:S01]  /*6070*/  IMAD.MOV.U32 R38, RZ, RZ, R11 ;  /* 0x000000ffff267224 */ /* 0x000fe200078e000b */
[----:B------:R-:W-:-:S03]  /*6080*/  ISETP.GT.U32.AND P3, PT, R2, R10, PT ;  /* 0x0000000a0200720c */ /* 0x000fc60003f64070 */
[----:B------:R-:W-:Y:S01]  /*6090*/  @!P5 IMAD.MOV R38, RZ, RZ, -R38 ;  /* 0x000000ffff26d224 */ /* 0x000fe200078e0a26 */
[----:B------:R-:W-:Y:S01]  /*60a0*/  ISETP.GT.U32.AND P5, PT, R2, R12, PT ;  /* 0x0000000c0200720c */ /* 0x000fe20003fa4070 */
[----:B------:R-:W-:Y:S01]  /*60b0*/  @!P1 IMAD.MOV R20, RZ, RZ, -R20 ;  /* 0x000000ffff149224 */ /* 0x000fe200078e0a14 */
[----:B------:R-:W-:Y:S01]  /*60c0*/  ISETP.GE.AND P1, PT, R18, RZ, PT ;  /* 0x000000ff1200720c */ /* 0x000fe20003f26270 */
[----:B------:R-:W-:Y:S01]  /*60d0*/  @!P0 IMAD.MOV R16, RZ, RZ, -R16 ;  /* 0x000000ffff108224 */ /* 0x000fe200078e0a10 */
[----:B------:R-:W-:Y:S01]  /*60e0*/  ISETP.GT.U32.AND P0, PT, R2, R8, PT ;  /* 0x000000080200720c */ /* 0x000fe20003f04070 */
[----:B------:R-:W-:Y:S01]  /*60f0*/  IMAD.HI.U32 R14, R3, R6, RZ ;  /* 0x00000006030e7227 */ /* 0x000fe200078e00ff */
[----:B------:R-:W-:Y:S02]  /*6100*/  LOP3.LUT R18, R0, 0x25, R55, 0xfe, !PT ;  /* 0x0000002500127812 */ /* 0x000fe400078efe37 */
[----:B------:R-:W-:Y:S01]  /*6110*/  ISETP.GE.AND P6, PT, R9, RZ, PT ;  /* 0x000000ff0900720c */ /* 0x000fe20003fc6270 */
[----:B------:R-:W-:Y:S01]  /*6120*/  IMAD.MOV R11, RZ, RZ, -R14 ;  /* 0x000000ffff0b7224 */ /* 0x000fe200078e0a0e */
[----:B------:R-:W-:-:S02]  /*6130*/  IABS R9, R18 ;  /* 0x0000001200097213 */ /* 0x000fc40000000000 */
[----:B------:R-:W-:Y:S01]  /*6140*/  LOP3.LUT R17, R0, 0x26, R55, 0xfe, !PT ;  /* 0x0000002600117812 */ /* 0x000fe200078efe37 */
[----:B------:R-:W-:Y:S02]  /*6150*/  @!P3 IMAD.IADD R10, R10, 0x1, -R2 ;  /* 0x000000010a0ab824 */ /* 0x000fe400078e0a02 */
[----:B------:R-:W-:Y:S01]  /*6160*/  IMAD R6, R2, R11, R6 ;  /* 0x0000000b02067224 */ /* 0x000fe200078e0206 */
[----:B------:R-:W-:Y:S01]  /*6170*/  IABS R11, R17 ;  /* 0x00000011000b7213 */ /* 0x000fe20000000000 */
[--C-:B------:R-:W-:Y:S02]  /*6180*/  @!P5 IMAD.IADD R12, R12, 0x1, -R2.reuse ;  /* 0x000000010c0cd824 */ /* 0x100fe400078e0a02 */
[----:B------:R-:W-:Y:S01]  /*6190*/  IMAD.HI.U32 R13, R3, R9, RZ ;  /* 0x00000009030d7227 */ /* 0x000fe200078e00ff */
[----:B------:R-:W-:Y:S02]  /*61a0*/  ISETP.GE.AND P3, PT, R15, RZ, PT ;  /* 0x000000ff0f00720c */ /* 0x000fe40003f66270 */
[----:B------:R-:W-:Y:S01]  /*61b0*/  ISETP.GT.U32.AND P5, PT, R2, R12, PT ;  /* 0x0000000c0200720c */ /* 0x000fe20003fa4070 */
[----:B------:R-:W-:-:S02]  /*61c0*/  @!P0 IMAD.IADD R8, R8, 0x1, -R2 ;  /* 0x0000000108088824 */ /* 0x000fc400078e0a02 */
[----:B------:R-:W-:Y:S02]  /*61d0*/  IMAD.MOV.U32 R40, RZ, RZ, R10 ;  /* 0x000000ffff287224 */ /* 0x000fe400078e000a */
[----:B------:R-:W-:Y:S02]  /*61e0*/  IMAD.MOV R10, RZ, RZ, -R13 ;  /* 0x000000ffff0a7224 */ /* 0x000fe400078e0a0d */
[----:B------:R-:W-:Y:S01]  /*61f0*/  IMAD.HI.U32 R15, R3, R11, RZ ;  /* 0x0000000b030f7227 */ /* 0x000fe200078e00ff */
[----:B------:R-:W-:-:S03]  /*6200*/  ISETP.GT.U32.AND P0, PT, R2, R8, PT ;  /* 0x000000080200720c */ /* 0x000fc60003f04070 */
[----:B------:R-:W-:Y:S01]  /*6210*/  @!P1 IMAD.MOV R40, RZ, RZ, -R40 ;  /* 0x000000ffff289224 */ /* 0x000fe200078e0a28 */
[C---:B------:R-:W-:Y:S01]  /*6220*/  ISETP.GT.U32.AND P1, PT, R2.reuse, R6, PT ;  /* 0x000000060200720c */ /* 0x040fe20003f24070 */
[----:B------:R-:W-:Y:S02]  /*6230*/  IMAD R9, R2, R10, R9 ;  /* 0x0000000a02097224 */ /* 0x000fe400078e0209 */
[----:B------:R-:W-:-:S04]  /*6240*/  IMAD.MOV R10, RZ, RZ, -R15 ;  /* 0x000000ffff0a7224 */ /* 0x000fc800078e0a0f */
[----:B------:R-:W-:Y:S02]  /*6250*/  IMAD R11, R2, R10, R11 ;  /* 0x0000000a020b7224 */ /* 0x000fe400078e020b */
[--C-:B------:R-:W-:Y:S01]  /*6260*/  @!P5 IMAD.IADD R12, R12, 0x1, -R2.reuse ;  /* 0x000000010c0cd824 */ /* 0x100fe200078e0a02 */
[----:B------:R-:W-:Y:S01]  /*6270*/  STL [R1+0xcc], R26 ;  /* 0x0000cc1a01007387 */ /* 0x000fe20000100800 */
[----:B------:R-:W-:Y:S02]  /*6280*/  LOP3.LUT R14, R0, 0x27, R55, 0xfe, !PT ;  /* 0x00000027000e7812 */ /* 0x000fe400078efe37 */
[----:B------:R-:W-:Y:S01]  /*6290*/  ISETP.GT.U32.AND P5, PT, R2, R11, PT ;  /* 0x0000000b0200720c */ /* 0x000fe20003fa4070 */
[----:B------:R-:W-:Y:S01]  /*62a0*/  STL [R1+0x10], R25 ;  /* 0x0000101901007387 */ /* 0x000fe20000100800 */
[--C-:B------:R-:W-:Y:S01]  /*62b0*/  @!P0 IMAD.IADD R8, R8, 0x1, -R2.reuse ;  /* 0x0000000108088824 */ /* 0x100fe200078e0a02 */
[----:B------:R-:W-:Y:S01]  /*62c0*/  ISETP.GT.U32.AND P0, PT, R2, R9, PT ;  /* 0x000000090200720c */ /* 0x000fe20003f04070 */
[----:B------:R-:W-:Y:S01]  /*62d0*/  @!P1 IMAD.IADD R6, R6, 0x1, -R2 ;  /* 0x0000000106069824 */ /* 0x000fe200078e0a02 */
[----:B------:R-:W-:Y:S01]  /*62e0*/  STL [R1+0xc], R20 ;  /* 0x00000c1401007387 */ /* 0x000fe20000100800 */
[----:B------:R-:W-:-:S03]  /*62f0*/  IABS R13, R14 ;  /* 0x0000000e000d7213 */ /* 0x000fc60000000000 */
[----:B------:R-:W-:Y:S04]  /*6300*/  STL [R1+0x8], R19 ;  /* 0x0000081301007387 */ /* 0x000fe80000100800 */
[----:B------:R0:W-:Y:S01]  /*6310*/  STL [R1], R16 ;  /* 0x0000001001007387 */ /* 0x0001e20000100800 */
[----:B------:R-:W-:Y:S01]  /*6320*/  ISETP.GT.U32.AND P1, PT, R2, R6, PT ;  /* 0x000000060200720c */ /* 0x000fe20003f24070 */
[----:B------:R-:W-:Y:S01]  /*6330*/  IMAD.HI.U32 R10, R3, R13, RZ ;  /* 0x0000000d030a7227 */ /* 0x000fe200078e00ff */
[----:B0-----:R-:W-:-:S03]  /*6340*/  LOP3.LUT R16, R0, 0x28, R55, 0xfe, !PT ;  /* 0x0000002800107812 */ /* 0x001fc600078efe37 */
[----:B------:R-:W-:Y:S01]  /*6350*/  IMAD.MOV.U32 R93, RZ, RZ, R8 ;  /* 0x000000ffff5d7224 */ /* 0x000fe200078e0008 */
[----:B------:R-:W-:Y:S01]  /*6360*/  IABS R19, R16 ;  /* 0x0000001000137213 */ /* 0x000fe20000000000 */
[----:B------:R-:W-:Y:S02]  /*6370*/  IMAD.MOV.U32 R92, RZ, RZ, R12 ;  /* 0x000000ffff5c7224 */ /* 0x000fe400078e000c */
[----:B------:R-:W-:Y:S02]  /*6380*/  @!P5 IMAD.IADD R11, R11, 0x1, -R2 ;  /* 0x000000010b0bd824 */ /* 0x000fe400078e0a02 */
[----:B------:R-:W-:Y:S01]  /*6390*/  IMAD.MOV R8, RZ, RZ, -R10 ;  /* 0x000000ffff087224 */ /* 0x000fe200078e0a0a */
[----:B------:R-:W-:Y:S01]  /*63a0*/  LOP3.LUT R15, R0, 0x29, R55, 0xfe, !PT ;  /* 0x00000029000f7812 */ /* 0x000fe200078efe37 */
[----:B------:R-:W-:Y:S02]  /*63b0*/  IMAD.MOV.U32 R10, RZ, RZ, R19 ;  /* 0x000000ffff0a7224 */ /* 0x000fe400078e0013 */
[----:B------:R-:W-:Y:S01]  /*63c0*/  @!P0 IMAD.IADD R9, R9, 0x1, -R2 ;  /* 0x0000000109098824 */ /* 0x000fe200078e0a02 */
[----:B------:R-:W-:Y:S01]  /*63d0*/  ISETP.GE.AND P0, PT, R18, RZ, PT ;  /* 0x000000ff1200720c */ /* 0x000fe20003f06270 */
[----:B------:R-:W-:Y:S01]  /*63e0*/  @!P6 IMAD.MOV R92, RZ, RZ, -R92 ;  /* 0x000000ffff5ce224 */ /* 0x000fe200078e0a5c */
[C---:B------:R-:W-:Y:S01]  /*63f0*/  ISETP.GT.U32.AND P6, PT, R2.reuse, R11, PT ;  /* 0x0000000b0200720c */ /* 0x040fe20003fc4070 */
[----:B------:R-:W-:Y:S01]  /*6400*/  IMAD R8, R2, R8, R13 ;  /* 0x0000000802087224 */ /* 0x000fe200078e020d */
[----:B------:R-:W-:Y:S01]  /*6410*/  IABS R20, R15 ;  /* 0x0000000f00147213 */ /* 0x000fe20000000000 */
[----:B------:R-:W-:-:S04]  /*6420*/  IMAD.HI.U32 R18, R3, R10, RZ ;  /* 0x0000000a03127227 */ /* 0x000fc800078e00ff */
[----:B------:R-:W-:Y:S01]  /*6430*/  @!P4 IMAD.MOV R93, RZ, RZ, -R93 ;  /* 0x000000ffff5dc224 */ /* 0x000fe200078e0a5d */
[----:B------:R-:W-:Y:S01]  /*6440*/  ISETP.GT.U32.AND P4, PT, R2, R9, PT ;  /* 0x000000090200720c */ /* 0x000fe20003f84070 */
[----:B------:R-:W-:Y:S01]  /*6450*/  @!P1 IMAD.IADD R6, R6, 0x1, -R2 ;  /* 0x0000000106069824 */ /* 0x000fe200078e0a02 */
[C---:B------:R-:W-:Y:S01]  /*6460*/  ISETP.GT.U32.AND P1, PT, R2.reuse, R8, PT ;  /* 0x000000080200720c */ /* 0x040fe20003f24070 */
[----:B------:R-:W-:Y:S02]  /*6470*/  IMAD.MOV R12, RZ, RZ, -R18 ;  /* 0x000000ffff0c7224 */ /* 0x000fe400078e0a12 */
[----:B------:R-:W-:Y:S01]  /*6480*/  IMAD.MOV.U32 R13, RZ, RZ, R20 ;  /* 0x000000ffff0d7224 */ /* 0x000fe200078e0014 */
[----:B------:R-:W-:Y:S01]  /*6490*/  ISETP.GE.AND P5, PT, R17, RZ, PT ;  /* 0x000000ff1100720c */ /* 0x000fe20003fa6270 */
[----:B------:R-:W-:Y:S02]  /*64a0*/  IMAD R12, R2, R12, R10 ;  /* 0x0000000c020c7224 */ /* 0x000fe400078e020a */
[----:B------:R-:W-:-:S04]  /*64b0*/  IMAD.HI.U32 R17, R3, R13, RZ ;  /* 0x0000000d03117227 */ /* 0x000fc800078e00ff */
[--C-:B------:R-:W-:Y:S01]  /*64c0*/  @!P6 IMAD.IADD R11, R11, 0x1, -R2.reuse ;  /* 0x000000010b0be824 */ /* 0x100fe200078e0a02 */
[----:B------:R-:W-:Y:S01]  /*64d0*/  ISETP.GT.U32.AND P6, PT, R2, R12, PT ;  /* 0x0000000c0200720c */ /* 0x000fe20003fc4070 */
[----:B------:R-:W-:Y:S02]  /*64e0*/  IMAD.MOV R17, RZ, RZ, -R17 ;  /* 0x000000ffff117224 */ /* 0x000fe400078e0a11 */
[--C-:B------:R-:W-:Y:S01]  /*64f0*/  @!P4 IMAD.IADD R9, R9, 0x1, -R2.reuse ;  /* 0x000000010909c824 */ /* 0x100fe200078e0a02 */
[----:B------:R-:W-:Y:S01]  /*6500*/  ISETP.GE.AND P4, PT, R14, RZ, PT ;  /* 0x000000ff0e00720c */ /* 0x000fe20003f86270 */
[----:B------:R-:W-:Y:S01]  /*6510*/  @!P1 IMAD.IADD R8, R8, 0x1, -R2 ;  /* 0x0000000108089824 */ /* 0x000fe200078e0a02 */
[----:B------:R-:W-:Y:S01]  /*6520*/  LOP3.LUT R14, R0, 0x2a, R55, 0xfe, !PT ;  /* 0x0000002a000e7812 */ /* 0x000fe200078efe37 */
[C---:B------:R-:W-:Y:S02]  /*6530*/  IMAD R10, R2.reuse, R17, R13 ;  /* 0x00000011020a7224 */ /* 0x040fe400078e020d */
[----:B------:R-:W-:Y:S01]  /*6540*/  IMAD.MOV.U32 R91, RZ, RZ, R6 ;  /* 0x000000ffff5b7224 */ /* 0x000fe200078e0006 */
[----:B------:R-:W-:-:S02]  /*6550*/  ISETP.GT.U32.AND P1, PT, R2, R8, PT ;  /* 0x000000080200720c */ /* 0x000fc40003f24070 */
[----:B------:R-:W-:Y:S01]  /*6560*/  IABS R18, R14 ;  /* 0x0000000e00127213 */ /* 0x000fe20000000000 */
[----:B------:R-:W-:Y:S01]  /*6570*/  @!P3 IMAD.MOV R91, RZ, RZ, -R91 ;  /* 0x000000ffff5bb224 */ /* 0x000fe200078e0a5b */
[----:B------:R-:W-:Y:S01]  /*6580*/  ISETP.GT.U32.AND P3, PT, R2, R10, PT ;  /* 0x0000000a0200720c */ /* 0x000fe20003f64070 */
[----:B------:R-:W-:Y:S01]  /*6590*/  @!P6 IMAD.IADD R12, R12, 0x1, -R2 ;  /* 0x000000010c0ce824 */ /* 0x000fe200078e0a02 */
[----:B------:R-:W-:Y:S01]  /*65a0*/  LOP3.LUT R20, R0, 0x2b, R55, 0xfe, !PT ;  /* 0x0000002b00147812 */ /* 0x000fe200078efe37 */
[----:B------:R-:W-:Y:S02]  /*65b0*/  IMAD.MOV.U32 R13, RZ, RZ, R18 ;  /* 0x000000ffff0d7224 */ /* 0x000fe400078e0012 */
[----:B------:R-:W-:Y:S01]  /*65c0*/  IMAD.MOV.U32 R90, RZ, RZ, R9 ;  /* 0x000000ffff5a7224 */ /* 0x000fe200078e0009 */
[----:B------:R-:W-:Y:S01]  /*65d0*/  ISETP.GT.U32.AND P6, PT, R2, R12, PT ;  /* 0x0000000c0200720c */ /* 0x000fe20003fc4070 */
[----:B------:R-:W-:Y:S01]  /*65e0*/  IMAD.HI.U32 R9, R3, R13, RZ ;  /* 0x0000000d03097227 */ /* 0x000fe200078e00ff */
[----:B------:R-:W-:-:S02]  /*65f0*/  IABS R17, R20 ;  /* 0x0000001400117213 */ /* 0x000fc40000000000 */
[----:B------:R-:W-:Y:S01]  /*6600*/  LOP3.LUT R18, R0, 0x2c, R55, 0xfe, !PT ;  /* 0x0000002c00127812 */ /* 0x000fe200078efe37 */
[--C-:B------:R-:W-:Y:S01]  /*6610*/  @!P1 IMAD.IADD R8, R8, 0x1, -R2.reuse ;  /* 0x0000000108089824 */ /* 0x100fe200078e0a02 */
[----:B------:R-:W-:Y:S01]  /*6620*/  ISETP.GE.AND P1, PT, R14, RZ, PT ;  /* 0x000000ff0e00720c */ /* 0x000fe20003f26270 */
[----:B------:R-:W-:Y:S01]  /*6630*/  IMAD.MOV R9, RZ, RZ, -R9 ;  /* 0x000000ffff097224 */ /* 0x000fe200078e0a09 */
[----:B------:R-:W-:Y:S01]  /*6640*/  IABS R14, R18 ;  /* 0x00000012000e7213 */ /* 0x000fe20000000000 */
[----:B------:R-:W-:Y:S02]  /*6650*/  @!P3 IMAD.IADD R10, R10, 0x1, -R2 ;  /* 0x000000010a0ab824 */ /* 0x000fe400078e0a02 */
[----:B------:R-:W-:Y:S02]  /*6660*/  IMAD.MOV.U32 R6, RZ, RZ, R17 ;  /* 0x000000ffff067224 */ /* 0x000fe400078e0011 */
[C---:B------:R-:W-:Y:S01]  /*6670*/  IMAD R13, R2.reuse, R9, R13 ;  /* 0x00000009020d7224 */ /* 0x040fe200078e020d */
[----:B------:R-:W-:Y:S01]  /*6680*/  ISETP.GT.U32.AND P3, PT, R2, R10, PT ;  /* 0x0000000a0200720c */ /* 0x000fe20003f64070 */
[----:B------:R-:W-:-:S02]  /*6690*/  IMAD.MOV.U32 R89, RZ, RZ, R11 ;  /* 0x000000ffff597224 */ /* 0x000fc400078e000b */
[----:B------:R-:W-:-:S04]  /*66a0*/  IMAD.HI.U32 R11, R3, R6, RZ ;  /* 0x00000006030b7227 */ /* 0x000fc800078e00ff */
[----:B------:R-:W-:Y:S02]  /*66b0*/  IMAD.MOV.U32 R9, RZ, RZ, R14 ;  /* 0x000000ffff097224 */ /* 0x000fe400078e000e */
[----:B------:R-:W-:Y:S01]  /*66c0*/  @!P6 IMAD.IADD R12, R12, 0x1, -R2 ;  /* 0x000000010c0ce824 */ /* 0x000fe200078e0a02 */
[----:B------:R-:W-:Y:S01]  /*66d0*/  ISETP.GT.U32.AND P6, PT, R2, R13, PT ;  /* 0x0000000d0200720c */ /* 0x000fe20003fc4070 */
[----:B------:R-:W-:Y:S02]  /*66e0*/  IMAD.MOV R11, RZ, RZ, -R11 ;  /* 0x000000ffff0b7224 */ /* 0x000fe400078e0a0b */
[----:B------:R-:W-:-:S04]  /*66f0*/  IMAD.HI.U32 R14, R3, R9, RZ ;  /* 0x00000009030e7227 */ /* 0x000fc800078e00ff */
[----:B------:R-:W-:Y:S02]  /*6700*/  IMAD R6, R2, R11, R6 ;  /* 0x0000000b02067224 */ /* 0x000fe400078e0206 */
[----:B------:R-:W-:Y:S02]  /*6710*/  IMAD.MOV R21, RZ, RZ, -R14 ;  /* 0x000000ffff157224 */ /* 0x000fe400078e0a0e */
[----:B------:R-:W-:Y:S01]  /*6720*/  @!P3 IMAD.IADD R10, R10, 0x1, -R2 ;  /* 0x000000010a0ab824 */ /* 0x000fe200078e0a02 */
[C---:B------:R-:W-:Y:S01]  /*6730*/  ISETP.GT.U32.AND P3, PT, R2.reuse, R6, PT ;  /* 0x000000060200720c */ /* 0x040fe20003f64070 */
[----:B------:R-:W-:Y:S02]  /*6740*/  IMAD R9, R2, R21, R9 ;  /* 0x0000001502097224 */ /* 0x000fe400078e0209 */
[----:B------:R-:W-:Y:S01]  /*6750*/  @!P0 IMAD.MOV R90, RZ, RZ, -R90 ;  /* 0x000000ffff5a8224 */ /* 0x000fe200078e0a5a */
[----:B------:R-:W-:Y:S01]  /*6760*/  ISETP.GE.AND P0, PT, R16, RZ, PT ;  /* 0x000000ff1000720c */ /* 0x000fe20003f06270 */
[----:B------:R-:W-:Y:S01]  /*6770*/  @!P6 IMAD.IADD R13, R13, 0x1, -R2 ;  /* 0x000000010d0de824 */ /* 0x000fe200078e0a02 */
[C---:B------:R-:W-:Y:S01]  /*6780*/  LOP3.LUT R16, R0.reuse, 0x2e, R55, 0xfe, !PT ;  /* 0x0000002e00107812 */ /* 0x040fe200078efe37 */
[----:B------:R-:W-:Y:S01]  /*6790*/  @!P5 IMAD.MOV R89, RZ, RZ, -R89 ;  /* 0x000000ffff59d224 */ /* 0x000fe200078e0a59 */
[----:B------:R-:W-:-:S02]  /*67a0*/  LOP3.LUT R19, R0, 0x2f, R55, 0xfe, !PT ;  /* 0x0000002f00137812 */ /* 0x000fc400078efe37 */
[----:B------:R-:W-:Y:S02]  /*67b0*/  ISETP.GT.U32.AND P6, PT, R2, R9, PT ;  /* 0x000000090200720c */ /* 0x000fe40003fc4070 */
[----:B------:R-:W-:Y:S02]  /*67c0*/  LOP3.LUT R17, R0, 0x2d, R55, 0xfe, !PT ;  /* 0x0000002d00117812 */ /* 0x000fe400078efe37 */
[----:B------:R-:W-:Y:S02]  /*67d0*/  ISETP.GE.AND P5, PT, R15, RZ, PT ;  /* 0x000000ff0f00720c */ /* 0x000fe40003fa6270 */
[----:B------:R-:W-:Y:S02]  /*67e0*/  IABS R15, R16 ;  /* 0x00000010000f7213 */ /* 0x000fe40000000000 */
[----:B------:R-:W-:Y:S02]  /*67f0*/  IABS R22, R19 ;  /* 0x0000001300167213 */ /* 0x000fe40000000000 */
[----:B------:R-:W-:Y:S01]  /*6800*/  IABS R11, R17 ;  /* 0x00000011000b7213 */ /* 0x000fe20000000000 */
[----:B------:R-:W-:-:S02]  /*6810*/  IMAD.MOV.U32 R14, RZ, RZ, R15 ;  /* 0x000000ffff0e7224 */ /* 0x000fc400078e000f */
[----:B------:R-:W-:Y:S02]  /*6820*/  IMAD.MOV.U32 R15, RZ, RZ, R22 ;  /* 0x000000ffff0f7224 */ /* 0x000fe400078e0016 */
[----:B------:R-:W-:Y:S02]  /*6830*/  @!P3 IMAD.IADD R6, R6, 0x1, -R2 ;  /* 0x000000010606b824 */ /* 0x000fe400078e0a02 */
[----:B------:R-:W-:Y:S01]  /*6840*/  IMAD.HI.U32 R22, R3, R11, RZ ;  /* 0x0000000b03167227 */ /* 0x000fe200078e00ff */
[----:B------:R-:W-:Y:S03]  /*6850*/  STL [R1+0x73c], R93 ;  /* 0x00073c5d01007387 */ /* 0x000fe60000100800 */
[----:B------:R-:W-:Y:S01]  /*6860*/  IMAD.MOV.U32 R88, RZ, RZ, R8 ;  /* 0x000000ffff587224 */ /* 0x000fe200078e0008 */
[----:B------:R0:W-:Y:S01]  /*6870*/  STL [R1+0x740], R92 ;  /* 0x0007405c01007387 */ /* 0x0001e20000100800 */
[----:B------:R-:W-:Y:S01]  /*6880*/  @!P6 IMAD.IADD R9, R9, 0x1, -R2 ;  /* 0x000000010909e824 */ /* 0x000fe200078e0a02 */
[----:B------:R-:W-:Y:S01]  /*6890*/  ISETP.GT.U32.AND P6, PT, R2, R6, PT ;  /* 0x000000060200720c */ /* 0x000fe20003fc4070 */
[----:B------:R-:W-:Y:S01]  /*68a0*/  IMAD.MOV R8, RZ, RZ, -R22 ;  /* 0x000000ffff087224 */ /* 0x000fe200078e0a16 */
[----:B------:R-:W-:Y:S01]  /*68b0*/  LOP3.LUT R21, R0, 0x30, R55, 0xfe, !PT ;  /* 0x0000003000157812 */ /* 0x000fe200078efe37 */
[----:B------:R-:W-:Y:S01]  /*68c0*/  @!P4 IMAD.MOV R88, RZ, RZ, -R88 ;  /* 0x000000ffff58c224 */ /* 0x000fe200078e0a58 */
[----:B------:R-:W-:Y:S01]  /*68d0*/  ISETP.GT.U32.AND P4, PT, R2, R13, PT ;  /* 0x0000000d0200720c */ /* 0x000fe20003f84070 */
[----:B------:R-:W-:-:S04]  /*68e0*/  IMAD.HI.U32 R22, R3, R15, RZ ;  /* 0x0000000f03167227 */ /* 0x000fc800078e00ff */
[----:B0-----:R-:W-:Y:S02]  /*68f0*/  IMAD.MOV.U32 R92, RZ, RZ, R23 ;  /* 0x000000ffff5c7224 */ /* 0x001fe400078e0017 */
[----:B------:R-:W-:Y:S01]  /*6900*/  IMAD.HI.U32 R23, R3, R14, RZ ;  /* 0x0000000e03177227 */ /* 0x000fe200078e00ff */
[----:B------:R-:W-:-:S03]  /*6910*/  ISETP.GE.AND P3, PT, R20, RZ, PT ;  /* 0x000000ff1400720c */ /* 0x000fc60003f66270 */
[----:B------:R-:W-:Y:S01]  /*6920*/  IMAD.MOV.U32 R41, RZ, RZ, R12 ;  /* 0x000000ffff297224 */ /* 0x000fe200078e000c */
[----:B------:R-:W-:Y:S01]  /*6930*/  IABS R20, R21 ;  /* 0x0000001500147213 */ /* 0x000fe20000000000 */
[----:B------:R-:W-:Y:S02]  /*6940*/  IMAD.MOV R12, RZ, RZ, -R22 ;  /* 0x000000ffff0c7224 */ /* 0x000fe400078e0a16 */
[----:B------:R-:W-:Y:S02]  /*6950*/  IMAD.MOV R23, RZ, RZ, -R23 ;  /* 0x000000ffff177224 */ /* 0x000fe400078e0a17 */
[C---:B------:R-:W-:Y:S02]  /*6960*/  IMAD R8, R2.reuse, R8, R11 ;  /* 0x0000000802087224 */ /* 0x040fe400078e020b */
[C---:B------:R-:W-:Y:S02]  /*6970*/  IMAD R12, R2.reuse, R12, R15 ;  /* 0x0000000c020c7224 */ /* 0x040fe400078e020f */
[----:B------:R-:W-:-:S02]  /*6980*/  IMAD R11, R2, R23, R14 ;  /* 0x00000017020b7224 */ /* 0x000fc400078e020e */
[----:B------:R-:W-:Y:S02]  /*6990*/  IMAD.MOV.U32 R44, RZ, RZ, R10 ;  /* 0x000000ffff2c7224 */ /* 0x000fe400078e000a */
[----:B------:R-:W-:Y:S02]  /*69a0*/  IMAD.MOV.U32 R14, RZ, RZ, R20 ;  /* 0x000000ffff0e7224 */ /* 0x000fe400078e0014 */
[----:B------:R-:W-:Y:S01]  /*69b0*/  @!P6 IMAD.IADD R6, R6, 0x1, -R2 ;  /* 0x000000010606e824 */ /* 0x000fe200078e0a02 */
[C---:B------:R-:W-:Y:S01]  /*69c0*/  ISETP.GT.U32.AND P6, PT, R2.reuse, R12, PT ;  /* 0x0000000c0200720c */ /* 0x040fe20003fc4070 */
[----:B------:R-:W-:Y:S01]  /*69d0*/  @!P5 IMAD.MOV R44, RZ, RZ, -R44 ;  /* 0x000000ffff2cd224 */ /* 0x000fe200078e0a2c */
[C---:B------:R-:W-:Y:S01]  /*69e0*/  ISETP.GT.U32.AND P5, PT, R2.reuse, R11, PT ;  /* 0x0000000b0200720c */ /* 0x040fe20003fa4070 */
[----:B------:R-:W-:Y:S01]  /*69f0*/  @!P4 IMAD.IADD R13, R13, 0x1, -R2 ;  /* 0x000000010d0dc824 */ /* 0x000fe200078e0a02 */
[----:B------:R-:W-:Y:S01]  /*6a00*/  ISETP.GT.U32.AND P4, PT, R2, R8, PT ;  /* 0x000000080200720c */ /* 0x000fe20003f84070 */
[----:B------:R-:W-:-:S04]  /*6a10*/  IMAD.HI.U32 R10, R3, R14, RZ ;  /* 0x0000000e030a7227 */ /* 0x000fc800078e00ff */
[----:B------:R-:W-:Y:S01]  /*6a20*/  @!P0 IMAD.MOV R41, RZ, RZ, -R41 ;  /* 0x000000ffff298224 */ /* 0x000fe200078e0a29 */
[----:B------:R-:W-:Y:S01]  /*6a30*/  ISETP.GT.U32.AND P0, PT, R2, R9, PT ;  /* 0x000000090200720c */ /* 0x000fe20003f04070 */
[----:B------:R-:W-:Y:S01]  /*6a40*/  IMAD.MOV.U32 R86, RZ, RZ, R13 ;  /* 0x000000ffff567224 */ /* 0x000fe200078e000d */
[----:B------:R-:W-:Y:S01]  /*6a50*/  LOP3.LUT R13, R0, 0x31, R55, 0xfe, !PT ;  /* 0x00000031000d7812 */ /* 0x000fe200078efe37 */
[----:B------:R-:W-:-:S04]  /*6a60*/  IMAD.MOV R10, RZ, RZ, -R10 ;  /* 0x000000ffff0a7224 */ /* 0x000fc800078e0a0a */
[----:B------:R-:W-:Y:S01]  /*6a70*/  IMAD R10, R2, R10, R14 ;  /* 0x0000000a020a7224 */ /* 0x000fe200078e020e */
[----:B------:R-:W-:Y:S01]  /*6a80*/  IABS R14, R13 ;  /* 0x0000000d000e7213 */ /* 0x000fe20000000000 */
[----:B------:R-:W-:Y:S01]  /*6a90*/  @!P1 IMAD.MOV R86, RZ, RZ, -R86 ;  /* 0x000000ffff569224 */ /* 0x000fe200078e0a56 */
[----:B------:R-:W-:Y:S01]  /*6aa0*/  LOP3.LUT R15, R0, 0x32, R55, 0xfe, !PT ;  /* 0x00000032000f7812 */ /* 0x000fe200078efe37 */
[----:B------:R-:W-:Y:S01]  /*6ab0*/  IMAD.MOV.U32 R85, RZ, RZ, R6 ;  /* 0x000000ffff557224 */ /* 0x000fe200078e0006 */
[----:B------:R-:W-:Y:S01]  /*6ac0*/  ISETP.GE.AND P1, PT, R18, RZ, PT ;  /* 0x000000ff1200720c */ /* 0x000fe20003f26270 */
[--C-:B------:R-:W-:Y:S02]  /*6ad0*/  @!P6 IMAD.IADD R12, R12, 0x1, -R2.reuse ;  /* 0x000000010c0ce824 */ /* 0x100fe400078e0a02 */
[--C-:B------:R-:W-:Y:S02]  /*6ae0*/  @!P5 IMAD.IADD R11, R11, 0x1, -R2.reuse ;  /* 0x000000010b0bd824 */ /* 0x100fe400078e0a02 */
[----:B------:R-:W-:Y:S01]  /*6af0*/  @!P4 IMAD.IADD R8, R8, 0x1, -R2 ;  /* 0x000000010808c824 */ /* 0x000fe200078e0a02 */
[----:B------:R-:W-:Y:S01]  /*6b00*/  ISETP.GE.AND P4, PT, R16, RZ, PT ;  /* 0x000000ff1000720c */ /* 0x000fe20003f86270 */
[----:B------:R-:W-:Y:S01]  /*6b10*/  IMAD.MOV.U32 R6, RZ, RZ, R14 ;  /* 0x000000ffff067224 */ /* 0x000fe200078e000e */
[----:B------:R-:W-:Y:S01]  /*6b20*/  IABS R16, R15 ;  /* 0x0000000f00107213 */ /* 0x000fe20000000000 */
[----:B------:R-:W-:-:S02]  /*6b30*/  @!P0 IMAD.IADD R9, R9, 0x1, -R2 ;  /* 0x0000000109098824 */ /* 0x000fc400078e0a02 */
[----:B------:R-:W-:Y:S01]  /*6b40*/  @!P3 IMAD.MOV R85, RZ, RZ, -R85 ;  /* 0x000000ffff55b224 */ /* 0x000fe200078e0a55 */
[C---:B------:R-:W-:Y:S01]  /*6b50*/  ISETP.GT.U32.AND P3, PT, R2.reuse, R12, PT ;  /* 0x0000000c0200720c */ /* 0x040fe20003f64070 */
[----:B------:R-:W-:Y:S01]  /*6b60*/  IMAD.HI.U32 R14, R3, R6, RZ ;  /* 0x00000006030e7227 */ /* 0x000fe200078e00ff */
[----:B------:R-:W-:-:S03]  /*6b70*/  ISETP.GT.U32.AND P6, PT, R2, R11, PT ;  /* 0x0000000b0200720c */ /* 0x000fc60003fc4070 */
[----:B------:R-:W-:Y:S02]  /*6b80*/  IMAD.MOV.U32 R84, RZ, RZ, R9 ;  /* 0x000000ffff547224 */ /* 0x000fe400078e0009 */
[----:B------:R-:W-:Y:S02]  /*6b90*/  IMAD.MOV.U32 R9, RZ, RZ, R16 ;  /* 0x000000ffff097224 */ /* 0x000fe400078e0010 */
[----:B------:R-:W-:Y:S01]  /*6ba0*/  IMAD.MOV R16, RZ, RZ, -R14 ;  /* 0x000000ffff107224 */ /* 0x000fe200078e0a0e */
[----:B------:R-:W-:Y:S01]  /*6bb0*/  ISETP.GE.AND P0, PT, R17, RZ, PT ;  /* 0x000000ff1100720c */ /* 0x000fe20003f06270 */
[----:B------:R-:W-:Y:S01]  /*6bc0*/  @!P1 IMAD.MOV R84, RZ, RZ, -R84 ;  /* 0x000000ffff549224 */ /* 0x000fe200078e0a54 */
[C---:B------:R-:W-:Y:S01]  /*6bd0*/  ISETP.GT.U32.AND P1, PT, R2.reuse, R10, PT ;  /* 0x0000000a0200720c */ /* 0x040fe20003f24070 */
[----:B------:R-:W-:Y:S02]  /*6be0*/  IMAD R6, R2, R16, R6 ;  /* 0x0000001002067224 */ /* 0x000fe400078e0206 */
[----:B------:R-:W-:Y:S01]  /*6bf0*/  IMAD.HI.U32 R17, R3, R9, RZ ;  /* 0x0000000903117227 */ /* 0x000fe200078e00ff */
[----:B------:R-:W-:-:S03]  /*6c00*/  LOP3.LUT R14, R0, 0x33, R55, 0xfe, !PT ;  /* 0x00000033000e7812 */ /* 0x000fc600078efe37 */
[--C-:B------:R-:W-:Y:S01]  /*6c10*/  @!P3 IMAD.IADD R12, R12, 0x1, -R2.reuse ;  /* 0x000000010c0cb824 */ /* 0x100fe200078e0a02 */
[C---:B------:R-:W-:Y:S01]  /*6c20*/  ISETP.GT.U32.AND P3, PT, R2.reuse, R6, PT ;  /* 0x000000060200720c */ /* 0x040fe20003f64070 */
[----:B------:R-:W-:Y:S02]  /*6c30*/  @!P6 IMAD.IADD R11, R11, 0x1, -R2 ;  /* 0x000000010b0be824 */ /* 0x000fe400078e0a02 */
[----:B------:R-:W-:Y:S01]  /*6c40*/  IMAD.MOV R17, RZ, RZ, -R17 ;  /* 0x000000ffff117224 */ /* 0x000fe200078e0a11 */
[C---:B------:R-:W-:Y:S01]  /*6c50*/  ISETP.GT.U32.AND P5, PT, R2.reuse, R8, PT ;  /* 0x000000080200720c */ /* 0x040fe20003fa4070 */
[----:B------:R-:W-:Y:S02]  /*6c60*/  IMAD.MOV.U32 R82, RZ, RZ, R11 ;  /* 0x000000ffff527224 */ /* 0x000fe400078e000b */
[----:B------:R-:W-:Y:S01]  /*6c70*/  IMAD R9, R2, R17, R9 ;  /* 0x0000001102097224 */ /* 0x000fe200078e0209 */
[----:B------:R-:W-:Y:S01]  /*6c80*/  IABS R16, R14 ;  /* 0x0000000e00107213 */ /* 0x000fe20000000000 */
[----:B------:R-:W-:-:S02]  /*6c90*/  @!P4 IMAD.MOV R82, RZ, RZ, -R82 ;  /* 0x000000ffff52c224 */ /* 0x000fc400078e0a52 */
[----:B------:R-:W-:Y:S01]  /*6ca0*/  @!P1 IMAD.IADD R10, R10, 0x1, -R2 ;  /* 0x000000010a0a9824 */ /* 0x000fe200078e0a02 */
[----:B------:R-:W-:Y:S02]  /*6cb0*/  ISETP.GT.U32.AND P4, PT, R2, R9, PT ;  /* 0x000000090200720c */ /* 0x000fe40003f84070 */
[----:B------:R-:W-:Y:S01]  /*6cc0*/  ISETP.GE.AND P1, PT, R13, RZ, PT ;  /* 0x000000ff0d00720c */ /* 0x000fe20003f26270 */
[----:B------:R-:W-:Y:S02]  /*6cd0*/  IMAD.MOV.U32 R13, RZ, RZ, R16 ;  /* 0x000000ffff0d7224 */ /* 0x000fe400078e0010 */
[----:B------:R-:W-:Y:S01]  /*6ce0*/  @!P3 IMAD.IADD R6, R6, 0x1, -R2 ;  /* 0x000000010606b824 */ /* 0x000fe200078e0a02 */
[----:B------:R-:W-:Y:S01]  /*6cf0*/  ISETP.GT.U32.AND P3, PT, R2, R10, PT ;  /* 0x0000000a0200720c */ /* 0x000fe20003f64070 */
[----:B------:R-:W-:Y:S01]  /*6d00*/  IMAD.HI.U32 R20, R3, R13, RZ ;  /* 0x0000000d03147227 */ /* 0x000fe200078e00ff */
[----:B------:R-:W-:-:S03]  /*6d10*/  LOP3.LUT R18, R0, 0x35, R55, 0xfe, !PT ;  /* 0x0000003500127812 */ /* 0x000fc600078efe37 */
[----:B------:R-:W-:Y:S02]  /*6d20*/  @!P5 IMAD.IADD R8, R8, 0x1, -R2 ;  /* 0x000000010808d824 */ /* 0x000fe400078e0a02 */
[----:B------:R-:W-:Y:S01]  /*6d30*/  IMAD.MOV R20, RZ, RZ, -R20 ;  /* 0x000000ffff147224 */ /* 0x000fe200078e0a14 */
[----:B------:R-:W-:Y:S01]  /*6d40*/  ISETP.GE.AND P5, PT, R19, RZ, PT ;  /* 0x000000ff1300720c */ /* 0x000fe20003fa6270 */
[----:B------:R-:W-:Y:S01]  /*6d50*/  IMAD.MOV.U32 R83, RZ, RZ, R8 ;  /* 0x000000ffff537224 */ /* 0x000fe200078e0008 */
[----:B------:R-:W-:Y:S01]  /*6d60*/  ISETP.GE.AND P6, PT, R21, RZ, PT ;  /* 0x000000ff1500720c */ /* 0x000fe20003fc6270 */
[----:B------:R-:W-:Y:S01]  /*6d70*/  @!P4 IMAD.IADD R9, R9, 0x1, -R2 ;  /* 0x000000010909c824 */ /* 0x000fe200078e0a02 */
[----:B------:R-:W-:Y:S01]  /*6d80*/  LOP3.LUT R16, R0, 0x34, R55, 0xfe, !PT ;  /* 0x0000003400107812 */ /* 0x000fe200078efe37 */
[----:B------:R-:W-:Y:S01]  /*6d90*/  IMAD R8, R2, R20, R13 ;  /* 0x0000001402087224 */ /* 0x000fe200078e020d */
[----:B------:R-:W-:Y:S02]  /*6da0*/  LOP3.LUT R17, R0, 0x36, R55, 0xfe, !PT ;  /* 0x0000003600117812 */ /* 0x000fe400078efe37 */
[----:B------:R-:W-:Y:S01]  /*6db0*/  IABS R21, R18 ;  /* 0x0000001200157213 */ /* 0x000fe20000000000 */
[----:B------:R-:W-:Y:S01]  /*6dc0*/  IMAD.MOV.U32 R81, RZ, RZ, R12 ;  /* 0x000000ffff517224 */ /* 0x000fe200078e000c */
[----:B------:R-:W-:Y:S01]  /*6dd0*/  IABS R19, R16 ;  /* 0x0000001000137213 */ /* 0x000fe20000000000 */
[----:B------:R-:W-:Y:S01]  /*6de0*/  @!P3 IMAD.IADD R10, R10, 0x1, -R2 ;  /* 0x000000010a0ab824 */ /* 0x000fe200078e0a02 */
[----:B------:R-:W-:Y:S01]  /*6df0*/  IABS R22, R17 ;  /* 0x0000001100167213 */ /* 0x000fe20000000000 */
[----:B------:R-:W-:Y:S01]  /*6e00*/  IMAD.MOV.U32 R12, RZ, RZ, R21 ;  /* 0x000000ffff0c7224 */ /* 0x000fe200078e0015 */
[----:B------:R-:W-:-:S02]  /*6e10*/  ISETP.GT.U32.AND P4, PT, R2, R9, PT ;  /* 0x000000090200720c */ /* 0x000fc40003f84070 */
[C---:B------:R-:W-:Y:S01]  /*6e20*/  ISETP.GT.U32.AND P3, PT, R2.reuse, R8, PT ;  /* 0x000000080200720c */ /* 0x040fe20003f64070 */
[----:B------:R-:W-:Y:S01]  /*6e30*/  @!P0 IMAD.MOV R83, RZ, RZ, -R83 ;  /* 0x000000ffff538224 */ /* 0x000fe200078e0a53 */
[----:B------:R-:W-:Y:S01]  /*6e40*/  ISETP.GT.U32.AND P0, PT, R2, R6, PT ;  /* 0x000000060200720c */ /* 0x000fe20003f04070 */
[----:B------:R-:W-:Y:S02]  /*6e50*/  IMAD.MOV.U32 R11, RZ, RZ, R19 ;  /* 0x000000ffff0b7224 */ /* 0x000fe400078e0013 */
[----:B------:R-:W-:Y:S02]  /*6e60*/  IMAD.MOV.U32 R13, RZ, RZ, R22 ;  /* 0x000000ffff0d7224 */ /* 0x000fe400078e0016 */
[----:B------:R-:W-:-:S04]  /*6e70*/  IMAD.HI.U32 R19, R3, R12, RZ ;  /* 0x0000000c03137227 */ /* 0x000fc800078e00ff */
[----:B------:R-:W-:Y:S01]  /*6e80*/  @!P5 IMAD.MOV R81, RZ, RZ, -R81 ;  /* 0x000000ffff51d224 */ /* 0x000fe200078e0a51 */
[----:B------:R-:W-:Y:S01]  /*6e90*/  ISETP.GE.AND P5, PT, R15, RZ, PT ;  /* 0x000000ff0f00720c */ /* 0x000fe20003fa6270 */
[----:B------:R-:W-:-:S04]  /*6ea0*/  IMAD.HI.U32 R21, R3, R13, RZ ;  /* 0x0000000d03157227 */ /* 0x000fc800078e00ff */
[----:B------:R-:W-:Y:S02]  /*6eb0*/  IMAD.MOV R20, RZ, RZ, -R19 ;  /* 0x000000ffff147224 */ /* 0x000fe400078e0a13 */
[----:B------:R-:W-:Y:S02]  /*6ec0*/  IMAD.MOV R19, RZ, RZ, -R21 ;  /* 0x000000ffff137224 */ /* 0x000fe400078e0a15 */
[----:B------:R-:W-:Y:S02]  /*6ed0*/  IMAD R12, R2, R20, R12 ;  /* 0x00000014020c7224 */ /* 0x000fe400078e020c */
[----:B------:R-:W-:Y:S02]  /*6ee0*/  @!P4 IMAD.IADD R9, R9, 0x1, -R2 ;  /* 0x000000010909c824 */ /* 0x000fe400078e0a02 */
[----:B------:R-:W-:Y:S02]  /*6ef0*/  IMAD.MOV.U32 R42, RZ, RZ, R10 ;  /* 0x000000ffff2a7224 */ /* 0x000fe400078e000a */
[----:B------:R-:W-:-:S02]  /*6f00*/  @!P3 IMAD.IADD R8, R8, 0x1, -R2 ;  /* 0x000000010808b824 */ /* 0x000fc400078e0a02 */
[----:B------:R-:W-:Y:S01]  /*6f10*/  IMAD.HI.U32 R15, R3, R11, RZ ;  /* 0x0000000b030f7227 */ /* 0x000fe200078e00ff */
[----:B------:R-:W-:-:S03]  /*6f20*/  ISETP.GT.U32.AND P4, PT, R2, R12, PT ;  /* 0x0000000c0200720c */ /* 0x000fc60003f84070 */
[----:B------:R-:W-:Y:S01]  /*6f30*/  @!P0 IMAD.IADD R6, R6, 0x1, -R2 ;  /* 0x0000000106068824 */ /* 0x000fe200078e0a02 */
[----:B------:R-:W-:Y:S01]  /*6f40*/  ISETP.GE.AND P0, PT, R14, RZ, PT ;  /* 0x000000ff0e00720c */ /* 0x000fe20003f06270 */
[C---:B------:R-:W-:Y:S02]  /*6f50*/  IMAD R10, R2.reuse, R19, R13 ;  /* 0x00000013020a7224 */ /* 0x040fe400078e020d */
[----:B------:R-:W-:Y:S02]  /*6f60*/  IMAD.MOV.U32 R80, RZ, RZ, R9 ;  /* 0x000000ffff507224 */ /* 0x000fe400078e0009 */
[----:B------:R-:W-:Y:S01]  /*6f70*/  @!P6 IMAD.MOV R42, RZ, RZ, -R42 ;  /* 0x000000ffff2ae224 */ /* 0x000fe200078e0a2a */
[C---:B------:R-:W-:Y:S01]  /*6f80*/  ISETP.GT.U32.AND P6, PT, R2.reuse, R8, PT ;  /* 0x000000080200720c */ /* 0x040fe20003fc4070 */
[----:B------:R-:W-:Y:S02]  /*6f90*/  IMAD.MOV R14, RZ, RZ, -R15 ;  /* 0x000000ffff0e7224 */ /* 0x000fe400078e0a0f */
[----:B------:R-:W-:Y:S01]  /*6fa0*/  @!P5 IMAD.MOV R80, RZ, RZ, -R80 ;  /* 0x000000ffff50d224 */ /* 0x000fe200078e0a50 */
[----:B------:R-:W-:Y:S01]  /*6fb0*/  ISETP.GT.U32.AND P5, PT, R2, R10, PT ;  /* 0x0000000a0200720c */ /* 0x000fe20003fa4070 */
[----:B------:R-:W-:-:S02]  /*6fc0*/  IMAD.MOV.U32 R43, RZ, RZ, R6 ;  /* 0x000000ffff2b7224 */ /* 0x000fc400078e0006 */
[----:B------:R-:W-:Y:S02]  /*6fd0*/  IMAD R11, R2, R14, R11 ;  /* 0x0000000e020b7224 */ /* 0x000fe400078e020b */
[----:B------:R-:W-:Y:S01]  /*6fe0*/  @!P1 IMAD.MOV R43, RZ, RZ, -R43 ;  /* 0x000000ffff2b9224 */ /* 0x000fe200078e0a2b */
[----:B------:R-:W-:Y:S02]  /*6ff0*/  ISETP.GE.AND P1, PT, R16, RZ, PT ;  /* 0x000000ff1000720c */ /* 0x000fe40003f26270 */
[----:B------:R-:W-:Y:S02]  /*7000*/  ISETP.GT.U32.AND P3, PT, R2, R11, PT ;  /* 0x0000000b0200720c */ /* 0x000fe40003f64070 */
[--C-:B------:R-:W-:Y:S01]  /*7010*/  LOP3.LUT R16, R0, 0x38, R55.reuse, 0xfe, !PT ;  /* 0x0000003800107812 */ /* 0x100fe200078efe37 */
[--C-:B------:R-:W-:Y:S02]  /*7020*/  @!P4 IMAD.IADD R12, R12, 0x1, -R2.reuse ;  /* 0x000000010c0cc824 */ /* 0x100fe400078e0a02 */
[--C-:B------:R-:W-:Y:S01]  /*7030*/  @!P6 IMAD.IADD R8, R8, 0x1, -R2.reuse ;  /* 0x000000010808e824 */ /* 0x100fe200078e0a02 */
[----:B------:R-:W-:Y:S01]  /*7040*/  IABS R9, R16 ;  /* 0x0000001000097213 */ /* 0x000fe20000000000 */
[----:B------:R-:W-:Y:S01]  /*7050*/  @!P5 IMAD.IADD R10, R10, 0x1, -R2 ;  /* 0x000000010a0ad824 */ /* 0x000fe200078e0a02 */
[----:B------:R-:W-:Y:S01]  /*7060*/  LOP3.LUT R15, R0, 0x37, R55, 0xfe, !PT ;  /* 0x00000037000f7812 */ /* 0x000fe200078efe37 */
[----:B------:R-:W-:Y:S01]  /*7070*/  IMAD.MOV.U32 R73, RZ, RZ, R8 ;  /* 0x000000ffff497224 */ /* 0x000fe200078e0008 */
[----:B------:R-:W-:Y:S01]  /*7080*/  ISETP.GT.U32.AND P5, PT, R2, R12, PT ;  /* 0x0000000c0200720c */ /* 0x000fe20003fa4070 */
[----:B------:R-:W-:Y:S01]  /*7090*/  IMAD.HI.U32 R8, R3, R9, RZ ;  /* 0x0000000903087227 */ /* 0x000fe200078e00ff */
[----:B------:R-:W-:-:S03]  /*70a0*/  IABS R14, R15 ;  /* 0x0000000f000e7213 */ /* 0x000fc60000000000 */
[----:B------:R-:W-:Y:S02]  /*70b0*/  @!P3 IMAD.IADD R11, R11, 0x1, -R2 ;  /* 0x000000010b0bb824 */ /* 0x000fe400078e0a02 */
[----:B------:R-:W-:Y:S02]  /*70c0*/  IMAD.MOV R8, RZ, RZ, -R8 ;  /* 0x000000ffff087224 */ /* 0x000fe400078e0a08 */
[----:B------:R-:W-:Y:S01]  /*70d0*/  IMAD.MOV.U32 R13, RZ, RZ, R14 ;  /* 0x000000ffff0d7224 */ /* 0x000fe200078e000e */
[C---:B------:R-:W-:Y:S01]  /*70e0*/  ISETP.GT.U32.AND P4, PT, R2.reuse, R11, PT ;  /* 0x0000000b0200720c */ /* 0x040fe20003f84070 */
[----:B------:R-:W-:Y:S02]  /*70f0*/  IMAD R8, R2, R8, R9 ;  /* 0x0000000802087224 */ /* 0x000fe400078e0209 */
[----:B------:R-:W-:Y:S01]  /*7100*/  IMAD.HI.U32 R6, R3, R13, RZ ;  /* 0x0000000d03067227 */ /* 0x000fe200078e00ff */
[----:B------:R-:W-:-:S03]  /*7110*/  ISETP.GE.AND P3, PT, R17, RZ, PT ;  /* 0x000000ff1100720c */ /* 0x000fc60003f66270 */
[----:B------:R-:W-:Y:S01]  /*7120*/  @!P0 IMAD.MOV R73, RZ, RZ, -R73 ;  /* 0x000000ffff498224 */ /* 0x000fe200078e0a49 */
[----:B------:R-:W-:Y:S01]  /*7130*/  ISETP.GT.U32.AND P0, PT, R2, R10, PT ;  /* 0x0000000a0200720c */ /* 0x000fe20003f04070 */
[----:B------:R-:W-:Y:S01]  /*7140*/  @!P5 IMAD.IADD R12, R12, 0x1, -R2 ;  /* 0x000000010c0cd824 */ /* 0x000fe200078e0a02 */
[----:B------:R-:W-:Y:S01]  /*7150*/  ISETP.GT.U32.AND P5, PT, R2, R8, PT ;  /* 0x000000080200720c */ /* 0x000fe20003fa4070 */
[----:B------:R-:W-:Y:S01]  /*7160*/  IMAD.MOV R6, RZ, RZ, -R6 ;  /* 0x000000ffff067224 */ /* 0x000fe200078e0a06 */
[----:B------:R-:W-:Y:S02]  /*7170*/  LOP3.LUT R17, R0, 0x39, R55, 0xfe, !PT ;  /* 0x0000003900117812 */ /* 0x000fe400078efe37 */
[----:B------:R-:W-:Y:S01]  /*7180*/  ISETP.GE.AND P6, PT, R18, RZ, PT ;  /* 0x000000ff1200720c */ /* 0x000fe20003fc6270 */
[----:B------:R-:W-:Y:S01]  /*7190*/  IMAD R6, R2, R6, R13 ;  /* 0x0000000602067224 */ /* 0x000fe200078e020d */
[----:B------:R-:W-:Y:S02]  /*71a0*/  IABS R14, R17 ;  /* 0x00000011000e7213 */ /* 0x000fe40000000000 */
[C-C-:B------:R-:W-:Y:S01]  /*71b0*/  LOP3.LUT R19, R0.reuse, 0x3b, R55.reuse, 0xfe, !PT ;  /* 0x0000003b00137812 */ /* 0x140fe200078efe37 */
[----:B------:R-:W-:Y:S01]  /*71c0*/  @!P4 IMAD.IADD R11, R11, 0x1, -R2 ;  /* 0x000000010b0bc824 */ /* 0x000fe200078e0a02 */
[----:B------:R-:W-:Y:S01]  /*71d0*/  LOP3.LUT R18, R0, 0x3a, R55, 0xfe, !PT ;  /* 0x0000003a00127812 */ /* 0x000fe200078efe37 */
[----:B------:R-:W-:Y:S01]  /*71e0*/  IMAD.HI.U32 R9, R3, R14, RZ ;  /* 0x0000000e03097227 */ /* 0x000fe200078e00ff */
[----:B------:R-:W-:-:S02]  /*71f0*/  ISETP.GT.U32.AND P4, PT, R2, R6, PT ;  /* 0x000000060200720c */ /* 0x000fc40003f84070 */
[----:B------:R-:W-:Y:S01]  /*7200*/  IABS R20, R19 ;  /* 0x0000001300147213 */ /* 0x000fe20000000000 */
[--C-:B------:R-:W-:Y:S01]  /*7210*/  @!P0 IMAD.IADD R10, R10, 0x1, -R2.reuse ;  /* 0x000000010a0a8824 */ /* 0x100fe200078e0a02 */
[----:B------:R-:W-:Y:S01]  /*7220*/  IABS R13, R18 ;  /* 0x00000012000d7213 */ /* 0x000fe20000000000 */
[----:B------:R-:W-:Y:S01]  /*7230*/  @!P5 IMAD.IADD R8, R8, 0x1, -R2 ;  /* 0x000000010808d824 */ /* 0x000fe200078e0a02 */
[----:B------:R-:W-:Y:S01]  /*7240*/  ISETP.GE.AND P0, PT, R15, RZ, PT ;  /* 0x000000ff0f00720c */ /* 0x000fe20003f06270 */
[----:B------:R-:W-:Y:S02]  /*7250*/  IMAD.MOV.U32 R78, RZ, RZ, R12 ;  /* 0x000000ffff4e7224 */ /* 0x000fe400078e000c */
[----:B------:R-:W-:Y:S02]  /*7260*/  IMAD.MOV R9, RZ, RZ, -R9 ;  /* 0x000000ffff097224 */ /* 0x000fe400078e0a09 */
[----:B------:R-:W-:Y:S02]  /*7270*/  IMAD.MOV.U32 R15, RZ, RZ, R20 ;  /* 0x000000ffff0f7224 */ /* 0x000fe400078e0014 */
[----:B------:R-:W-:Y:S01]  /*7280*/  @!P6 IMAD.MOV R78, RZ, RZ, -R78 ;  /* 0x000000ffff4ee224 */ /* 0x000fe200078e0a4e */
[C---:B------:R-:W-:Y:S01]  /*7290*/  ISETP.GT.U32.AND P6, PT, R2.reuse, R8, PT ;  /* 0x000000080200720c */ /* 0x040fe20003fc4070 */
[----:B------:R-:W-:-:S02]  /*72a0*/  IMAD R9, R2, R9, R14 ;  /* 0x0000000902097224 */ /* 0x000fc400078e020e */
[----:B------:R-:W-:-:S04]  /*72b0*/  IMAD.HI.U32 R20, R3, R13, RZ ;  /* 0x0000000d03147227 */ /* 0x000fc800078e00ff */
[----:B------:R-:W-:-:S04]  /*72c0*/  IMAD.HI.U32 R14, R3, R15, RZ ;  /* 0x0000000f030e7227 */ /* 0x000fc800078e00ff */
[----:B------:R-:W-:Y:S02]  /*72d0*/  IMAD.MOV.U32 R79, RZ, RZ, R11 ;  /* 0x000000ffff4f7224 */ /* 0x000fe400078e000b */
[----:B------:R-:W-:Y:S02]  /*72e0*/  @!P4 IMAD.IADD R6, R6, 0x1, -R2 ;  /* 0x000000010606c824 */ /* 0x000fe400078e0a02 */
[----:B------:R-:W-:Y:S02]  /*72f0*/  IMAD.MOV R11, RZ, RZ, -R20 ;  /* 0x000000ffff0b7224 */ /* 0x000fe400078e0a14 */
[----:B------:R-:W-:Y:S01]  /*7300*/  IMAD.MOV R12, RZ, RZ, -R14 ;  /* 0x000000ffff0c7224 */ /* 0x000fe200078e0a0e */
[C---:B------:R-:W-:Y:S01]  /*7310*/  ISETP.GT.U32.AND P5, PT, R2.reuse, R9, PT ;  /* 0x000000090200720c */ /* 0x040fe20003fa4070 */
[----:B------:R-:W-:Y:S01]  /*7320*/  @!P1 IMAD.MOV R79, RZ, RZ, -R79 ;  /* 0x000000ffff4f9224 */ /* 0x000fe200078e0a4f */
[C---:B------:R-:W-:Y:S01]  /*7330*/  ISETP.GT.U32.AND P1, PT, R2.reuse, R6, PT ;  /* 0x000000060200720c */ /* 0x040fe20003f24070 */
[----:B------:R-:W-:-:S02]  /*7340*/  IMAD R11, R2, R11, R13 ;  /* 0x0000000b020b7224 */ /* 0x000fc400078e020d */
[----:B------:R-:W-:Y:S02]  /*7350*/  IMAD.MOV.U32 R77, RZ, RZ, R10 ;  /* 0x000000ffff4d7224 */ /* 0x000fe400078e000a */
[C---:B------:R-:W-:Y:S02]  /*7360*/  IMAD R12, R2.reuse, R12, R15 ;  /* 0x0000000c020c7224 */ /* 0x040fe400078e020f */
[----:B------:R-:W-:Y:S01]  /*7370*/  @!P3 IMAD.MOV R77, RZ, RZ, -R77 ;  /* 0x000000ffff4db224 */ /* 0x000fe200078e0a4d */
[----:B------:R-:W-:Y:S01]  /*7380*/  ISETP.GT.U32.AND P3, PT, R2, R11, PT ;  /* 0x0000000b0200720c */ /* 0x000fe20003f64070 */
[--C-:B------:R-:W-:Y:S01]  /*7390*/  @!P6 IMAD.IADD R8, R8, 0x1, -R2.reuse ;  /* 0x000000010808e824 */ /* 0x100fe200078e0a02 */
[----:B------:R-:W-:Y:S02]  /*73a0*/  ISETP.GT.U32.AND P6, PT, R2, R12, PT ;  /* 0x0000000c0200720c */ /* 0x000fe40003fc4070 */
[--C-:B------:R-:W-:Y:S01]  /*73b0*/  LOP3.LUT R13, R0, 0x3c, R55.reuse, 0xfe, !PT ;  /* 0x0000003c000d7812 */ /* 0x100fe200078efe37 */
[--C-:B------:R-:W-:Y:S01]  /*73c0*/  @!P1 IMAD.IADD R6, R6, 0x1, -R2.reuse ;  /* 0x0000000106069824 */ /* 0x100fe200078e0a02 */
[----:B------:R-:W-:Y:S01]  /*73d0*/  LOP3.LUT R15, R0, 0x3d, R55, 0xfe, !PT ;  /* 0x0000003d000f7812 */ /* 0x000fe200078efe37 */
[----:B------:R-:W-:Y:S01]  /*73e0*/  @!P5 IMAD.IADD R9, R9, 0x1, -R2 ;  /* 0x000000010909d824 */ /* 0x000fe200078e0a02 */
[----:B------:R-:W-:Y:S01]  /*73f0*/  IABS R10, R13 ;  /* 0x0000000d000a7213 */ /* 0x000fe20000000000 */
[----:B------:R-:W-:Y:S01]  /*7400*/  IMAD.MOV.U32 R76, RZ, RZ, R6 ;  /* 0x000000ffff4c7224 */ /* 0x000fe200078e0006 */
[----:B------:R-:W-:-:S03]  /*7410*/  IABS R14, R15 ;  /* 0x0000000f000e7213 */ /* 0x000fc60000000000 */
[--C-:B------:R-:W-:Y:S01]  /*7420*/  @!P3 IMAD.IADD R11, R11, 0x1, -R2.reuse ;  /* 0x000000010b0bb824 */ /* 0x100fe200078e0a02 */
[----:B------:R-:W-:Y:S01]  /*7430*/  ISETP.GT.U32.AND P3, PT, R2, R9, PT ;  /* 0x000000090200720c */ /* 0x000fe20003f64070 */
[----:B------:R-:W-:Y:S02]  /*7440*/  @!P6 IMAD.IADD R12, R12, 0x1, -R2 ;  /* 0x000000010c0ce824 */ /* 0x000fe400078e0a02 */
[----:B------:R-:W-:Y:S01]  /*7450*/  IMAD.HI.U32 R6, R3, R10, RZ ;  /* 0x0000000a03067227 */ /* 0x000fe200078e00ff */
[----:B------:R-:W-:Y:S02]  /*7460*/  ISETP.GE.AND P4, PT, R16, RZ, PT ;  /* 0x000000ff1000720c */ /* 0x000fe40003f86270 */
[----:B------:R-:W-:Y:S01]  /*7470*/  ISETP.GT.U32.AND P6, PT, R2, R12, PT ;  /* 0x0000000c0200720c */ /* 0x000fe20003fc4070 */
[----:B------:R-:W-:Y:S02]  /*7480*/  IMAD.MOV.U32 R37, RZ, RZ, R8 ;  /* 0x000000ffff257224 */ /* 0x000fe400078e0008 */
[----:B------:R-:W-:-:S02]  /*7490*/  IMAD.MOV R8, RZ, RZ, -R6 ;  /* 0x000000ffff087224 */ /* 0x000fc400078e0a06 */
[----:B------:R-:W-:-:S04]  /*74a0*/  IMAD.HI.U32 R16, R3, R14, RZ ;  /* 0x0000000e03107227 */ /* 0x000fc800078e00ff */
[C---:B------:R-:W-:Y:S02]  /*74b0*/  IMAD R8, R2.reuse, R8, R10 ;  /* 0x0000000802087224 */ /* 0x040fe400078e020a */
[----:B------:R-:W-:Y:S02]  /*74c0*/  IMAD.MOV R10, RZ, RZ, -R16 ;  /* 0x000000ffff0a7224 */ /* 0x000fe400078e0a10 */
[----:B------:R-:W-:Y:S01]  /*74d0*/  @!P0 IMAD.MOV R76, RZ, RZ, -R76 ;  /* 0x000000ffff4c8224 */ /* 0x000fe200078e0a4c */
[C---:B------:R-:W-:Y:S01]  /*74e0*/  ISETP.GT.U32.AND P0, PT, R2.reuse, R11, PT ;  /* 0x0000000b0200720c */ /* 0x040fe20003f04070 */
[----:B------:R-:W-:Y:S01]  /*74f0*/  @!P3 IMAD.IADD R9, R9, 0x1, -R2 ;  /* 0x000000010909b824 */ /* 0x000fe200078e0a02 */
[C---:B------:R-:W-:Y:S01]  /*7500*/  ISETP.GT.U32.AND P3, PT, R2.reuse, R8, PT ;  /* 0x000000080200720c */ /* 0x040fe20003f64070 */
[----:B------:R-:W-:Y:S01]  /*7510*/  IMAD R10, R2, R10, R14 ;  /* 0x0000000a020a7224 */ /* 0x000fe200078e020e */
[----:B------:R-:W-:Y:S01]  /*7520*/  ISETP.GE.AND P5, PT, R18, RZ, PT ;  /* 0x000000ff1200720c */ /* 0x000fe20003fa6270 */
[----:B------:R-:W-:Y:S01]  /*7530*/  @!P6 IMAD.IADD R12, R12, 0x1, -R2 ;  /* 0x000000010c0ce824 */ /* 0x000fe200078e0a02 */
[----:B------:R-:W-:-:S02]  /*7540*/  LOP3.LUT R18, R0, 0x3e, R55, 0xfe, !PT ;  /* 0x0000003e00127812 */ /* 0x000fc400078efe37 */
[----:B------:R-:W-:Y:S02]  /*7550*/  ISETP.GT.U32.AND P6, PT, R2, R10, PT ;  /* 0x0000000a0200720c */ /* 0x000fe40003fc4070 */
[----:B------:R-:W-:Y:S02]  /*7560*/  ISETP.GE.AND P1, PT, R17, RZ, PT ;  /* 0x000000ff1100720c */ /* 0x000fe40003f26270 */
[----:B------:R-:W-:Y:S02]  /*7570*/  IABS R6, R18 ;  /* 0x0000001200067213 */ /* 0x000fe40000000000 */
[C-C-:B------:R-:W-:Y:S02]  /*7580*/  LOP3.LUT R17, R0.reuse, 0x3f, R55.reuse, 0xfe, !PT ;  /* 0x0000003f00117812 */ /* 0x140fe400078efe37 */
[----:B------:R-:W-:Y:S01]  /*7590*/  LOP3.LUT R20, R0, 0x40, R55, 0xfe, !PT ;  /* 0x0000004000147812 */ /* 0x000fe200078efe37 */
[--C-:B------:R-:W-:Y:S01]  /*75a0*/  @!P0 IMAD.IADD R11, R11, 0x1, -R2.reuse ;  /* 0x000000010b0b8824 */ /* 0x100fe200078e0a02 */
[----:B------:R-:W-:Y:S01]  /*75b0*/  ISETP.GE.AND P0, PT, R13, RZ, PT ;  /* 0x000000ff0d00720c */ /* 0x000fe20003f06270 */
[----:B------:R-:W-:Y:S01]  /*75c0*/  @!P3 IMAD.IADD R8, R8, 0x1, -R2 ;  /* 0x000000010808b824 */ /* 0x000fe200078e0a02 */
[----:B------:R-:W-:Y:S01]  /*75d0*/  IABS R13, R17 ;  /* 0x00000011000d7213 */ /* 0x000fe20000000000 */
[----:B------:R-:W-:Y:S01]  /*75e0*/  IMAD.HI.U32 R14, R3, R6, RZ ;  /* 0x00000006030e7227 */ /* 0x000fe200078e00ff */
[----:B------:R-:W-:-:S03]  /*75f0*/  IABS R21, R20 ;  /* 0x0000001400157213 */ /* 0x000fc60000000000 */
[----:B------:R-:W-:Y:S02]  /*7600*/  IMAD.MOV.U32 R36, RZ, RZ, R9 ;  /* 0x000000ffff247224 */ /* 0x000fe400078e0009 */
[----:B------:R-:W-:Y:S01]  /*7610*/  @!P6 IMAD.IADD R10, R10, 0x1, -R2 ;  /* 0x000000010a0ae824 */ /* 0x000fe200078e0a02 */
[----:B------:R-:W-:Y:S01]  /*7620*/  ISETP.GT.U32.AND P6, PT, R2, R8, PT ;  /* 0x000000080200720c */ /* 0x000fe20003fc4070 */
[----:B------:R-:W-:Y:S02]  /*7630*/  IMAD.MOV R22, RZ, RZ, -R14 ;  /* 0x000000ffff167224 */ /* 0x000fe400078e0a0e */
[----:B------:R-:W-:Y:S02]  /*7640*/  IMAD.MOV.U32 R14, RZ, RZ, R21 ;  /* 0x000000ffff0e7224 */ /* 0x000fe400078e0015 */
[----:B------:R-:W-:Y:S01]  /*7650*/  IMAD.HI.U32 R9, R3, R13, RZ ;  /* 0x0000000d03097227 */ /* 0x000fe200078e00ff */
[----:B------:R-:W-:-:S03]  /*7660*/  ISETP.GE.AND P3, PT, R15, RZ, PT ;  /* 0x000000ff0f00720c */ /* 0x000fc60003f66270 */
[----:B------:R-:W-:Y:S01]  /*7670*/  @!P1 IMAD.MOV R36, RZ, RZ, -R36 ;  /* 0x000000ffff249224 */ /* 0x000fe200078e0a24 */
[----:B------:R-:W-:Y:S01]  /*7680*/  ISETP.GT.U32.AND P1, PT, R2, R10, PT ;  /* 0x0000000a0200720c */ /* 0x000fe20003f24070 */
[----:B------:R-:W-:Y:S02]  /*7690*/  IMAD.MOV.U32 R75, RZ, RZ, R11 ;  /* 0x000000ffff4b7224 */ /* 0x000fe400078e000b */
[----:B------:R-:W-:-:S04]  /*76a0*/  IMAD.HI.U32 R15, R3, R14, RZ ;  /* 0x0000000e030f7227 */ /* 0x000fc800078e00ff */
[----:B------:R-:W-:Y:S02]  /*76b0*/  IMAD.MOV R11, RZ, RZ, -R9 ;  /* 0x000000ffff0b7224 */ /* 0x000fe400078e0a09 */
[----:B------:R-:W-:Y:S02]  /*76c0*/  IMAD.MOV.U32 R74, RZ, RZ, R12 ;  /* 0x000000ffff4a7224 */ /* 0x000fe400078e000c */
[----:B------:R-:W-:Y:S02]  /*76d0*/  IMAD.MOV R12, RZ, RZ, -R15 ;  /* 0x000000ffff0c7224 */ /* 0x000fe400078e0a0f */
[C---:B------:R-:W-:Y:S02]  /*76e0*/  IMAD R11, R2.reuse, R11, R13 ;  /* 0x0000000b020b7224 */ /* 0x040fe400078e020d */
[----:B------:R-:W-:Y:S02]  /*76f0*/  IMAD R13, R2, R12, R14 ;  /* 0x0000000c020d7224 */ /* 0x000fe400078e020e */
[--C-:B------:R-:W-:Y:S01]  /*7700*/  @!P6 IMAD.IADD R8, R8, 0x1, -R2.reuse ;  /* 0x000000010808e824 */ /* 0x100fe200078e0a02 */
[----:B------:R-:W-:Y:S01]  /*7710*/  ISETP.GT.U32.AND P6, PT, R2, R11, PT ;  /* 0x0000000b0200720c */ /* 0x000fe20003fc4070 */
[----:B------:R-:W-:Y:S01]  /*7720*/  @!P1 IMAD.IADD R10, R10, 0x1, -R2 ;  /* 0x000000010a0a9824 */ /* 0x000fe200078e0a02 */
[C---:B------:R-:W-:Y:S01]  /*7730*/  ISETP.GT.U32.AND P1, PT, R2.reuse, R13, PT ;  /* 0x0000000d0200720c */ /* 0x040fe20003f24070 */
[----:B------:R-:W-:Y:S01]  /*7740*/  IMAD R6, R2, R22, R6 ;  /* 0x0000001602067224 */ /* 0x000fe200078e0206 */
[----:B------:R-:W-:Y:S01]  /*7750*/  LOP3.LUT R15, R0, 0x42, R55, 0xfe, !PT ;  /* 0x00000042000f7812 */ /* 0x000fe200078efe37 */
[----:B------:R-:W-:-:S03]  /*7760*/  @!P5 IMAD.MOV R75, RZ, RZ, -R75 ;  /* 0x000000ffff4bd224 */ /* 0x000fc600078e0a4b */
[----:B------:R-:W-:Y:S02]  /*7770*/  ISETP.GT.U32.AND P5, PT, R2, R6, PT ;  /* 0x000000060200720c */ /* 0x000fe40003fa4070 */
[----:B------:R-:W-:-:S03]  /*7780*/  IABS R14, R15 ;  /* 0x0000000f000e7213 */ /* 0x000fc60000000000 */
[--C-:B------:R-:W-:Y:S02]  /*7790*/  @!P6 IMAD.IADD R11, R11, 0x1, -R2.reuse ;  /* 0x000000010b0be824 */ /* 0x100fe400078e0a02 */
[----:B------:R-:W-:Y:S02]  /*77a0*/  @!P1 IMAD.IADD R13, R13, 0x1, -R2 ;  /* 0x000000010d0d9824 */ /* 0x000fe400078e0a02 */
[----:B------:R-:W-:Y:S01]  /*77b0*/  @!P4 IMAD.MOV R37, RZ, RZ, -R37 ;  /* 0x000000ffff25c224 */ /* 0x000fe200078e0a25 */
[----:B------:R-:W-:Y:S01]  /*77c0*/  ISETP.GT.U32.AND P1, PT, R2, R11, PT ;  /* 0x0000000b0200720c */ /* 0x000fe20003f24070 */
[----:B------:R-:W-:Y:S01]  /*77d0*/  IMAD.MOV.U32 R72, RZ, RZ, R8 ;  /* 0x000000ffff487224 */ /* 0x000fe200078e0008 */
[----:B------:R-:W-:Y:S01]  /*77e0*/  ISETP.GE.AND P4, PT, R19, RZ, PT ;  /* 0x000000ff1300720c */ /* 0x000fe20003f86270 */
[----:B------:R-:W-:Y:S01]  /*77f0*/  IMAD.HI.U32 R8, R3, R14, RZ ;  /* 0x0000000e03087227 */ /* 0x000fe200078e00ff */
[----:B------:R-:W-:-:S03]  /*7800*/  LOP3.LUT R19, R0, 0x41, R55, 0xfe, !PT ;  /* 0x0000004100137812 */ /* 0x000fc600078efe37 */
[----:B------:R-:W-:Y:S01]  /*7810*/  @!P5 IMAD.IADD R6, R6, 0x1, -R2 ;  /* 0x000000010606d824 */ /* 0x000fe200078e0a02 */
[----:B------:R-:W-:Y:S01]  /*7820*/  IABS R16, R19 ;  /* 0x0000001300107213 */ /* 0x000fe20000000000 */
[----:B------:R-:W-:Y:S01]  /*7830*/  IMAD.MOV R8, RZ, RZ, -R8 ;  /* 0x000000ffff087224 */ /* 0x000fe200078e0a08 */
[----:B------:R-:W-:Y:S02]  /*7840*/  ISETP.GE.AND P5, PT, R17, RZ, PT ;  /* 0x000000ff1100720c */ /* 0x000fe40003fa6270 */
[----:B------:R-:W-:Y:S01]  /*7850*/  LOP3.LUT R17, R0, 0x43, R55, 0xfe, !PT ;  /* 0x0000004300117812 */ /* 0x000fe200078efe37 */
[C---:B------:R-:W-:Y:S01]  /*7860*/  IMAD R8, R2.reuse, R8, R14 ;  /* 0x0000000802087224 */ /* 0x040fe200078e020e */
[----:B------:R-:W-:Y:S01]  /*7870*/  ISETP.GT.U32.AND P6, PT, R2, R6, PT ;  /* 0x000000060200720c */ /* 0x000fe20003fc4070 */
[----:B------:R-:W-:Y:S01]  /*7880*/  IMAD.HI.U32 R9, R3, R16, RZ ;  /* 0x0000001003097227 */ /* 0x000fe200078e00ff */
[----:B------:R-:W-:-:S03]  /*7890*/  IABS R12, R17 ;  /* 0x00000011000c7213 */ /* 0x000fc60000000000 */
[----:B------:R-:W-:Y:S01]  /*78a0*/  @!P1 IMAD.IADD R11, R11, 0x1, -R2 ;  /* 0x000000010b0b9824 */ /* 0x000fe200078e0a02 */
[----:B------:R-:W-:Y:S01]  /*78b0*/  ISETP.GT.U32.AND P1, PT, R2, R8, PT ;  /* 0x000000080200720c */ /* 0x000fe20003f24070 */
[----:B------:R-:W-:Y:S01]  /*78c0*/  IMAD.MOV R9, RZ, RZ, -R9 ;  /* 0x000000ffff097224 */ /* 0x000fe200078e0a09 */
[--C-:B------:R-:W-:Y:S01]  /*78d0*/  LOP3.LUT R21, R0, 0x44, R55.reuse, 0xfe, !PT ;  /* 0x0000004400157812 */ /* 0x100fe200078efe37 */
[----:B------:R-:W-:Y:S01]  /*78e0*/  @!P4 IMAD.MOV R74, RZ, RZ, -R74 ;  /* 0x000000ffff4ac224 */ /* 0x000fe200078e0a4a */
[----:B------:R-:W-:Y:S01]  /*78f0*/  ISETP.GE.AND P4, PT, R18, RZ, PT ;  /* 0x000000ff1200720c */ /* 0x000fe20003f86270 */
[C---:B------:R-:W-:Y:S01]  /*7900*/  IMAD R9, R2.reuse, R9, R16 ;  /* 0x0000000902097224 */ /* 0x040fe200078e0210 */
[----:B------:R-:W-:Y:S01]  /*7910*/  IABS R16, R21 ;  /* 0x0000001500107213 */ /* 0x000fe20000000000 */
[----:B------:R-:W-:Y:S01]  /*7920*/  @!P0 IMAD.MOV R72, RZ, RZ, -R72 ;  /* 0x000000ffff488224 */ /* 0x000fe200078e0a48 */
[----:B------:R-:W-:Y:S01]  /*7930*/  ISETP.GT.U32.AND P0, PT, R2, R13, PT ;  /* 0x0000000d0200720c */ /* 0x000fe20003f04070 */
[----:B------:R-:W-:Y:S01]  /*7940*/  IMAD.HI.U32 R14, R3, R12, RZ ;  /* 0x0000000c030e7227 */ /* 0x000fe200078e00ff */
[----:B------:R-:W-:-:S03]  /*7950*/  LOP3.LUT R18, R0, 0x45, R55, 0xfe, !PT ;  /* 0x0000004500127812 */ /* 0x000fc600078efe37 */
[----:B------:R-:W-:Y:S02]  /*7960*/  IMAD.MOV.U32 R71, RZ, RZ, R10 ;  /* 0x000000ffff477224 */ /* 0x000fe400078e000a */
[----:B------:R-:W-:Y:S02]  /*7970*/  @!P6 IMAD.IADD R6, R6, 0x1, -R2 ;  /* 0x000000010606e824 */ /* 0x000fe400078e0a02 */
[----:B------:R-:W-:Y:S02]  /*7980*/  IMAD.MOV R14, RZ, RZ, -R14 ;  /* 0x000000ffff0e7224 */ /* 0x000fe400078e0a0e */
[----:B------:R-:W-:Y:S02]  /*7990*/  IMAD.MOV.U32 R10, RZ, RZ, R16 ;  /* 0x000000ffff0a7224 */ /* 0x000fe400078e0010 */
[----:B------:R-:W-:Y:S01]  /*79a0*/  @!P3 IMAD.MOV R71, RZ, RZ, -R71 ;  /* 0x000000ffff47b224 */ /* 0x000fe200078e0a47 */
[C---:B------:R-:W-:Y:S01]  /*79b0*/  ISETP.GT.U32.AND P3, PT, R2.reuse, R9, PT ;  /* 0x000000090200720c */ /* 0x040fe20003f64070 */
[----:B------:R-:W-:Y:S01]  /*79c0*/  IMAD R12, R2, R14, R12 ;  /* 0x0000000e020c7224 */ /* 0x000fe200078e020c */
[----:B------:R-:W-:Y:S01]  /*79d0*/  ISETP.GE.AND P6, PT, R20, RZ, PT ;  /* 0x000000ff1400720c */ /* 0x000fe20003fc6270 */
[----:B------:R-:W-:Y:S01]  /*79e0*/  IMAD.MOV.U32 R70, RZ, RZ, R6 ;  /* 0x000000ffff467224 */ /* 0x000fe200078e0006 */
[----:B------:R-:W-:Y:S01]  /*79f0*/  IABS R14, R18 ;  /* 0x00000012000e7213 */ /* 0x000fe20000000000 */
[----:B------:R-:W-:-:S02]  /*7a00*/  @!P1 IMAD.IADD R8, R8, 0x1, -R2 ;  /* 0x0000000108089824 */ /* 0x000fc400078e0a02 */
[----:B------:R-:W-:Y:S02]  /*7a10*/  IMAD.MOV.U32 R69, RZ, RZ, R11 ;  /* 0x000000ffff457224 */ /* 0x000fe400078e000b */
[----:B------:R-:W-:-:S04]  /*7a20*/  IMAD.HI.U32 R16, R3, R10, RZ ;  /* 0x0000000a03107227 */ /* 0x000fc800078e00ff */
[----:B------:R-:W-:Y:S01]  /*7a30*/  @!P4 IMAD.MOV R70, RZ, RZ, -R70 ;  /* 0x000000ffff46c224 */ /* 0x000fe200078e0a46 */
[C---:B------:R-:W-:Y:S01]  /*7a40*/  ISETP.GT.U32.AND P4, PT, R2.reuse, R8, PT ;  /* 0x000000080200720c */ /* 0x040fe20003f84070 */
[----:B------:R-:W-:Y:S01]  /*7a50*/  @!P5 IMAD.MOV R69, RZ, RZ, -R69 ;  /* 0x000000ffff45d224 */ /* 0x000fe200078e0a45 */
[----:B------:R-:W-:Y:S01]  /*7a60*/  ISETP.GT.U32.AND P5, PT, R2, R12, PT ;  /* 0x0000000c0200720c */ /* 0x000fe20003fa4070 */
[----:B------:R-:W-:Y:S02]  /*7a70*/  @!P0 IMAD.IADD R13, R13, 0x1, -R2 ;  /* 0x000000010d0d8824 */ /* 0x000fe400078e0a02 */
[----:B------:R-:W-:Y:S02]  /*7a80*/  IMAD.MOV R16, RZ, RZ, -R16 ;  /* 0x000000ffff107224 */ /* 0x000fe400078e0a10 */
[----:B------:R-:W-:-:S04]  /*7a90*/  IMAD.HI.U32 R6, R3, R14, RZ ;  /* 0x0000000e03067227 */ /* 0x000fc800078e00ff */
[----:B------:R-:W-:Y:S02]  /*7aa0*/  IMAD R10, R2, R16, R10 ;  /* 0x00000010020a7224 */ /* 0x000fe400078e020a */
[----:B------:R-:W-:Y:S02]  /*7ab0*/  IMAD.MOV.U32 R35, RZ, RZ, R13 ;  /* 0x000000ffff237224 */ /* 0x000fe400078e000d */
[----:B------:R-:W-:Y:S02]  /*7ac0*/  IMAD.MOV R11, RZ, RZ, -R6 ;  /* 0x000000ffff0b7224 */ /* 0x000fe400078e0a06 */
[----:B------:R-:W-:Y:S01]  /*7ad0*/  @!P3 IMAD.IADD R9, R9, 0x1, -R2 ;  /* 0x000000010909b824 */ /* 0x000fe200078e0a02 */
[----:B------:R-:W-:Y:S01]  /*7ae0*/  LOP3.LUT R16, R0, 0x46, R55, 0xfe, !PT ;  /* 0x0000004600107812 */ /* 0x000fe200078efe37 */
[----:B------:R-:W-:Y:S01]  /*7af0*/  @!P6 IMAD.MOV R35, RZ, RZ, -R35 ;  /* 0x000000ffff23e224 */ /* 0x000fe200078e0a23 */
[C---:B------:R-:W-:Y:S01]  /*7b00*/  ISETP.GT.U32.AND P6, PT, R2.reuse, R10, PT ;  /* 0x0000000a0200720c */ /* 0x040fe20003fc4070 */
[----:B------:R-:W-:Y:S01]  /*7b10*/  IMAD R11, R2, R11, R14 ;  /* 0x0000000b020b7224 */ /* 0x000fe200078e020e */
[----:B------:R-:W-:Y:S01]  /*7b20*/  ISETP.GE.AND P0, PT, R19, RZ, PT ;  /* 0x000000ff1300720c */ /* 0x000fe20003f06270 */
[--C-:B------:R-:W-:Y:S01]  /*7b30*/  @!P4 IMAD.IADD R8, R8, 0x1, -R2.reuse ;  /* 0x000000010808c824 */ /* 0x100fe200078e0a02 */
[----:B------:R-:W-:Y:S01]  /*7b40*/  ISETP.GT.U32.AND P1, PT, R2, R9, PT ;  /* 0x000000090200720c */ /* 0x000fe20003f24070 */
[----:B------:R-:W-:Y:S01]  /*7b50*/  @!P5 IMAD.IADD R12, R12, 0x1, -R2 ;  /* 0x000000010c0cd824 */ /* 0x000fe200078e0a02 */
[----:B------:R-:W-:-:S02]  /*7b60*/  IABS R19, R16 ;  /* 0x0000001000137213 */ /* 0x000fc40000000000 */
[----:B------:R-:W-:Y:S02]  /*7b70*/  ISETP.GT.U32.AND P4, PT, R2, R11, PT ;  /* 0x0000000b0200720c */ /* 0x000fe40003f84070 */
[----:B------:R-:W-:Y:S01]  /*7b80*/  ISETP.GE.AND P3, PT, R15, RZ, PT ;  /* 0x000000ff0f00720c */ /* 0x000fe20003f66270 */
[----:B------:R-:W-:Y:S01]  /*7b90*/  IMAD.MOV.U32 R6, RZ, RZ, R19 ;  /* 0x000000ffff067224 */ /* 0x000fe200078e0013 */
[----:B------:R-:W-:Y:S02]  /*7ba0*/  LOP3.LUT R15, R0, 0x47, R55, 0xfe, !PT ;  /* 0x00000047000f7812 */ /* 0x000fe400078efe37 */
[----:B------:R-:W-:Y:S01]  /*7bb0*/  ISETP.GT.U32.AND P5, PT, R2, R12, PT ;  /* 0x0000000c0200720c */ /* 0x000fe20003fa4070 */
[----:B------:R-:W-:Y:S01]  /*7bc0*/  IMAD.HI.U32 R19, R3, R6, RZ ;  /* 0x0000000603137227 */ /* 0x000fe200078e00ff */
[----:B------:R-:W-:-:S03]  /*7bd0*/  IABS R14, R15 ;  /* 0x0000000f000e7213 */ /* 0x000fc60000000000 */
[--C-:B------:R-:W-:Y:S02]  /*7be0*/  @!P6 IMAD.IADD R10, R10, 0x1, -R2.reuse ;  /* 0x000000010a0ae824 */ /* 0x100fe400078e0a02 */
[----:B------:R-:W-:Y:S01]  /*7bf0*/  @!P1 IMAD.IADD R9, R9, 0x1, -R2 ;  /* 0x0000000109099824 */ /* 0x000fe200078e0a02 */
[----:B------:R-:W-:Y:S01]  /*7c00*/  ISETP.GE.AND P1, PT, R17, RZ, PT ;  /* 0x000000ff1100720c */ /* 0x000fe20003f26270 */
[----:B------:R-:W-:Y:S01]  /*7c10*/  IMAD.MOV R19, RZ, RZ, -R19 ;  /* 0x000000ffff137224 */ /* 0x000fe200078e0a13 */
[----:B------:R-:W-:Y:S01]  /*7c20*/  LOP3.LUT R17, R0, 0x48, R55, 0xfe, !PT ;  /* 0x0000004800117812 */ /* 0x000fe200078efe37 */
[----:B------:R-:W-:-:S04]  /*7c30*/  IMAD.HI.U32 R20, R3, R14, RZ ;  /* 0x0000000e03147227 */ /* 0x000fc800078e00ff */
[----:B------:R-:W-:Y:S01]  /*7c40*/  @!P4 IMAD.IADD R11, R11, 0x1, -R2 ;  /* 0x000000010b0bc824 */ /* 0x000fe200078e0a02 */
[C---:B------:R-:W-:Y:S01]  /*7c50*/  ISETP.GT.U32.AND P4, PT, R2.reuse, R10, PT ;  /* 0x0000000a0200720c */ /* 0x040fe20003f84070 */
[----:B------:R-:W-:Y:S02]  /*7c60*/  IMAD R6, R2, R19, R6 ;  /* 0x0000001302067224 */ /* 0x000fe400078e0206 */
[----:B------:R-:W-:Y:S01]  /*7c70*/  IMAD.MOV.U32 R31, RZ, RZ, R9 ;  /* 0x000000ffff1f7224 */ /* 0x000fe200078e0009 */
[----:B------:R-:W-:Y:S01]  /*7c80*/  IABS R13, R17 ;  /* 0x00000011000d7213 */ /* 0x000fe20000000000 */
[----:B------:R-:W-:Y:S02]  /*7c90*/  IMAD.MOV R9, RZ, RZ, -R20 ;  /* 0x000000ffff097224 */ /* 0x000fe400078e0a14 */
[----:B------:R-:W-:Y:S01]  /*7ca0*/  @!P5 IMAD.IADD R12, R12, 0x1, -R2 ;  /* 0x000000010c0cd824 */ /* 0x000fe200078e0a02 */
[C---:B------:R-:W-:Y:S01]  /*7cb0*/  ISETP.GT.U32.AND P5, PT, R2.reuse, R6, PT ;  /* 0x000000060200720c */ /* 0x040fe20003fa4070 */
[----:B------:R-:W-:Y:S01]  /*7cc0*/  IMAD R9, R2, R9, R14 ;  /* 0x0000000902097224 */ /* 0x000fe200078e020e */
[----:B------:R-:W-:Y:S01]  /*7cd0*/  ISETP.GE.AND P6, PT, R21, RZ, PT ;  /* 0x000000ff1500720c */ /* 0x000fe20003fc6270 */
[----:B------:R-:W-:-:S02]  /*7ce0*/  IMAD.MOV.U32 R67, RZ, RZ, R12 ;  /* 0x000000ffff437224 */ /* 0x000fc400078e000c */
[----:B------:R-:W-:Y:S02]  /*7cf0*/  IMAD.MOV.U32 R68, RZ, RZ, R8 ;  /* 0x000000ffff447224 */ /* 0x000fe400078e0008 */
[----:B------:R-:W-:-:S04]  /*7d00*/  IMAD.HI.U32 R8, R3, R13, RZ ;  /* 0x0000000d03087227 */ /* 0x000fc800078e00ff */
[----:B------:R-:W-:Y:S01]  /*7d10*/  @!P1 IMAD.MOV R67, RZ, RZ, -R67 ;  /* 0x000000ffff439224 */ /* 0x000fe200078e0a43 */
[----:B------:R-:W-:Y:S01]  /*7d20*/  ISETP.GT.U32.AND P1, PT, R2, R9, PT ;  /* 0x000000090200720c */ /* 0x000fe20003f24070 */
[----:B------:R-:W-:Y:S02]  /*7d30*/  IMAD.MOV R8, RZ, RZ, -R8 ;  /* 0x000000ffff087224 */ /* 0x000fe400078e0a08 */
[----:B------:R-:W-:Y:S02]  /*7d40*/  @!P4 IMAD.IADD R10, R10, 0x1, -R2 ;  /* 0x000000010a0ac824 */ /* 0x000fe400078e0a02 */
[----:B------:R-:W-:Y:S01]  /*7d50*/  @!P0 IMAD.MOV R31, RZ, RZ, -R31 ;  /* 0x000000ffff1f8224 */ /* 0x000fe200078e0a1f */
[C---:B------:R-:W-:Y:S01]  /*7d60*/  ISETP.GT.U32.AND P0, PT, R2.reuse, R11, PT ;  /* 0x0000000b0200720c */ /* 0x040fe20003f04070 */
[----:B------:R-:W-:Y:S02]  /*7d70*/  IMAD R8, R2, R8, R13 ;  /* 0x0000000802087224 */ /* 0x000fe400078e020d */
[----:B------:R-:W-:-:S02]  /*7d80*/  IMAD.MOV.U32 R66, RZ, RZ, R10 ;  /* 0x000000ffff427224 */ /* 0x000fc400078e000a */
[----:B------:R-:W-:Y:S02]  /*7d90*/  @!P5 IMAD.IADD R6, R6, 0x1, -R2 ;  /* 0x000000010606d824 */ /* 0x000fe400078e0a02 */
[----:B------:R-:W-:Y:S01]  /*7da0*/  @!P6 IMAD.MOV R66, RZ, RZ, -R66 ;  /* 0x000000ffff42e224 */ /* 0x000fe200078e0a42 */
[C---:B------:R-:W-:Y:S01]  /*7db0*/  ISETP.GT.U32.AND P6, PT, R2.reuse, R8, PT ;  /* 0x000000080200720c */ /* 0x040fe20003fc4070 */
[--C-:B------:R-:W-:Y:S01]  /*7dc0*/  @!P1 IMAD.IADD R9, R9, 0x1, -R2.reuse ;  /* 0x0000000109099824 */ /* 0x100fe200078e0a02 */
[----:B------:R-:W-:Y:S02]  /*7dd0*/  ISETP.GT.U32.AND P5, PT, R2, R6, PT ;  /* 0x000000060200720c */ /* 0x000fe40003fa4070 */
[----:B------:R-:W-:Y:S01]  /*7de0*/  LOP3.LUT R12, R0, 0x49, R55, 0xfe, !PT ;  /* 0x00000049000c7812 */ /* 0x000fe200078efe37 */
[----:B------:R-:W-:Y:S01]  /*7df0*/  @!P0 IMAD.IADD R11, R11, 0x1, -R2 ;  /* 0x000000010b0b8824 */ /* 0x000fe200078e0a02 */
[----:B------:R-:W-:Y:S02]  /*7e00*/  ISETP.GT.U32.AND P1, PT, R2, R9, PT ;  /* 0x000000090200720c */ /* 0x000fe40003f24070 */
[----:B------:R-:W-:-:S02]  /*7e10*/  ISETP.GE.AND P0, PT, R15, RZ, PT ;  /* 0x000000ff0f00720c */ /* 0x000fc40003f06270 */
[----:B------:R-:W-:Y:S02]  /*7e20*/  IABS R14, R12 ;  /* 0x0000000c000e7213 */ /* 0x000fe40000000000 */
[----:B------:R-:W-:Y:S01]  /*7e30*/  LOP3.LUT R15, R0, 0x4a, R55, 0xfe, !PT ;  /* 0x0000004a000f7812 */ /* 0x000fe200078efe37 */
[----:B------:R-:W-:Y:S02]  /*7e40*/  IMAD.MOV.U32 R65, RZ, RZ, R11 ;  /* 0x000000ffff417224 */ /* 0x000fe400078e000b */
[----:B------:R-:W-:Y:S01]  /*7e50*/  @!P6 IMAD.IADD R8, R8, 0x1, -R2 ;  /* 0x000000010808e824 */ /* 0x000fe200078e0a02 */
[----:B------:R-:W-:Y:S01]  /*7e60*/  IABS R13, R15 ;  /* 0x0000000f000d7213 */ /* 0x000fe20000000000 */
[----:B------:R-:W-:-:S04]  /*7e70*/  IMAD.HI.U32 R11, R3, R14, RZ ;  /* 0x0000000e030b7227 */ /* 0x000fc800078e00ff */
[----:B------:R-:W-:Y:S01]  /*7e80*/  @!P5 IMAD.IADD R6, R6, 0x1, -R2 ;  /* 0x000000010606d824 */ /* 0x000fe200078e0a02 */
[----:B------:R-:W-:Y:S01]  /*7e90*/  ISETP.GE.AND P5, PT, R12, RZ, PT ;  /* 0x000000ff0c00720c */ /* 0x000fe20003fa6270 */
[----:B------:R-:W-:Y:S01]  /*7ea0*/  IMAD.MOV R12, RZ, RZ, -R11 ;  /* 0x000000ffff0c7224 */ /* 0x000fe200078e0a0b */
[----:B------:R-:W-:Y:S01]  /*7eb0*/  ISETP.GT.U32.AND P6, PT, R2, R8, PT ;  /* 0x000000080200720c */ /* 0x000fe20003fc4070 */
[----:B------:R-:W-:-:S04]  /*7ec0*/  IMAD.HI.U32 R11, R3, R13, RZ ;  /* 0x0000000d030b7227 */ /* 0x000fc800078e00ff */
[----:B------:R-:W-:Y:S02]  /*7ed0*/  @!P1 IMAD.IADD R9, R9, 0x1, -R2 ;  /* 0x0000000109099824 */ /* 0x000fe400078e0a02 */
[----:B------:R-:W-:Y:S02]  /*7ee0*/  IMAD.MOV.U32 R64, RZ, RZ, R6 ;  /* 0x000000ffff407224 */ /* 0x000fe400078e0006 */
[----:B------:R-:W-:Y:S02]  /*7ef0*/  IMAD.MOV R6, RZ, RZ, -R11 ;  /* 0x000000ffff067224 */ /* 0x000fe400078e0a0b */
[----:B------:R-:W-:Y:S01]  /*7f00*/  @!P3 IMAD.MOV R68, RZ, RZ, -R68 ;  /* 0x000000ffff44b224 */ /* 0x000fe200078e0a44 */
[----:B------:R-:W-:Y:S01]  /*7f10*/  ISETP.GE.AND P3, PT, R18, RZ, PT ;  /* 0x000000ff1200720c */ /* 0x000fe20003f66270 */
[----:B------:R-:W-:Y:S02]  /*7f20*/  IMAD R12, R2, R12, R14 ;  /* 0x0000000c020c7224 */ /* 0x000fe400078e020e */
[----:B------:R-:W-:Y:S01]  /*7f30*/  IMAD.MOV.U32 R61, RZ, RZ, R9 ;  /* 0x000000ffff3d7224 */ /* 0x000fe200078e0009 */
[----:B------:R-:W-:Y:S01]  /*7f40*/  ISETP.GE.AND P4, PT, R16, RZ, PT ;  /* 0x000000ff1000720c */ /* 0x000fe20003f86270 */
[----:B------:R-:W-:Y:S01]  /*7f50*/  IMAD R13, R2, R6, R13 ;  /* 0x00000006020d7224 */ /* 0x000fe200078e020d */
[----:B------:R-:W-:Y:S01]  /*7f60*/  LOP3.LUT R16, R0, 0x4b, R55, 0xfe, !PT ;  /* 0x0000004b00107812 */ /* 0x000fe200078efe37 */
[----:B------:R-:W-:Y:S01]  /*7f70*/  @!P0 IMAD.MOV R61, RZ, RZ, -R61 ;  /* 0x000000ffff3d8224 */ /* 0x000fe200078e0a3d */
[----:B------:R-:W-:Y:S01]  /*7f80*/  ISETP.GT.U32.AND P0, PT, R2, R12, PT ;  /* 0x0000000c0200720c */ /* 0x000fe20003f04070 */
[----:B------:R-:W-:Y:S01]  /*7f90*/  @!P6 IMAD.IADD R8, R8, 0x1, -R2 ;  /* 0x000000010808e824 */ /* 0x000fe200078e0a02 */
[----:B------:R-:W-:-:S02]  /*7fa0*/  IABS R10, R16 ;  /* 0x00000010000a7213 */ /* 0x000fc40000000000 */
[----:B------:R-:W-:Y:S02]  /*7fb0*/  ISETP.GT.U32.AND P6, PT, R2, R13, PT ;  /* 0x0000000d0200720c */ /* 0x000fe40003fc4070 */
[----:B------:R-:W-:Y:S01]  /*7fc0*/  ISETP.GE.AND P1, PT, R15, RZ, PT ;  /* 0x000000ff0f00720c */ /* 0x000fe20003f26270 */
[----:B------:R-:W-:Y:S01]  /*7fd0*/  IMAD.HI.U32 R15, R3, R10, RZ ;  /* 0x0000000a030f7227 */ /* 0x000fe200078e00ff */
[----:B------:R-:W-:-:S03]  /*7fe0*/  LOP3.LUT R9, R0, 0x4c, R55, 0xfe, !PT ;  /* 0x0000004c00097812 */ /* 0x000fc600078efe37 */
[----:B------:R-:W-:Y:S01]  /*7ff0*/  @!P3 IMAD.MOV R65, RZ, RZ, -R65 ;  /* 0x000000ffff41b224 */ /* 0x000fe200078e0a41 */
[----:B------:R-:W-:Y:S01]  /*8000*/  ISETP.GE.AND P3, PT, R17, RZ, PT ;  /* 0x000000ff1100720c */ /* 0x000fe20003f66270 */
[----:B------:R-:W-:Y:S02]  /*8010*/  IMAD.MOV R11, RZ, RZ, -R15 ;  /* 0x000000ffff0b7224 */ /* 0x000fe400078e0a0f */
[----:B------:R-:W-:Y:S01]  /*8020*/  @!P0 IMAD.IADD R12, R12, 0x1, -R2 ;  /* 0x000000010c0c8824 */ /* 0x000fe200078e0a02 */
[----:B------:R-:W-:Y:S01]  /*8030*/  LOP3.LUT R22, R0, 0x4d, R55, 0xfe, !PT ;  /* 0x0000004d00167812 */ /* 0x000fe200078efe37 */
[C---:B------:R-:W-:Y:S01]  /*8040*/  IMAD R6, R2.reuse, R11, R10 ;  /* 0x0000000b02067224 */ /* 0x040fe200078e020a */
[----:B------:R-:W-:Y:S01]  /*8050*/  IABS R10, R9 ;  /* 0x00000009000a7213 */ /* 0x000fe20000000000 */
[----:B------:R-:W-:Y:S01]  /*8060*/  @!P6 IMAD.IADD R13, R13, 0x1, -R2 ;  /* 0x000000010d0de824 */ /* 0x000fe200078e0a02 */
[----:B------:R-:W-:Y:S01]  /*8070*/  ISETP.GT.U32.AND P0, PT, R2, R12, PT ;  /* 0x0000000c0200720c */ /* 0x000fe20003f04070 */
[----:B------:R-:W-:Y:S01]  /*8080*/  @!P4 IMAD.MOV R64, RZ, RZ, -R64 ;  /* 0x000000ffff40c224 */ /* 0x000fe200078e0a40 */
[----:B------:R-:W-:Y:S01]  /*8090*/  ISETP.GE.AND P4, PT, R16, RZ, PT ;  /* 0x000000ff1000720c */ /* 0x000fe20003f86270 */
[----:B------:R-:W-:Y:S01]  /*80a0*/  IMAD.MOV.U32 R19, RZ, RZ, R8 ;  /* 0x000000ffff137224 */ /* 0x000fe200078e0008 */
[----:B------:R-:W-:Y:S01]  /*80b0*/  IABS R11, R22 ;  /* 0x00000016000b7213 */ /* 0x000fe20000000000 */
[----:B------:R-:W-:Y:S01]  /*80c0*/  IMAD.HI.U32 R16, R3, R10, RZ ;  /* 0x0000000a03107227 */ /* 0x000fe200078e00ff */
[----:B------:R-:W-:-:S03]  /*80d0*/  ISETP.GT.U32.AND P6, PT, R2, R13, PT ;  /* 0x0000000d0200720c */ /* 0x000fc60003fc4070 */
[----:B------:R-:W-:Y:S01]  /*80e0*/  @!P3 IMAD.MOV R19, RZ, RZ, -R19 ;  /* 0x000000ffff13b224 */ /* 0x000fe200078e0a13 */
[----:B------:R-:W-:Y:S01]  /*80f0*/  ISETP.GT.U32.AND P3, PT, R2, R6, PT ;  /* 0x000000060200720c */ /* 0x000fe20003f64070 */
[----:B------:R-:W-:Y:S01]  /*8100*/  IMAD.HI.U32 R17, R3, R11, RZ ;  /* 0x0000000b03117227 */ /* 0x000fe200078e00ff */
[----:B------:R-:W-:-:S03]  /*8110*/  LOP3.LUT R20, R0, 0x4e, R55, 0xfe, !PT ;  /* 0x0000004e00147812 */ /* 0x000fc600078efe37 */
[----:B------:R-:W-:Y:S01]  /*8120*/  IMAD.MOV R8, RZ, RZ, -R16 ;  /* 0x000000ffff087224 */ /* 0x000fe200078e0a10 */
[----:B------:R-:W-:Y:S01]  /*8130*/  IABS R14, R20 ;  /* 0x00000014000e7213 */ /* 0x000fe20000000000 */
[----:B------:R-:W-:Y:S02]  /*8140*/  IMAD.MOV R16, RZ, RZ, -R17 ;  /* 0x000000ffff107224 */ /* 0x000fe400078e0a11 */
[----:B------:R-:W-:Y:S02]  /*8150*/  IMAD R8, R2, R8, R10 ;  /* 0x0000000802087224 */ /* 0x000fe400078e020a */
[----:B------:R-:W-:Y:S01]  /*8160*/  @!P0 IMAD.IADD R12, R12, 0x1, -R2 ;  /* 0x000000010c0c8824 */ /* 0x000fe200078e0a02 */
[----:B------:R-:W-:Y:S01]  /*8170*/  ISETP.GE.AND P0, PT, R9, RZ, PT ;  /* 0x000000ff0900720c */ /* 0x000fe20003f06270 */
[----:B------:R-:W-:Y:S01]  /*8180*/  IMAD.MOV.U32 R93, RZ, RZ, R24 ;  /* 0x000000ffff5d7224 */ /* 0x000fe200078e0018 */
[----:B------:R-:W-:Y:S01]  /*8190*/  LOP3.LUT R24, R0, 0x4f, R55, 0xfe, !PT ;  /* 0x0000004f00187812 */ /* 0x000fe200078efe37 */
[----:B------:R-:W-:-:S02]  /*81a0*/  IMAD R9, R2, R16, R11 ;  /* 0x0000001002097224 */ /* 0x000fc400078e020b */
[----:B------:R-:W-:Y:S01]  /*81b0*/  @!P6 IMAD.IADD R13, R13, 0x1, -R2 ;  /* 0x000000010d0de824 */ /* 0x000fe200078e0a02 */
[----:B------:R-:W-:Y:S01]  /*81c0*/  ISETP.GT.U32.AND P6, PT, R2, R8, PT ;  /* 0x000000080200720c */ /* 0x000fe20003fc4070 */
[----:B------:R-:W-:Y:S01]  /*81d0*/  IMAD.HI.U32 R18, R3, R14, RZ ;  /* 0x0000000e03127227 */ /* 0x000fe200078e00ff */
[----:B------:R-:W-:-:S03]  /*81e0*/  IABS R15, R24 ;  /* 0x00000018000f7213 */ /* 0x000fc60000000000 */
[----:B------:R-:W-:Y:S01]  /*81f0*/  @!P3 IMAD.IADD R6, R6, 0x1, -R2 ;  /* 0x000000010606b824 */ /* 0x000fe200078e0a02 */
[----:B------:R-:W-:Y:S01]  /*8200*/  ISETP.GT.U32.AND P3, PT, R2, R9, PT ;  /* 0x000000090200720c */ /* 0x000fe20003f64070 */
[----:B------:R-:W-:Y:S02]  /*8210*/  IMAD.MOV R17, RZ, RZ, -R18 ;  /* 0x000000ffff117224 */ /* 0x000fe400078e0a12 */
[----:B------:R-:W-:-:S04]  /*8220*/  IMAD.HI.U32 R21, R3, R15, RZ ;  /* 0x0000000f03157227 */ /* 0x000fc800078e00ff */
[----:B------:R-:W-:Y:S01]  /*8230*/  IMAD R10, R2, R17, R14 ;  /* 0x00000011020a7224 */ /* 0x000fe200078e020e */
[C---:B------:R-:W-:Y:S01]  /*8240*/  LOP3.LUT R17, R0.reuse, 0x50, R55, 0xfe, !PT ;  /* 0x0000005000117812 */ /* 0x040fe200078efe37 */
[----:B------:R-:W-:Y:S01]  /*8250*/  IMAD.MOV R18, RZ, RZ, -R21 ;  /* 0x000000ffff127224 */ /* 0x000fe200078e0a15 */
[----:B------:R-:W-:Y:S01]  /*8260*/  LOP3.LUT R21, R0, 0x51, R55, 0xfe, !PT ;  /* 0x0000005100157812 */ /* 0x000fe200078efe37 */
[--C-:B------:R-:W-:Y:S01]  /*8270*/  @!P6 IMAD.IADD R8, R8, 0x1, -R2.reuse ;  /* 0x000000010808e824 */ /* 0x100fe200078e0a02 */
[----:B------:R-:W-:Y:S01]  /*8280*/  IABS R14, R17 ;  /* 0x00000011000e7213 */ /* 0x000fe20000000000 */
[C---:B------:R-:W-:Y:S01]  /*8290*/  IMAD R11, R2.reuse, R18, R15 ;  /* 0x00000012020b7224 */ /* 0x040fe200078e020f */
[----:B------:R-:W-:Y:S01]  /*82a0*/  IABS R15, R21 ;  /* 0x00000015000f7213 */ /* 0x000fe20000000000 */
[----:B------:R-:W-:Y:S01]  /*82b0*/  @!P3 IMAD.IADD R9, R9, 0x1, -R2 ;  /* 0x000000010909b824 */ /* 0x000fe200078e0a02 */
[----:B------:R-:W-:Y:S01]  /*82c0*/  ISETP.GT.U32.AND P3, PT, R2, R8, PT ;  /* 0x000000080200720c */ /* 0x000fe20003f64070 */
[----:B------:R-:W-:-:S02]  /*82d0*/  IMAD.MOV.U32 R59, RZ, RZ, R13 ;  /* 0x000000ffff3b7224 */ /* 0x000fc400078e000d */
[----:B------:R-:W-:Y:S02]  /*82e0*/  IMAD.MOV.U32 R18, RZ, RZ, R12 ;  /* 0x000000ffff127224 */ /* 0x000fe400078e000c */
[----:B------:R-:W-:-:S04]  /*82f0*/  IMAD.HI.U32 R12, R3, R14, RZ ;  /* 0x0000000e030c7227 */ /* 0x000fc800078e00ff */
[----:B------:R-:W-:Y:S01]  /*8300*/  @!P1 IMAD.MOV R59, RZ, RZ, -R59 ;  /* 0x000000ffff3b9224 */ /* 0x000fe200078e0a3b */
[----:B------:R-:W-:Y:S01]  /*8310*/  ISETP.GT.U32.AND P1, PT, R2, R10, PT ;  /* 0x0000000a0200720c */ /* 0x000fe20003f24070 */
[----:B------:R-:W-:-:S04]  /*8320*/  IMAD.HI.U32 R16, R3, R15, RZ ;  /* 0x0000000f03107227 */ /* 0x000fc800078e00ff */
[----:B------:R-:W-:Y:S01]  /*8330*/  IMAD.MOV R12, RZ, RZ, -R12 ;  /* 0x000000ffff0c7224 */ /* 0x000fe200078e0a0c */
[C---:B------:R-:W-:Y:S01]  /*8340*/  ISETP.GT.U32.AND P6, PT, R2.reuse, R6, PT ;  /* 0x000000060200720c */ /* 0x040fe20003fc4070 */
[----:B------:R-:W-:Y:S02]  /*8350*/  IMAD.MOV R13, RZ, RZ, -R16 ;  /* 0x000000ffff0d7224 */ /* 0x000fe400078e0a10 */
[C---:B------:R-:W-:Y:S02]  /*8360*/  IMAD R12, R2.reuse, R12, R14 ;  /* 0x0000000c020c7224 */ /* 0x040fe400078e020e */
[----:B------:R-:W-:Y:S02]  /*8370*/  IMAD R13, R2, R13, R15 ;  /* 0x0000000d020d7224 */ /* 0x000fe400078e020f */
[----:B------:R-:W-:Y:S01]  /*8380*/  @!P3 IMAD.IADD R8, R8, 0x1, -R2 ;  /* 0x000000010808b824 */ /* 0x000fe200078e0a02 */
[C---:B------:R-:W-:Y:S01]  /*8390*/  ISETP.GT.U32.AND P3, PT, R2.reuse, R12, PT ;  /* 0x0000000c0200720c */ /* 0x040fe20003f64070 */
[----:B------:R-:W-:Y:S01]  /*83a0*/  @!P5 IMAD.MOV R18, RZ, RZ, -R18 ;  /* 0x000000ffff12d224 */ /* 0x000fe200078e0a12 */
[----:B------:R-:W-:Y:S01]  /*83b0*/  ISETP.GT.U32.AND P5, PT, R2, R9, PT ;  /* 0x000000090200720c */ /* 0x000fe20003fa4070 */
[----:B------:R-:W-:Y:S01]  /*83c0*/  @!P1 IMAD.IADD R10, R10, 0x1, -R2 ;  /* 0x000000010a0a9824 */ /* 0x000fe200078e0a02 */
[----:B------:R-:W-:-:S02]  /*83d0*/  ISETP.GT.U32.AND P1, PT, R2, R13, PT ;  /* 0x0000000d0200720c */ /* 0x000fc40003f24070 */
[----:B------:R-:W-:Y:S01]  /*83e0*/  LOP3.LUT R25, R0, 0x53, R55, 0xfe, !PT ;  /* 0x0000005300197812 */ /* 0x000fe200078efe37 */
[----:B------:R-:W-:Y:S01]  /*83f0*/  @!P6 IMAD.IADD R6, R6, 0x1, -R2 ;  /* 0x000000010606e824 */ /* 0x000fe200078e0a02 */
[----:B------:R-:W-:Y:S02]  /*8400*/  ISETP.GT.U32.AND P6, PT, R2, R11, PT ;  /* 0x0000000b0200720c */ /* 0x000fe40003fc4070 */
[----:B------:R-:W-:-:S03]  /*8410*/  IABS R27, R25 ;  /* 0x00000019001b7213 */ /* 0x000fc60000000000 */
[--C-:B------:R-:W-:Y:S02]  /*8420*/  @!P3 IMAD.IADD R12, R12, 0x1, -R2.reuse ;  /* 0x000000010c0cb824 */ /* 0x100fe400078e0a02 */
[----:B------:R-:W-:Y:S02]  /*8430*/  IMAD.MOV.U32 R15, RZ, RZ, R27 ;  /* 0x000000ffff0f7224 */ /* 0x000fe400078e001b */
[--C-:B------:R-:W-:Y:S01]  /*8440*/  @!P5 IMAD.IADD R9, R9, 0x1, -R2.reuse ;  /* 0x000000010909d824 */ /* 0x100fe200078e0a02 */
[----:B------:R-:W-:Y:S01]  /*8450*/  ISETP.GE.AND P5, PT, R22, RZ, PT ;  /* 0x000000ff1600720c */ /* 0x000fe20003fa6270 */
[----:B------:R-:W-:Y:S01]  /*8460*/  @!P1 IMAD.IADD R13, R13, 0x1, -R2 ;  /* 0x000000010d0d9824 */ /* 0x000fe200078e0a02 */
[----:B------:R-:W-:Y:S01]  /*8470*/  ISETP.GT.U32.AND P1, PT, R2, R12, PT ;  /* 0x0000000c0200720c */ /* 0x000fe20003f24070 */
[----:B------:R-:W-:-:S04]  /*8480*/  IMAD.HI.U32 R22, R3, R15, RZ ;  /* 0x0000000f03167227 */ /* 0x000fc800078e00ff */
[----:B------:R-:W-:Y:S02]  /*8490*/  IMAD.MOV.U32 R58, RZ, RZ, R6 ;  /* 0x000000ffff3a7224 */ /* 0x000fe400078e0006 */
[----:B------:R-:W-:Y:S02]  /*84a0*/  @!P6 IMAD.IADD R11, R11, 0x1, -R2 ;  /* 0x000000010b0be824 */ /* 0x000fe400078e0a02 */
[----:B------:R-:W-:Y:S01]  /*84b0*/  IMAD.MOV R6, RZ, RZ, -R22 ;  /* 0x000000ffff067224 */ /* 0x000fe200078e0a16 */
[----:B------:R-:W-:Y:S01]  /*84c0*/  LOP3.LUT R23, R0, 0x52, R55, 0xfe, !PT ;  /* 0x0000005200177812 */ /* 0x000fe200078efe37 */
[----:B------:R-:W-:Y:S01]  /*84d0*/  @!P4 IMAD.MOV R58, RZ, RZ, -R58 ;  /* 0x000000ffff3ac224 */ /* 0x000fe200078e0a3a */
[C---:B------:R-:W-:Y:S01]  /*84e0*/  ISETP.GT.U32.AND P4, PT, R2.reuse, R10, PT ;  /* 0x0000000a0200720c */ /* 0x040fe20003f84070 */
[C---:B------:R-:W-:Y:S01]  /*84f0*/  IMAD R6, R2.reuse, R6, R15 ;  /* 0x0000000602067224 */ /* 0x040fe200078e020f */
[----:B------:R-:W-:Y:S02]  /*8500*/  ISETP.GT.U32.AND P3, PT, R2, R11, PT ;  /* 0x0000000b0200720c */ /* 0x000fe40003f64070 */
[----:B------:R-:W-:Y:S01]  /*8510*/  ISETP.GE.AND P6, PT, R20, RZ, PT ;  /* 0x000000ff1400720c */ /* 0x000fe20003fc6270 */
[----:B------:R-:W-:Y:S01]  /*8520*/  @!P1 IMAD.IADD R12, R12, 0x1, -R2 ;  /* 0x000000010c0c9824 */ /* 0x000fe200078e0a02 */
[----:B------:R-:W-:-:S02]  /*8530*/  LOP3.LUT R20, R0, 0x54, R55, 0xfe, !PT ;  /* 0x0000005400147812 */ /* 0x000fc400078efe37 */
[----:B------:R-:W-:Y:S01]  /*8540*/  IABS R26, R23 ;  /* 0x00000017001a7213 */ /* 0x000fe20000000000 */
[----:B------:R-:W-:Y:S01]  /*8550*/  IMAD.MOV.U32 R57, RZ, RZ, R8 ;  /* 0x000000ffff397224 */ /* 0x000fe200078e0008 */
[----:B------:R-:W-:Y:S01]  /*8560*/  ISETP.GT.U32.AND P1, PT, R2, R6, PT ;  /* 0x000000060200720c */ /* 0x000fe20003f24070 */
[----:B------:R-:W-:Y:S01]  /*8570*/  IMAD.MOV.U32 R56, RZ, RZ, R9 ;  /* 0x000000ffff387224 */ /* 0x000fe200078e0009 */
[----:B------:R-:W-:Y:S01]  /*8580*/  IABS R8, R20 ;  /* 0x0000001400087213 */ /* 0x000fe20000000000 */
[----:B------:R-:W-:Y:S02]  /*8590*/  IMAD.MOV.U32 R16, RZ, RZ, R26 ;  /* 0x000000ffff107224 */ /* 0x000fe400078e001a */
[----:B------:R-:W-:Y:S01]  /*85a0*/  @!P5 IMAD.MOV R56, RZ, RZ, -R56 ;  /* 0x000000ffff38d224 */ /* 0x000fe200078e0a38 */
[----:B------:R-:W-:Y:S01]  /*85b0*/  ISETP.GE.AND P5, PT, R24, RZ, PT ;  /* 0x000000ff1800720c */ /* 0x000fe20003fa6270 */
[----:B------:R-:W-:-:S04]  /*85c0*/  IMAD.HI.U32 R9, R3, R8, RZ ;  /* 0x0000000803097227 */ /* 0x000fc800078e00ff */
[----:B------:R-:W-:-:S04]  /*85d0*/  IMAD.HI.U32 R14, R3, R16, RZ ;  /* 0x00000010030e7227 */ /* 0x000fc800078e00ff */
[--C-:B------:R-:W-:Y:S02]  /*85e0*/  @!P4 IMAD.IADD R10, R10, 0x1, -R2.reuse ;  /* 0x000000010a0ac824 */ /* 0x100fe400078e0a02 */
[----:B------:R-:W-:Y:S01]  /*85f0*/  @!P3 IMAD.IADD R11, R11, 0x1, -R2 ;  /* 0x000000010b0bb824 */ /* 0x000fe200078e0a02 */
[----:B------:R-:W-:Y:S01]  /*8600*/  ISETP.GE.AND P3, PT, R17, RZ, PT ;  /* 0x000000ff1100720c */ /* 0x000fe20003f66270 */
[----:B------:R-:W-:Y:S01]  /*8610*/  @!P0 IMAD.MOV R57, RZ, RZ, -R57 ;  /* 0x000000ffff398224 */ /* 0x000fe200078e0a39 */
[----:B------:R-:W-:Y:S01]  /*8620*/  ISETP.GT.U32.AND P0, PT, R2, R13, PT ;  /* 0x0000000d0200720c */ /* 0x000fe20003f04070 */
[----:B------:R-:W-:Y:S02]  /*8630*/  IMAD.MOV R17, RZ, RZ, -R9 ;  /* 0x000000ffff117224 */ /* 0x000fe400078e0a09 */
[----:B------:R-:W-:Y:S02]  /*8640*/  IMAD.MOV R14, RZ, RZ, -R14 ;  /* 0x000000ffff0e7224 */ /* 0x000fe400078e0a0e */
[----:B------:R-:W-:-:S02]  /*8650*/  IMAD.MOV.U32 R54, RZ, RZ, R10 ;  /* 0x000000ffff367224 */ /* 0x000fc400078e000a */
[----:B------:R-:W-:Y:S02]  /*8660*/  @!P1 IMAD.IADD R6, R6, 0x1, -R2 ;  /* 0x0000000106069824 */ /* 0x000fe400078e0a02 */
[C---:B------:R-:W-:Y:S02]  /*8670*/  IMAD R8, R2.reuse, R17, R8 ;  /* 0x0000001102087224 */ /* 0x040fe400078e0208 */
[----:B------:R-:W-:Y:S02]  /*8680*/  IMAD.MOV.U32 R53, RZ, RZ, R11 ;  /* 0x000000ffff357224 */ /* 0x000fe400078e000b */
[----:B------:R-:W-:Y:S01]  /*8690*/  IMAD R14, R2, R14, R16 ;  /* 0x0000000e020e7224 */ /* 0x000fe200078e0210 */
[----:B------:R-:W-:Y:S01]  /*86a0*/  LOP3.LUT R15, R0, 0x55, R55, 0xfe, !PT ;  /* 0x00000055000f7812 */ /* 0x000fe200078efe37 */
[----:B------:R-:W-:Y:S01]  /*86b0*/  @!P6 IMAD.MOV R54, RZ, RZ, -R54 ;  /* 0x000000ffff36e224 */ /* 0x000fe200078e0a36 */
[C---:B------:R-:W-:Y:S01]  /*86c0*/  ISETP.GT.U32.AND P6, PT, R2.reuse, R6, PT ;  /* 0x000000060200720c */ /* 0x040fe20003fc4070 */
[----:B------:R-:W-:Y:S01]  /*86d0*/  @!P5 IMAD.MOV R53, RZ, RZ, -R53 ;  /* 0x000000ffff35d224 */ /* 0x000fe200078e0a35 */
[C---:B------:R-:W-:Y:S01]  /*86e0*/  ISETP.GT.U32.AND P5, PT, R2.reuse, R8, PT ;  /* 0x000000080200720c */ /* 0x040fe20003fa4070 */
[----:B------:R-:W-:Y:S01]  /*86f0*/  IMAD.MOV.U32 R17, RZ, RZ, R12 ;  /* 0x000000ffff117224 */ /* 0x000fe200078e000c */
[----:B------:R-:W-:-:S02]  /*8700*/  ISETP.GT.U32.AND P4, PT, R2, R14, PT ;  /* 0x0000000e0200720c */ /* 0x000fc40003f84070 */
[----:B------:R-:W-:Y:S02]  /*8710*/  LOP3.LUT R9, R0, 0x56, R55, 0xfe, !PT ;  /* 0x0000005600097812 */ /* 0x000fe400078efe37 */
[----:B------:R-:W-:Y:S01]  /*8720*/  IABS R16, R15 ;  /* 0x0000000f00107213 */ /* 0x000fe20000000000 */
[----:B------:R-:W-:Y:S01]  /*8730*/  @!P0 IMAD.IADD R13, R13, 0x1, -R2 ;  /* 0x000000010d0d8824 */ /* 0x000fe200078e0a02 */
[----:B------:R-:W-:Y:S01]  /*8740*/  IABS R10, R9 ;  /* 0x00000009000a7213 */ /* 0x000fe20000000000 */
[----:B------:R-:W-:Y:S01]  /*8750*/  @!P3 IMAD.MOV R17, RZ, RZ, -R17 ;  /* 0x000000ffff11b224 */ /* 0x000fe200078e0a11 */
[----:B------:R-:W-:Y:S01]  /*8760*/  ISETP.GE.AND P0, PT, R21, RZ, PT ;  /* 0x000000ff1500720c */ /* 0x000fe20003f06270 */
[----:B------:R-:W-:Y:S01]  /*8770*/  IMAD.HI.U32 R21, R3, R16, RZ ;  /* 0x0000001003157227 */ /* 0x000fe200078e00ff */
[----:B------:R-:W-:-:S03]  /*8780*/  ISETP.GE.AND P3, PT, R25, RZ, PT ;  /* 0x000000ff1900720c */ /* 0x000fc60003f66270 */
[----:B------:R-:W-:Y:S02]  /*8790*/  IMAD.MOV.U32 R28, RZ, RZ, R13 ;  /* 0x000000ffff1c7224 */ /* 0x000fe400078e000d */
[----:B------:R-:W-:Y:S02]  /*87a0*/  IMAD.MOV.U32 R13, RZ, RZ, R10 ;  /* 0x000000ffff0d7224 */ /* 0x000fe400078e000a */
[----:B------:R-:W-:Y:S02]  /*87b0*/  IMAD.MOV R10, RZ, RZ, -R21 ;  /* 0x000000ffff0a7224 */ /* 0x000fe400078e0a15 */
[--C-:B------:R-:W-:Y:S01]  /*87c0*/  @!P6 IMAD.IADD R6, R6, 0x1, -R2.reuse ;  /* 0x000000010606e824 */ /* 0x100fe200078e0a02 */
[----:B------:R-:W-:Y:S01]  /*87d0*/  ISETP.GE.AND P6, PT, R9, RZ, PT ;  /* 0x000000ff0900720c */ /* 0x000fe20003fc6270 */
[--C-:B------:R-:W-:Y:S02]  /*87e0*/  @!P5 IMAD.IADD R8, R8, 0x1, -R2.reuse ;  /* 0x000000010808d824 */ /* 0x100fe400078e0a02 */
[----:B------:R-:W-:-:S02]  /*87f0*/  @!P4 IMAD.IADD R14, R14, 0x1, -R2 ;  /* 0x000000010e0ec824 */ /* 0x000fc400078e0a02 */
[C---:B------:R-:W-:Y:S02]  /*8800*/  IMAD R9, R2.reuse, R10, R16 ;  /* 0x0000000a02097224 */ /* 0x040fe400078e0210 */
[----:B------:R-:W-:Y:S01]  /*8810*/  IMAD.MOV.U32 R51, RZ, RZ, R6 ;  /* 0x000000ffff337224 */ /* 0x000fe200078e0006 */
[C---:B------:R-:W-:Y:S01]  /*8820*/  ISETP.GT.U32.AND P5, PT, R2.reuse, R8, PT ;  /* 0x000000080200720c */ /* 0x040fe20003fa4070 */
[----:B------:R-:W-:Y:S01]  /*8830*/  IMAD.HI.U32 R11, R3, R13, RZ ;  /* 0x0000000d030b7227 */ /* 0x000fe200078e00ff */
[----:B------:R-:W-:-:S03]  /*8840*/  ISETP.GT.U32.AND P1, PT, R2, R14, PT ;  /* 0x0000000e0200720c */ /* 0x000fc60003f24070 */
[----:B------:R-:W-:Y:S01]  /*8850*/  @!P3 IMAD.MOV R51, RZ, RZ, -R51 ;  /* 0x000000ffff33b224 */ /* 0x000fe200078e0a33 */
[----:B------:R-:W-:Y:S01]  /*8860*/  ISETP.GT.U32.AND P3, PT, R2, R9, PT ;  /* 0x000000090200720c */ /* 0x000fe20003f64070 */
[----:B------:R-:W-:Y:S01]  /*8870*/  IMAD.MOV R11, RZ, RZ, -R11 ;  /* 0x000000ffff0b7224 */ /* 0x000fe200078e0a0b */
[----:B------:R-:W-:-:S03]  /*8880*/  ISETP.GE.AND P4, PT, R23, RZ, PT ;  /* 0x000000ff1700720c */ /* 0x000fc60003f86270 */
[----:B------:R-:W-:Y:S02]  /*8890*/  IMAD R13, R2, R11, R13 ;  /* 0x0000000b020d7224 */ /* 0x000fe400078e020d */
[--C-:B------:R-:W-:Y:S01]  /*88a0*/  @!P5 IMAD.IADD R8, R8, 0x1, -R2.reuse ;  /* 0x000000010808d824 */ /* 0x100fe200078e0a02 */
[----:B------:R-:W-:Y:S01]  /*88b0*/  LOP3.LUT R10, R0, 0x58, R55, 0xfe, !PT ;  /* 0x00000058000a7812 */ /* 0x000fe200078efe37 */
[----:B------:R-:W-:Y:S01]  /*88c0*/  @!P1 IMAD.IADD R14, R14, 0x1, -R2 ;  /* 0x000000010e0e9824 */ /* 0x000fe200078e0a02 */
[----:B------:R-:W-:-:S03]  /*88d0*/  ISETP.GT.U32.AND P5, PT, R2, R13, PT ;  /* 0x0000000d0200720c */ /* 0x000fc60003fa4070 */
[----:B------:R-:W-:Y:S01]  /*88e0*/  @!P3 IMAD.IADD R9, R9, 0x1, -R2 ;  /* 0x000000010909b824 */ /* 0x000fe200078e0a02 */
[----:B------:R-:W-:Y:S01]  /*88f0*/  IABS R6, R10 ;  /* 0x0000000a00067213 */ /* 0x000fe20000000000 */
[----:B------:R-:W-:Y:S01]  /*8900*/  IMAD.MOV.U32 R52, RZ, RZ, R14 ;  /* 0x000000ffff347224 */ /* 0x000fe200078e000e */
[--C-:B------:R-:W-:Y:S02]  /*8910*/  LOP3.LUT R27, R0, 0x57, R55.reuse, 0xfe, !PT ;  /* 0x00000057001b7812 */ /* 0x100fe400078efe37 */
[----:B------:R-:W-:Y:S01]  /*8920*/  ISETP.GT.U32.AND P3, PT, R2, R9, PT ;  /* 0x000000090200720c */ /* 0x000fe20003f64070 */
[----:B------:R-:W-:Y:S01]  /*8930*/  @!P4 IMAD.MOV R52, RZ, RZ, -R52 ;  /* 0x000000ffff34c224 */ /* 0x000fe200078e0a34 */
[----:B------:R-:W-:Y:S01]  /*8940*/  ISETP.GE.AND P4, PT, R10, RZ, PT ;  /* 0x000000ff0a00720c */ /* 0x000fe20003f86270 */
[----:B------:R-:W-:Y:S01]  /*8950*/  @!P0 IMAD.MOV R28, RZ, RZ, -R28 ;  /* 0x000000ffff1c8224 */ /* 0x000fe200078e0a1c */
[----:B------:R-:W-:Y:S01]  /*8960*/  ISETP.GE.AND P0, PT, R20, RZ, PT ;  /* 0x000000ff1400720c */ /* 0x000fe20003f06270 */
[----:B------:R-:W-:Y:S01]  /*8970*/  IMAD.HI.U32 R14, R3, R6, RZ ;  /* 0x00000006030e7227 */ /* 0x000fe200078e00ff */
[----:B------:R-:W-:-:S02]  /*8980*/  LOP3.LUT R10, R0, 0x59, R55, 0xfe, !PT ;  /* 0x00000059000a7812 */ /* 0x000fc400078efe37 */
[----:B------:R-:W-:Y:S01]  /*8990*/  IABS R12, R27 ;  /* 0x0000001b000c7213 */ /* 0x000fe20000000000 */
[----:B------:R-:W-:Y:S01]  /*89a0*/  @!P5 IMAD.IADD R13, R13, 0x1, -R2 ;  /* 0x000000010d0dd824 */ /* 0x000fe200078e0a02 */
[----:B------:R-:W-:Y:S01]  /*89b0*/  ISETP.GE.AND P1, PT, R15, RZ, PT ;  /* 0x000000ff0f00720c */ /* 0x000fe20003f26270 */
[----:B------:R-:W-:Y:S01]  /*89c0*/  IMAD.MOV R15, RZ, RZ, -R14 ;  /* 0x000000ffff0f7224 */ /* 0x000fe200078e0a0e */
[----:B------:R-:W-:Y:S01]  /*89d0*/  IABS R11, R10 ;  /* 0x0000000a000b7213 */ /* 0x000fe20000000000 */
[C---:B------:R-:W-:Y:S01]  /*89e0*/  IMAD.HI.U32 R21, R3.reuse, R12, RZ ;  /* 0x0000000c03157227 */ /* 0x040fe200078e00ff */
[----:B------:R-:W-:Y:S02]  /*89f0*/  LOP3.LUT R16, R0, 0x60, R55, 0xfe, !PT ;  /* 0x0000006000107812 */ /* 0x000fe400078efe37 */
[C---:B------:R-:W-:Y:S01]  /*8a00*/  ISETP.GT.U32.AND P5, PT, R2.reuse, R13, PT ;  /* 0x0000000d0200720c */ /* 0x040fe20003fa4070 */
[----:B------:R-:W-:Y:S01]  /*8a10*/  IMAD R6, R2, R15, R6 ;  /* 0x0000000f02067224 */ /* 0x000fe200078e0206 */
[----:B------:R-:W-:Y:S01]  /*8a20*/  IABS R20, R16 ;  /* 0x0000001000147213 */ /* 0x000fe20000000000 */
[----:B------:R-:W-:-:S04]  /*8a30*/  IMAD.HI.U32 R15, R3, R11, RZ ;  /* 0x0000000b030f7227 */ /* 0x000fc800078e00ff */
[----:B------:R-:W-:Y:S02]  /*8a40*/  IMAD.MOV R21, RZ, RZ, -R21 ;  /* 0x000000ffff157224 */ /* 0x000fe400078e0a15 */
[----:B------:R-:W-:Y:S02]  /*8a50*/  IMAD.MOV.U32 R50, RZ, RZ, R8 ;  /* 0x000000ffff327224 */ /* 0x000fe400078e0008 */
[----:B------:R-:W-:Y:S02]  /*8a60*/  @!P3 IMAD.IADD R9, R9, 0x1, -R2 ;  /* 0x000000010909b824 */ /* 0x000fe400078e0a02 */
[----:B------:R-:W-:Y:S02]  /*8a70*/  IMAD.MOV R8, RZ, RZ, -R15 ;  /* 0x000000ffff087224 */ /* 0x000fe400078e0a0f */
[----:B------:R-:W-:Y:S01]  /*8a80*/  @!P0 IMAD.MOV R50, RZ, RZ, -R50 ;  /* 0x000000ffff328224 */ /* 0x000fe200078e0a32 */
[C---:B------:R-:W-:Y:S01]  /*8a90*/  ISETP.GT.U32.AND P0, PT, R2.reuse, R6, PT ;  /* 0x000000060200720c */ /* 0x040fe20003f04070 */
[----:B------:R-:W-:-:S02]  /*8aa0*/  IMAD R12, R2, R21, R12 ;  /* 0x00000015020c7224 */ /* 0x000fc400078e020c */
[----:B------:R-:W-:Y:S01]  /*8ab0*/  IMAD.MOV.U32 R49, RZ, RZ, R9 ;  /* 0x000000ffff317224 */ /* 0x000fe200078e0009 */
[----:B------:R-:W-:Y:S01]  /*8ac0*/  ISETP.GE.AND P3, PT, R10, RZ, PT ;  /* 0x000000ff0a00720c */ /* 0x000fe20003f66270 */
[----:B------:R-:W-:Y:S02]  /*8ad0*/  IMAD.MOV.U32 R14, RZ, RZ, R20 ;  /* 0x000000ffff0e7224 */ /* 0x000fe400078e0014 */
[C---:B------:R-:W-:Y:S02]  /*8ae0*/  IMAD R10, R2.reuse, R8, R11 ;  /* 0x00000008020a7224 */ /* 0x040fe400078e020b */
[----:B------:R-:W-:Y:S01]  /*8af0*/  @!P1 IMAD.MOV R49, RZ, RZ, -R49 ;  /* 0x000000ffff319224 */ /* 0x000fe200078e0a31 */
[----:B------:R-:W-:Y:S01]  /*8b00*/  ISETP.GT.U32.AND P1, PT, R2, R12, PT ;  /* 0x0000000c0200720c */ /* 0x000fe20003f24070 */
[----:B------:R-:W-:-:S04]  /*8b10*/  IMAD.HI.U32 R20, R3, R14, RZ ;  /* 0x0000000e03147227 */ /* 0x000fc800078e00ff */
[----:B------:R-:W-:Y:S01]  /*8b20*/  @!P5 IMAD.IADD R13, R13, 0x1, -R2 ;  /* 0x000000010d0dd824 */ /* 0x000fe200078e0a02 */
[----:B------:R-:W-:Y:S01]  /*8b30*/  ISETP.GT.U32.AND P5, PT, R2, R10, PT ;  /* 0x0000000a0200720c */ /* 0x000fe20003fa4070 */
[----:B------:R-:W-:Y:S02]  /*8b40*/  IMAD.MOV R15, RZ, RZ, -R20 ;  /* 0x000000ffff0f7224 */ /* 0x000fe400078e0a14 */
[----:B------:R-:W-:Y:S02]  /*8b50*/  @!P0 IMAD.IADD R6, R6, 0x1, -R2 ;  /* 0x0000000106068824 */ /* 0x000fe400078e0a02 */
[----:B------:R-:W-:Y:S01]  /*8b60*/  IMAD R8, R2, R15, R14 ;  /* 0x0000000f02087224 */ /* 0x000fe200078e020e */
[--C-:B------:R-:W-:Y:S01]  /*8b70*/  LOP3.LUT R15, R0, 0x61, R55.reuse, 0xfe, !PT ;  /* 0x00000061000f7812 */ /* 0x100fe200078efe37 */
[----:B------:R-:W-:Y:S01]  /*8b80*/  @!P1 IMAD.IADD R12, R12, 0x1, -R2 ;  /* 0x000000010c0c9824 */ /* 0x000fe200078e0a02 */
[----:B------:R-:W-:Y:S02]  /*8b90*/  LOP3.LUT R22, R0, 0x68, R55, 0xfe, !PT ;  /* 0x0000006800167812 */ /* 0x000fe400078efe37 */
[----:B------:R-:W-:-:S02]  /*8ba0*/  ISETP.GT.U32.AND P0, PT, R2, R6, PT ;  /* 0x000000060200720c */ /* 0x000fc40003f04070 */
[----:B------:R-:W-:Y:S01]  /*8bb0*/  ISETP.GT.U32.AND P1, PT, R2, R8, PT ;  /* 0x000000080200720c */ /* 0x000fe20003f24070 */
[----:B------:R-:W-:Y:S01]  /*8bc0*/  @!P5 IMAD.IADD R10, R10, 0x1, -R2 ;  /* 0x000000010a0ad824 */ /* 0x000fe200078e0a02 */
[----:B------:R-:W-:Y:S02]  /*8bd0*/  IABS R11, R15 ;  /* 0x0000000f000b7213 */ /* 0x000fe40000000000 */
[----:B------:R-:W-:Y:S02]  /*8be0*/  IABS R9, R22 ;  /* 0x0000001600097213 */ /* 0x000fe40000000000 */
[----:B------:R-:W-:Y:S01]  /*8bf0*/  ISETP.GT.U32.AND P5, PT, R2, R10, PT ;  /* 0x0000000a0200720c */ /* 0x000fe20003fa4070 */
[----:B------:R-:W-:-:S04]  /*8c00*/  IMAD.HI.U32 R21, R3, R11, RZ ;  /* 0x0000000b03157227 */ /* 0x000fc800078e00ff */
[----:B------:R-:W-:Y:S01]  /*8c10*/  IMAD.HI.U32 R20, R3, R9, RZ ;  /* 0x0000000903147227 */ /* 0x000fe200078e00ff */
[----:B------:R-:W-:-:S03]  /*8c20*/  LOP3.LUT R25, R0, 0x70, R55, 0xfe, !PT ;  /* 0x0000007000197812 */ /* 0x000fc600078efe37 */
[----:B------:R-:W-:Y:S02]  /*8c30*/  IMAD.MOV R24, RZ, RZ, -R21 ;  /* 0x000000ffff187224 */ /* 0x000fe400078e0a15 */
[----:B------:R-:W-:Y:S02]  /*8c40*/  IMAD.MOV R21, RZ, RZ, -R20 ;  /* 0x000000ffff157224 */ /* 0x000fe400078e0a14 */
[--C-:B------:R-:W-:Y:S02]  /*8c50*/  @!P0 IMAD.IADD R6, R6, 0x1, -R2.reuse ;  /* 0x0000000106068824 */ /* 0x100fe400078e0a02 */
[----:B------:R-:W-:Y:S01]  /*8c60*/  @!P1 IMAD.IADD R8, R8, 0x1, -R2 ;  /* 0x0000000108089824 */ /* 0x000fe200078e0a02 */
[----:B------:R-:W-:Y:S01]  /*8c70*/  ISETP.GE.AND P0, PT, R16, RZ, PT ;  /* 0x000000ff1000720c */ /* 0x000fe20003f06270 */
[----:B------:R-:W-:Y:S01]  /*8c80*/  IMAD R11, R2, R24, R11 ;  /* 0x00000018020b7224 */ /* 0x000fe200078e020b */
[----:B------:R-:W-:Y:S01]  /*8c90*/  LOP3.LUT R23, R0, 0x69, R55, 0xfe, !PT ;  /* 0x0000006900177812 */ /* 0x000fe200078efe37 */
[C---:B------:R-:W-:Y:S01]  /*8ca0*/  IMAD R9, R2.reuse, R21, R9 ;  /* 0x0000001502097224 */ /* 0x040fe200078e0209 */
[----:B------:R-:W-:Y:S01]  /*8cb0*/  IABS R26, R25 ;  /* 0x00000019001a7213 */ /* 0x000fe20000000000 */
[----:B------:R-:W-:Y:S01]  /*8cc0*/  IMAD.MOV.U32 R16, RZ, RZ, R6 ;  /* 0x000000ffff107224 */ /* 0x000fe200078e0006 */
[----:B------:R-:W-:Y:S01]  /*8cd0*/  ISETP.GT.U32.AND P1, PT, R2, R8, PT ;  /* 0x000000080200720c */ /* 0x000fe20003f24070 */
[----:B------:R-:W-:Y:S01]  /*8ce0*/  @!P5 IMAD.IADD R10, R10, 0x1, -R2 ;  /* 0x000000010a0ad824 */ /* 0x000fe200078e0a02 */
[----:B------:R-:W-:Y:S01]  /*8cf0*/  IABS R14, R23 ;  /* 0x00000017000e7213 */ /* 0x000fe20000000000 */
[----:B------:R-:W-:Y:S01]  /*8d00*/  @!P4 IMAD.MOV R16, RZ, RZ, -R16 ;  /* 0x000000ffff10c224 */ /* 0x000fe200078e0a10 */
[C---:B------:R-:W-:Y:S01]  /*8d10*/  ISETP.GT.U32.AND P5, PT, R2.reuse, R11, PT ;  /* 0x0000000b0200720c */ /* 0x040fe20003fa4070 */
[----:B------:R-:W-:Y:S01]  /*8d20*/  IMAD.MOV.U32 R20, RZ, RZ, R26 ;  /* 0x000000ffff147224 */ /* 0x000fe200078e001a */
[----:B------:R-:W-:Y:S01]  /*8d30*/  ISETP.GT.U32.AND P4, PT, R2, R9, PT ;  /* 0x000000090200720c */ /* 0x000fe20003f84070 */
[----:B------:R-:W-:-:S04]  /*8d40*/  IMAD.HI.U32 R29, R3, R14, RZ ;  /* 0x0000000e031d7227 */ /* 0x000fc800078e00ff */
[----:B------:R-:W-:Y:S01]  /*8d50*/  IMAD.HI.U32 R21, R3, R20, RZ ;  /* 0x0000001403157227 */ /* 0x000fe200078e00ff */
[----:B------:R-:W-:-:S03]  /*8d60*/  LOP3.LUT R24, R0, 0x71, R55, 0xfe, !PT ;  /* 0x0000007100187812 */ /* 0x000fc600078efe37 */
[----:B------:R-:W-:Y:S02]  /*8d70*/  IMAD.MOV.U32 R26, RZ, RZ, R10 ;  /* 0x000000ffff1a7224 */ /* 0x000fe400078e000a */
[----:B------:R-:W-:Y:S02]  /*8d80*/  IMAD.MOV R29, RZ, RZ, -R29 ;  /* 0x000000ffff1d7224 */ /* 0x000fe400078e0a1d */
[----:B------:R-:W-:Y:S02]  /*8d90*/  IMAD.MOV R21, RZ, RZ, -R21 ;  /* 0x000000ffff157224 */ /* 0x000fe400078e0a15 */
[----:B------:R-:W-:Y:S02]  /*8da0*/  @!P1 IMAD.IADD R8, R8, 0x1, -R2 ;  /* 0x0000000108089824 */ /* 0x000fe400078e0a02 */
[----:B------:R-:W-:Y:S01]  /*8db0*/  @!P3 IMAD.MOV R26, RZ, RZ, -R26 ;  /* 0x000000ffff1ab224 */ /* 0x000fe200078e0a1a */
[----:B------:R-:W-:Y:S01]  /*8dc0*/  ISETP.GE.AND P3, PT, R15, RZ, PT ;  /* 0x000000ff0f00720c */ /* 0x000fe20003f66270 */
[----:B------:R-:W-:-:S02]  /*8dd0*/  IMAD R10, R2, R29, R14 ;  /* 0x0000001d020a7224 */ /* 0x000fc400078e020e */
[C---:B------:R-:W-:Y:S01]  /*8de0*/  IMAD R6, R2.reuse, R21, R20 ;  /* 0x0000001502067224 */ /* 0x040fe200078e0214 */
[----:B------:R-:W-:Y:S01]  /*8df0*/  IABS R20, R24 ;  /* 0x0000001800147213 */ /* 0x000fe20000000000 */
[--C-:B------:R-:W-:Y:S02]  /*8e00*/  @!P5 IMAD.IADD R11, R11, 0x1, -R2.reuse ;  /* 0x000000010b0bd824 */ /* 0x100fe400078e0a02 */
[----:B------:R-:W-:Y:S02]  /*8e10*/  @!P4 IMAD.IADD R9, R9, 0x1, -R2 ;  /* 0x000000010909c824 */ /* 0x000fe400078e0a02 */
[----:B------:R-:W-:Y:S01]  /*8e20*/  IMAD.MOV.U32 R15, RZ, RZ, R8 ;  /* 0x000000ffff0f7224 */ /* 0x000fe200078e0008 */
[C---:B------:R-:W-:Y:S01]  /*8e30*/  ISETP.GT.U32.AND P5, PT, R2.reuse, R11, PT ;  /* 0x0000000b0200720c */ /* 0x040fe20003fa4070 */
[----:B------:R-:W-:Y:S01]  /*8e40*/  IMAD.HI.U32 R14, R3, R20, RZ ;  /* 0x00000014030e7227 */ /* 0x000fe200078e00ff */
[C---:B------:R-:W-:Y:S02]  /*8e50*/  ISETP.GT.U32.AND P1, PT, R2.reuse, R10, PT ;  /* 0x0000000a0200720c */ /* 0x040fe40003f24070 */
[C---:B------:R-:W-:Y:S01]  /*8e60*/  ISETP.GT.U32.AND P4, PT, R2.reuse, R9, PT ;  /* 0x000000090200720c */ /* 0x040fe20003f84070 */
[----:B------:R-:W-:Y:S01]  /*8e70*/  @!P0 IMAD.MOV R15, RZ, RZ, -R15 ;  /* 0x000000ffff0f8224 */ /* 0x000fe200078e0a0f */
[----:B------:R-:W-:-:S02]  /*8e80*/  ISETP.GT.U32.AND P0, PT, R2, R6, PT ;  /* 0x000000060200720c */ /* 0x000fc40003f04070 */
[C-C-:B------:R-:W-:Y:S01]  /*8e90*/  LOP3.LUT R21, R0.reuse, 0x78, R55.reuse, 0xfe, !PT ;  /* 0x0000007800157812 */ /* 0x140fe200078efe37 */
[----:B------:R-:W-:Y:S01]  /*8ea0*/  IMAD.MOV R8, RZ, RZ, -R14 ;  /* 0x000000ffff087224 */ /* 0x000fe200078e0a0e */
[----:B------:R-:W-:Y:S02]  /*8eb0*/  LOP3.LUT R32, R0, 0x79, R55, 0xfe, !PT ;  /* 0x0000007900207812 */ /* 0x000fe400078efe37 */
[----:B------:R-:W-:Y:S01]  /*8ec0*/  IABS R29, R21 ;  /* 0x00000015001d7213 */ /* 0x000fe20000000000 */
[----:B------:R-:W-:Y:S01]  /*8ed0*/  IMAD R8, R2, R8, R20 ;  /* 0x0000000802087224 */ /* 0x000fe200078e0214 */
[----:B------:R-:W-:-:S03]  /*8ee0*/  IABS R30, R32 ;  /* 0x00000020001e7213 */ /* 0x000fc60000000000 */
[----:B------:R-:W-:Y:S01]  /*8ef0*/  IMAD.MOV.U32 R14, RZ, RZ, R29 ;  /* 0x000000ffff0e7224 */ /* 0x000fe200078e001d */
[----:B------:R-:W-:Y:S01]  /*8f00*/  STL [R1+0x744], R91 ;  /* 0x0007445b01007387 */ /* 0x000fe20000100800 */
[--C-:B------:R-:W-:Y:S02]  /*8f10*/  @!P5 IMAD.IADD R11, R11, 0x1, -R2.reuse ;  /* 0x000000010b0bd824 */ /* 0x100fe400078e0a02 */
[--C-:B------:R-:W-:Y:S01]  /*8f20*/  @!P1 IMAD.IADD R10, R10, 0x1, -R2.reuse ;  /* 0x000000010a0a9824 */ /* 0x100fe200078e0a02 */
[----:B------:R-:W-:Y:S01]  /*8f30*/  STL [R1+0x748], R90 ;  /* 0x0007485a01007387 */ /* 0x000fe20000100800 */
[--C-:B------:R-:W-:Y:S01]  /*8f40*/  @!P4 IMAD.IADD R9, R9, 0x1, -R2.reuse ;  /* 0x000000010909c824 */ /* 0x100fe200078e0a02 */
[----:B------:R-:W-:Y:S01]  /*8f50*/  ISETP.GT.U32.AND P4, PT, R2, R8, PT ;  /* 0x000000080200720c */ /* 0x000fe20003f84070 */
[----:B------:R-:W-:Y:S01]  /*8f60*/  @!P0 IMAD.IADD R6, R6, 0x1, -R2 ;  /* 0x0000000106068824 */ /* 0x000fe200078e0a02 */
[----:B------:R-:W-:Y:S01]  /*8f70*/  STL [R1+0x74c], R89 ;  /* 0x00074c5901007387 */ /* 0x000fe20000100800 */
[----:B------:R-:W-:Y:S01]  /*8f80*/  IMAD.HI.U32 R29, R3, R14, RZ ;  /* 0x0000000e031d7227 */ /* 0x000fe200078e00ff */
[----:B------:R-:W-:-:S02]  /*8f90*/  ISETP.GE.AND P5, PT, R22, RZ, PT ;  /* 0x000000ff1600720c */ /* 0x000fc40003fa6270 */
[----:B------:R-:W-:Y:S01]  /*8fa0*/  STL [R1+0x750], R88 ;  /* 0x0007505801007387 */ /* 0x000fe20000100800 */
[----:B------:R-:W-:Y:S01]  /*8fb0*/  IMAD.MOV.U32 R20, RZ, RZ, R30 ;  /* 0x000000ffff147224 */ /* 0x000fe200078e001e */
[C---:B------:R-:W-:Y:S01]  /*8fc0*/  ISETP.GT.U32.AND P1, PT, R2.reuse, R10, PT ;  /* 0x0000000a0200720c */ /* 0x040fe20003f24070 */
[----:B------:R-:W-:Y:S01]  /*8fd0*/  IMAD.MOV.U32 R22, RZ, RZ, R11 ;  /* 0x000000ffff167224 */ /* 0x000fe200078e000b */
[----:B------:R-:W-:Y:S01]  /*8fe0*/  STL [R1+0x754], R86 ;  /* 0x0007545601007387 */ /* 0x000fe20000100800 */
[----:B------:R-:W-:Y:S01]  /*8ff0*/  IMAD.MOV R11, RZ, RZ, -R29 ;  /* 0x000000ffff0b7224 */ /* 0x000fe200078e0a1d */
[----:B------:R-:W-:Y:S01]  /*9000*/  ISETP.GT.U32.AND P0, PT, R2, R6, PT ;  /* 0x000000060200720c */ /* 0x000fe20003f04070 */
[----:B------:R-:W-:Y:S01]  /*9010*/  IMAD.HI.U32 R29, R3, R20, RZ ;  /* 0x00000014031d7227 */ /* 0x000fe200078e00ff */
[----:B------:R-:W-:Y:S04]  /*9020*/  STL [R1+0x758], R85 ;  /* 0x0007585501007387 */ /* 0x000fe80000100800 */
[----:B------:R-:W-:Y:S01]  /*9030*/  STL [R1+0x75c], R84 ;  /* 0x00075c5401007387 */ /* 0x000fe20000100800 */
[----:B------:R-:W-:Y:S01]  /*9040*/  @!P3 IMAD.MOV R22, RZ, RZ, -R22 ;  /* 0x000000ffff16b224 */ /* 0x000fe200078e0a16 */
[----:B------:R-:W-:-:S02]  /*9050*/  ISETP.GE.AND P3, PT, R23, RZ, PT ;  /* 0x000000ff1700720c */ /* 0x000fc40003f66270 */
[----:B------:R-:W-:Y:S01]  /*9060*/  STL [R1+0x760], R83 ;  /* 0x0007605301007387 */ /* 0x000fe20000100800 */
[----:B------:R-:W-:-:S03]  /*9070*/  IMAD.MOV R23, RZ, RZ, -R29 ;  /* 0x000000ffff177224 */ /* 0x000fc600078e0a1d */
[----:B------:R-:W-:Y:S01]  /*9080*/  STL [R1+0x778], R83 ;  /* 0x0007785301007387 */ /* 0x000fe20000100800 */
[----:B------:R-:W-:-:S03]  /*9090*/  IMAD R11, R2, R11, R14 ;  /* 0x0000000b020b7224 */ /* 0x000fc600078e020e */
[----:B------:R-:W-:Y:S01]  /*90a0*/  STL [R1+0x790], R83 ;  /* 0x0007905301007387 */ /* 0x000fe20000100800 */
[----:B------:R-:W-:-:S03]  /*90b0*/  IMAD.MOV.U32 R14, RZ, RZ, R9 ;  /* 0x000000ffff0e7224 */ /* 0x000fc600078e0009 */
[----:B------:R-:W-:Y:S01]  /*90c0*/  STL [R1+0x7a8], R83 ;  /* 0x0007a85301007387 */ /* 0x000fe20000100800 */
[----:B------:R-:W-:-:S03]  /*90d0*/  @!P4 IMAD.IADD R8, R8, 0x1, -R2 ;  /* 0x000000010808c824 */ /* 0x000fc600078e0a02 */
[----:B------:R-:W-:Y:S01]  /*90e0*/  STL [R1+0x7c0], R83 ;  /* 0x0007c05301007387 */ /* 0x000fe20000100800 */
[----:B------:R-:W-:-:S03]  /*90f0*/  IMAD R9, R2, R23, R20 ;  /* 0x0000001702097224 */ /* 0x000fc600078e0214 */
[----:B------:R-:W-:Y:S04]  /*9100*/  STL [R1+0x7d8], R83 ;  /* 0x0007d85301007387 */ /* 0x000fe80000100800 */
[----:B------:R-:W-:Y:S04]  /*9110*/  STL [R1+0x7f0], R83 ;  /* 0x0007f05301007387 */ /* 0x000fe80000100800 */
[----:B------:R-:W-:Y:S01]  /*9120*/  STL [R1+0x808], R83 ;  /* 0x0008085301007387 */ /* 0x000fe20000100800 */
[----:B------:R-:W-:-:S03]  /*9130*/  @!P1 IMAD.IADD R10, R10, 0x1, -R2 ;  /* 0x000000010a0a9824 */ /* 0x000fc600078e0a02 */
[----:B------:R-:W-:Y:S01]  /*9140*/  STL [R1+0x764], R82 ;  /* 0x0007645201007387 */ /* 0x000fe20000100800 */
[----:B------:R-:W-:-:S03]  /*9150*/  @!P0 IMAD.IADD R6, R6, 0x1, -R2 ;  /* 0x0000000106068824 */ /* 0x000fc600078e0a02 */
[----:B------:R-:W-:Y:S01]  /*9160*/  STL [R1+0x768], R81 ;  /* 0x0007685101007387 */ /* 0x000fe20000100800 */
[----:B------:R-:W-:-:S03]  /*9170*/  ISETP.GT.U32.AND P4, PT, R2, R8, PT ;  /* 0x000000080200720c */ /* 0x000fc60003f84070 */
[----:B------:R-:W-:Y:S01]  /*9180*/  STL [R1+0x76c], R80 ;  /* 0x00076c5001007387 */ /* 0x000fe20000100800 */
[----:B------:R-:W-:-:S03]  /*9190*/  ISETP.GT.U32.AND P0, PT, R2, R9, PT ;  /* 0x000000090200720c */ /* 0x000fc60003f04070 */
[----:B------:R-:W-:Y:S01]  /*91a0*/  STL [R1+0x784], R80 ;  /* 0x0007845001007387 */ /* 0x000fe20000100800 */
[----:B------:R-:W-:-:S03]  /*91b0*/  @!P3 IMAD.MOV R10, RZ, RZ, -R10 ;  /* 0x000000ffff0ab224 */ /* 0x000fc600078e0a0a */
[----:B------:R-:W-:Y:S01]  /*91c0*/  STL [R1+0x79c], R80 ;  /* 0x00079c5001007387 */ /* 0x000fe20000100800 */
[----:B------:R-:W-:-:S03]  /*91d0*/  ISETP.GE.AND P3, PT, R24, RZ, PT ;  /* 0x000000ff1800720c */ /* 0x000fc60003f66270 */
[----:B------:R-:W-:Y:S04]  /*91e0*/  STL [R1+0x7b4], R80 ;  /* 0x0007b45001007387 */ /* 0x000fe80000100800 */
[----:B------:R-:W-:Y:S04]  /*91f0*/  STL [R1+0x7cc], R80 ;  /* 0x0007cc5001007387 */ /* 0x000fe80000100800 */
[----:B------:R-:W-:Y:S01]  /*9200*/  STL [R1+0x7e4], R80 ;  /* 0x0007e45001007387 */ /* 0x000fe20000100800 */
[----:B------:R-:W-:-:S03]  /*9210*/  @!P5 IMAD.MOV R14, RZ, RZ, -R14 ;  /* 0x000000ffff0ed224 */ /* 0x000fc600078e0a0e */
[----:B------:R-:W-:Y:S01]  /*9220*/  STL [R1+0x7fc], R80 ;  /* 0x0007fc5001007387 */ /* 0x000fe20000100800 */
[----:B------:R-:W-:-:S03]  /*9230*/  ISETP.GE.AND P5, PT, R25, RZ, PT ;  /* 0x000000ff1900720c */ /* 0x000fc60003fa6270 */
[----:B------:R-:W-:Y:S04]  /*9240*/  STL [R1+0x770], R73 ;  /* 0x0007704901007387 */ /* 0x000fe80000100800 */
[----:B------:R-:W-:Y:S04]  /*9250*/  STL [R1+0x774], R79 ;  /* 0x0007744f01007387 */ /* 0x000fe80000100800 */
[----:B------:R-:W-:Y:S01]  /*9260*/  STL [R1+0x77c], R78 ;  /* 0x00077c4e01007387 */ /* 0x000fe20000100800 */
[----:B------:R-:W-:-:S03]  /*9270*/  ISETP.GT.U32.AND P1, PT, R2, R11, PT ;  /* 0x0000000b0200720c */ /* 0x000fc60003f24070 */
[----:B------:R-:W-:Y:S04]  /*9280*/  STL [R1+0x780], R77 ;  /* 0x0007804d01007387 */ /* 0x000fe80000100800 */
[----:B------:R-:W-:Y:S01]  /*9290*/  STL [R1+0x788], R76 ;  /* 0x0007884c01007387 */ /* 0x000fe20000100800 */
[----:B------:R-:W-:-:S03]  /*92a0*/  @!P4 IMAD.IADD R8, R8, 0x1, -R2 ;  /* 0x000000010808c824 */ /* 0x000fc600078e0a02 */
[----:B------:R-:W-:Y:S01]  /*92b0*/  STL [R1+0x78c], R75 ;  /* 0x00078c4b01007387 */ /* 0x000fe20000100800 */
[----:B------:R-:W-:-:S03]  /*92c0*/  @!P0 IMAD.IADD R9, R9, 0x1, -R2 ;  /* 0x0000000109098824 */ /* 0x000fc600078e0a02 */
[----:B------:R-:W-:Y:S04]  /*92d0*/  STL [R1+0x794], R74 ;  /* 0x0007944a01007387 */ /* 0x000fe80000100800 */
[----:B------:R-:W-:Y:S04]  /*92e0*/  STL [R1+0x798], R72 ;  /* 0x0007984801007387 */ /* 0x000fe80000100800 */
[----:B------:R-:W-:Y:S01]  /*92f0*/  STL [R1+0x7a0], R71 ;  /* 0x0007a04701007387 */ /* 0x000fe20000100800 */
[----:B------:R-:W-:-:S03]  /*9300*/  @!P3 IMAD.MOV R8, RZ, RZ, -R8 ;  /* 0x000000ffff08b224 */ /* 0x000fc600078e0a08 */
[----:B------:R-:W-:Y:S01]  /*9310*/  STL [R1+0x7a4], R70 ;  /* 0x0007a44601007387 */ /* 0x000fe20000100800 */
[----:B------:R-:W-:-:S03]  /*9320*/  ISETP.GT.U32.AND P0, PT, R2, R9, PT ;  /* 0x000000090200720c */ /* 0x000fc60003f04070 */
[----:B------:R-:W-:Y:S01]  /*9330*/  STL [R1+0x7ac], R69 ;  /* 0x0007ac4501007387 */ /* 0x000fe20000100800 */
[----:B------:R-:W-:-:S03]  /*9340*/  ISETP.NE.AND P3, PT, R7, RZ, PT ;  /* 0x000000ff0700720c */ /* 0x000fc60003f65270 */
[----:B------:R-:W-:Y:S01]  /*9350*/  STL [R1+0x7b0], R68 ;  /* 0x0007b04401007387 */ /* 0x000fe20000100800 */
[----:B------:R-:W-:-:S03]  /*9360*/  LOP3.LUT R20, RZ, R7, RZ, 0x33, !PT ;  /* 0x00000007ff147212 */ /* 0x000fc600078e33ff */
[----:B------:R-:W-:Y:S01]  /*9370*/  STL [R1+0x7b8], R67 ;  /* 0x0007b84301007387 */ /* 0x000fe20000100800 */
[----:B------:R-:W-:-:S03]  /*9380*/  @!P5 IMAD.MOV R6, RZ, RZ, -R6 ;  /* 0x000000ffff06d224 */ /* 0x000fc600078e0a06 */
[----:B------:R-:W-:Y:S01]  /*9390*/  STL [R1+0x7bc], R66 ;  /* 0x0007bc4201007387 */ /* 0x000fe20000100800 */
[----:B------:R-:W-:-:S03]  /*93a0*/  SEL R7, R20, R63, !P3 ;  /* 0x0000003f14077207 */ /* 0x000fc60005800000 */
[----:B------:R-:W-:Y:S04]  /*93b0*/  STL [R1+0x7c4], R65 ;  /* 0x0007c44101007387 */ /* 0x000fe80000100800 */
[----:B------:R-:W-:Y:S01]  /*93c0*/  STL [R1+0x7c8], R64 ;  /* 0x0007c84001007387 */ /* 0x000fe20000100800 */
[----:B------:R-:W-:-:S03]  /*93d0*/  @!P1 IMAD.IADD R11, R11, 0x1, -R2 ;  /* 0x000000010b0b9824 */ /* 0x000fc600078e0a02 */
[----:B------:R-:W-:Y:S01]  /*93e0*/  STL [R1+0x7d0], R61 ;  /* 0x0007d03d01007387 */ /* 0x000fe20000100800 */
[----:B------:R-:W-:-:S03]  /*93f0*/  SEL R25, R20, R46, !P3 ;  /* 0x0000002e14197207 */ /* 0x000fc60005800000 */
[----:B------:R-:W-:Y:S01]  /*9400*/  STL [R1+0x7d4], R59 ;  /* 0x0007d43b01007387 */ /* 0x000fe20000100800 */
[----:B------:R-:W-:-:S03]  /*9410*/  SEL R46, R20, R31, !P3 ;  /* 0x0000001f142e7207 */ /* 0x000fc60005800000 */
[----:B------:R-:W-:Y:S01]  /*9420*/  STL [R1+0x7dc], R58 ;  /* 0x0007dc3a01007387 */ /* 0x000fe20000100800 */
[----:B------:R-:W-:-:S03]  /*9430*/  SEL R31, R20, R6, !P3 ;  /* 0x00000006141f7207 */ /* 0x000fc60005800000 */
[----:B------:R-:W-:Y:S01]  /*9440*/  STL [R1+0x7e0], R57 ;  /* 0x0007e03901007387 */ /* 0x000fe20000100800 */
[----:B------:R-:W-:Y:S01]  /*9450*/  SEL R30, R20, R62, !P3 ;  /* 0x0000003e141e7207 */ /* 0x000fe20005800000 */
[----:B------:R-:W-:Y:S02]  /*9460*/  IMAD R6, R7, UR20, RZ ;  /* 0x0000001407067c24 */ /* 0x000fe4000f8e02ff */
[----:B------:R-:W-:Y:S01]  /*9470*/  STL [R1+0x7e8], R56 ;  /* 0x0007e83801007387 */ /* 0x000fe20000100800 */
[----:B------:R-:W-:-:S03]  /*9480*/  ISETP.GT.U32.AND P1, PT, R2, R11, PT ;  /* 0x0000000b0200720c */ /* 0x000fc60003f24070 */
[----:B------:R-:W-:Y:S04]  /*9490*/  STL [R1+0x7ec], R54 ;  /* 0x0007ec3601007387 */ /* 0x000fe80000100800 */
[----:B------:R-:W-:Y:S01]  /*94a0*/  STL [R1+0x7f4], R53 ;  /* 0x0007f43501007387 */ /* 0x000fe20000100800 */
[----:B------:R-:W-:-:S03]  /*94b0*/  @!P0 IMAD.IADD R9, R9, 0x1, -R2 ;  /* 0x0000000109098824 */ /* 0x000fc600078e0a02 */
[----:B------:R-:W-:Y:S01]  /*94c0*/  STL [R1+0x7f8], R28 ;  /* 0x0007f81c01007387 */ /* 0x000fe20000100800 */
[----:B------:R-:W-:-:S03]  /*94d0*/  SEL R24, R20, R45, !P3 ;  /* 0x0000002d14187207 */ /* 0x000fc60005800000 */
[----:B------:R-:W-:Y:S01]  /*94e0*/  STL [R1+0x800], R52 ;  /* 0x0008003401007387 */ /* 0x000fe20000100800 */
[----:B------:R-:W-:-:S03]  /*94f0*/  IMAD R30, R30, UR6, RZ ;  /* 0x000000061e1e7c24 */ /* 0x000fc6000f8e02ff */
[----:B------:R-:W-:Y:S01]  /*9500*/  STL [R1+0x804], R51 ;  /* 0x0008043301007387 */ /* 0x000fe20000100800 */
[----:B------:R-:W-:-:S03]  /*9510*/  ISETP.GE.AND P4, PT, R21, RZ, PT ;  /* 0x000000ff1500720c */ /* 0x000fc60003f86270 */
[----:B------:R0:W-:Y:S01]  /*9520*/  STL [R1+0x80c], R50 ;  /* 0x00080c3201007387 */ /* 0x0001e20000100800 */
[----:B------:R-:W-:Y:S01]  /*9530*/  ISETP.GE.AND P5, PT, R27, RZ, PT ;  /* 0x000000ff1b00720c */ /* 0x000fe20003fa6270 */
[----:B------:R-:W-:Y:S02]  /*9540*/  IMAD R24, R24, UR6, RZ ;  /* 0x0000000618187c24 */ /* 0x000fe4000f8e02ff */
[----:B------:R1:W-:Y:S01]  /*9550*/  STL [R1+0x810], R13 ;  /* 0x0008100d01007387 */ /* 0x0003e20000100800 */
[----:B------:R-:W-:Y:S02]  /*9560*/  SEL R27, R20, R47, !P3 ;  /* 0x0000002f141b7207 */ /* 0x000fe40005800000 */
[----:B0-----:R-:W-:Y:S02]  /*9570*/  LEA R50, P0, R6, R5, 0x1 ;  /* 0x0000000506327211 */ /* 0x001fe400078008ff */
[----:B------:R-:W-:Y:S02]  /*9580*/  SEL R38, R20, R38, !P3 ;  /* 0x0000002614267207 */ /* 0x000fe40005800000 */
[----:B-1----:R-:W-:-:S02]  /*9590*/  LEA.HI.X.SX32 R13, R6, R4, 0x1, P0 ;  /* 0x00000004060d7211 */ /* 0x002fc400000f0eff */
[----:B------:R-:W-:Y:S01]  /*95a0*/  LEA R52, P0, R30, R5, 0x1 ;  /* 0x000000051e347211 */ /* 0x000fe200078008ff */
[----:B------:R-:W-:Y:S01]  /*95b0*/  @!P1 IMAD.IADD R11, R11, 0x1, -R2 ;  /* 0x000000010b0b9824 */ /* 0x000fe200078e0a02 */
[----:B------:R-:W-:Y:S01]  /*95c0*/  SEL R33, R20, R33, !P3 ;  /* 0x0000002114217207 */ /* 0x000fe20005800000 */
[----:B------:R-:W-:Y:S01]  /*95d0*/  IMAD R27, R27, UR6, RZ ;  /* 0x000000061b1b7c24 */ /* 0x000fe2000f8e02ff */
[----:B------:R-:W-:Y:S01]  /*95e0*/  LEA.HI.X.SX32 R51, R30, R4, 0x1, P0 ;  /* 0x000000041e337211 */ /* 0x000fe200000f0eff */
[----:B------:R-:W-:Y:S01]  /*95f0*/  IMAD R7, R38, UR6, RZ ;  /* 0x0000000626077c24 */ /* 0x000fe2000f8e02ff */
[----:B------:R-:W-:Y:S02]  /*9600*/  SEL R42, R20, R42, !P3 ;  /* 0x0000002a142a7207 */ /* 0x000fe40005800000 */
[----:B------:R-:W-:Y:S01]  /*9610*/  LEA R56, P0, R24, R5, 0x1 ;  /* 0x0000000518387211 */ /* 0x000fe200078008ff */
[----:B------:R-:W-:Y:S01]  /*9620*/  @!P4 IMAD.MOV R11, RZ, RZ, -R11 ;  /* 0x000000ffff0bc224 */ /* 0x000fe200078e0a0b */
[C---:B------:R-:W-:Y:S01]  /*9630*/  SEL R47, R20.reuse, R18, !P3 ;  /* 0x00000012142f7207 */ /* 0x040fe20005800000 */
[----:B------:R-:W-:Y:S01]  /*9640*/  IMAD R33, R33, UR6, RZ ;  /* 0x0000000621217c24 */ /* 0x000fe2000f8e02ff */
[----:B------:R-:W-:Y:S01]  /*9650*/  SEL R18, R20, R14, !P3 ;  /* 0x0000000e14127207 */ /* 0x000fe20005800000 */
[----:B------:R-:W-:Y:S01]  /*9660*/  IMAD R14, R42, UR6, RZ ;  /* 0x000000062a0e7c24 */ /* 0x000fe2000f8e02ff */
[----:B------:R-:W-:-:S02]  /*9670*/  LEA.HI.X.SX32 R54, R24, R4, 0x1, P0 ;  /* 0x0000000418367211 */ /* 0x000fc400000f0eff */
[C---:B------:R-:W-:Y:S02]  /*9680*/  SEL R41, R20.reuse, R41, !P3 ;  /* 0x0000002914297207 */ /* 0x040fe40005800000 */
[C---:B------:R-:W-:Y:S02]  /*9690*/  SEL R35, R20.reuse, R35, !P3 ;  /* 0x0000002314237207 */ /* 0x040fe40005800000 */
[-C--:B------:R-:W-:Y:S02]  /*96a0*/  LEA R53, P4, R27, R5.reuse, 0x1 ;  /* 0x000000051b357211 */ /* 0x080fe400078808ff */
[----:B------:R-:W-:Y:S02]  /*96b0*/  LEA R61, P0, R7, R5, 0x1 ;  /* 0x00000005073d7211 */ /* 0x000fe400078008ff */
[C---:B------:R-:W-:Y:S01]  /*96c0*/  SEL R45, R20.reuse, R36, !P3 ;  /* 0x00000024142d7207 */ /* 0x040fe20005800000 */
[----:B------:R-:W-:Y:S01]  /*96d0*/  IMAD R35, R35, UR6, RZ ;  /* 0x0000000623237c24 */ /* 0x000fe2000f8e02ff */
[----:B------:R-:W-:Y:S01]  /*96e0*/  SEL R36, R20, R11, !P3 ;  /* 0x0000000b14247207 */ /* 0x000fe20005800000 */
[----:B------:R-:W-:Y:S01]  /*96f0*/  IMAD R11, R41, UR6, RZ ;  /* 0x00000006290b7c24 */ /* 0x000fe2000f8e02ff */
[----:B------:R-:W-:-:S02]  /*9700*/  LEA.HI.X.SX32 R28, R27, R4, 0x1, P4 ;  /* 0x000000041b1c7211 */ /* 0x000fc400020f0eff */
[-C--:B------:R-:W-:Y:S02]  /*9710*/  LEA.HI.X.SX32 R59, R7, R4.reuse, 0x1, P0 ;  /* 0x00000004073b7211 */ /* 0x080fe400000f0eff */
[C---:B------:R-:W-:Y:S02]  /*9720*/  SEL R37, R20.reuse, R37, !P3 ;  /* 0x0000002514257207 */ /* 0x040fe40005800000 */
[----:B------:R-:W-:Y:S02]  /*9730*/  SEL R17, R20, R17, !P3 ;  /* 0x0000001114117207 */ /* 0x000fe40005800000 */
[-C--:B------:R-:W-:Y:S02]  /*9740*/  LEA R58, P4, R33, R5.reuse, 0x1 ;  /* 0x00000005213a7211 */ /* 0x080fe400078808ff */
[C---:B------:R-:W-:Y:S01]  /*9750*/  LEA R67, P0, R14.reuse, R5, 0x1 ;  /* 0x000000050e437211 */ /* 0x040fe200078008ff */
[----:B------:R-:W-:Y:S01]  /*9760*/  IMAD R37, R37, UR6, RZ ;  /* 0x0000000625257c24 */ /* 0x000fe2000f8e02ff */
[-C--:B------:R-:W-:Y:S01]  /*9770*/  LEA.HI.X.SX32 R57, R33, R4.reuse, 0x1, P4 ;  /* 0x0000000421397211 */ /* 0x080fe200020f0eff */
[----:B------:R-:W-:Y:S01]  /*9780*/  IMAD R17, R17, UR4, RZ ;  /* 0x0000000411117c24 */ /* 0x000fe2000f8e02ff */
[----:B------:R-:W-:-:S02]  /*9790*/  LEA.HI.X.SX32 R66, R14, R4, 0x1, P0 ;  /* 0x000000040e427211 */ /* 0x000fc400000f0eff */
[C---:B------:R-:W-:Y:S02]  /*97a0*/  SEL R19, R20.reuse, R19, !P3 ;  /* 0x0000001314137207 */ /* 0x040fe40005800000 */
[C---:B------:R-:W-:Y:S02]  /*97b0*/  SEL R15, R20.reuse, R15, !P3 ;  /* 0x0000000f140f7207 */ /* 0x040fe40005800000 */
[C---:B------:R-:W-:Y:S01]  /*97c0*/  SEL R16, R20.reuse, R16, !P3 ;  /* 0x0000001014107207 */ /* 0x040fe20005800000 */
[----:B------:R-:W-:Y:S01]  /*97d0*/  IMAD R6, R31, UR18, RZ ;  /* 0x000000121f067c24 */ /* 0x000fe2000f8e02ff */
[-C--:B------:R-:W-:Y:S02]  /*97e0*/  LEA R65, P4, R11, R5.reuse, 0x1 ;  /* 0x000000050b417211 */ /* 0x080fe400078808ff */
[----:B------:R-:W-:Y:S01]  /*97f0*/  SEL R29, R20, R60, !P3 ;  /* 0x0000003c141d7207 */ /* 0x000fe20005800000 */
[----:B------:R-:W-:Y:S01]  /*9800*/  IMAD R7, R18, UR17, RZ ;  /* 0x0000001112077c24 */ /* 0x000fe2000f8e02ff */
[-C--:B------:R-:W-:Y:S01]  /*9810*/  LEA R71, P0, R35, R5.reuse, 0x1 ;  /* 0x0000000523477211 */ /* 0x080fe200078008ff */
[----:B------:R-:W-:Y:S01]  /*9820*/  IMAD R19, R19, UR6, RZ ;  /* 0x0000000613137c24 */ /* 0x000fe2000f8e02ff */
[-C--:B------:R-:W-:Y:S01]  /*9830*/  LEA.HI.X.SX32 R64, R11, R4.reuse, 0x1, P4 ;  /* 0x000000040b407211 */ /* 0x080fe200020f0eff */
[----:B------:R-:W-:Y:S01]  /*9840*/  IMAD R15, R15, UR16, RZ ;  /* 0x000000100f0f7c24 */ /* 0x000fe2000f8e02ff */
[----:B------:R-:W-:Y:S01]  /*9850*/  LEA.HI.X.SX32 R70, R35, R4, 0x1, P0 ;  /* 0x0000000423467211 */ /* 0x000fe200000f0eff */
[----:B------:R-:W-:Y:S01]  /*9860*/  IMAD R16, R16, UR7, RZ ;  /* 0x0000000710107c24 */ /* 0x000fe2000f8e02ff */
[-C--:B------:R-:W-:Y:S01]  /*9870*/  LEA R69, P4, R37, R5.reuse, 0x1 ;  /* 0x0000000525457211 */ /* 0x080fe200078808ff */
[----:B------:R-:W-:Y:S01]  /*9880*/  IMAD R29, R29, UR6, RZ ;  /* 0x000000061d1d7c24 */ /* 0x000fe2000f8e02ff */
[----:B------:R-:W-:-:S02]  /*9890*/  LEA R76, P0, R17, R5, 0x1 ;  /* 0x00000005114c7211 */ /* 0x000fc400078008ff */
[----:B------:R-:W-:Y:S01]  /*98a0*/  SEL R34, R20, R34, !P3 ;  /* 0x0000002214227207 */ /* 0x000fe20005800000 */
[----:B------:R-:W-:Y:S01]  /*98b0*/  IMAD R11, R36, UR19, RZ ;  /* 0x00000013240b7c24 */ /* 0x000fe2000f8e02ff */
[----:B------:R-:W-:Y:S02]  /*98c0*/  LEA.HI.X.SX32 R68, R37, R4, 0x1, P4 ;  /* 0x0000000425447211 */ /* 0x000fe400020f0eff */
[C---:B------:R-:W-:Y:S01]  /*98d0*/  SEL R40, R20.reuse, R40, !P3 ;  /* 0x0000002814287207 */ /* 0x040fe20005800000 */
[----:B------:R-:W-:Y:S01]  /*98e0*/  IMAD.MOV.U32 R38, RZ, RZ, R87 ;  /* 0x000000ffff267224 */ /* 0x000fe200078e0057 */
[----:B------:R-:W-:Y:S01]  /*98f0*/  LEA.HI.X.SX32 R75, R17, R4, 0x1, P0 ;  /* 0x00000004114b7211 */ /* 0x000fe200000f0eff */
[----:B------:R-:W-:Y:S01]  /*9900*/  IMAD R25, R25, UR6, RZ ;  /* 0x0000000619197c24 */ /* 0x000fe2000f8e02ff */
[----:B------:R-:W-:Y:S02]  /*9910*/  LEA R74, P4, R19, R5, 0x1 ;  /* 0x00000005134a7211 */ /* 0x000fe400078808ff */
[----:B------:R-:W-:-:S02]  /*9920*/  SEL R43, R20, R43, !P3 ;  /* 0x0000002b142b7207 */ /* 0x000fc40005800000 */
[----:B------:R-:W-:Y:S01]  /*9930*/  SEL R39, R20, R39, !P3 ;  /* 0x0000002714277207 */ /* 0x000fe20005800000 */
[----:B------:R-:W-:Y:S01]  /*9940*/  IMAD.MOV.U32 R41, RZ, RZ, R93 ;  /* 0x000000ffff297224 */ /* 0x000fe200078e005d */
[----:B------:R-:W-:Y:S01]  /*9950*/  LEA R73, P0, R15, R5, 0x1 ;  /* 0x000000050f497211 */ /* 0x000fe200078008ff */
[----:B------:R-:W-:Y:S01]  /*9960*/  IMAD.MOV.U32 R63, RZ, RZ, R92 ;  /* 0x000000ffff3f7224 */ /* 0x000fe200078e005c */
[----:B------:R-:W-:Y:S02]  /*9970*/  LEA.HI.X.SX32 R72, R19, R4, 0x1, P4 ;  /* 0x0000000413487211 */ /* 0x000fe400020f0eff */
[----:B------:R-:W-:Y:S02]  /*9980*/  LOP3.LUT R48, R48, 0x7f, RZ, 0xc0, !PT ;  /* 0x0000007f30307812 */ /* 0x000fe400078ec0ff */
[----:B------:R-:W-:Y:S02]  /*9990*/  SEL R44, R20, R44, !P3 ;  /* 0x0000002c142c7207 */ /* 0x000fe40005800000 */
[----:B------:R-:W-:-:S02]  /*99a0*/  LOP3.LUT R21, R0, 0x5a, R55, 0xfe, !PT ;  /* 0x0000005a00157812 */ /* 0x000fc400078efe37 */
[----:B------:R-:W-:Y:S01]  /*99b0*/  PRMT R83, RZ, 0x7610, R83 ;  /* 0x00007610ff537816 */ /* 0x000fe20000000053 */
[----:B------:R-:W-:Y:S01]  /*99c0*/  STL [R1+0x4b0], R50 ;  /* 0x0004b03201007387 */ /* 0x000fe20000100800 */
[-C--:B------:R-:W-:Y:S01]  /*99d0*/  LEA.HI.X.SX32 R79, R15, R4.reuse, 0x1, P0 ;  /* 0x000000040f4f7211 */ /* 0x080fe200000f0eff */
[----:B------:R-:W0:Y:S01]  /*99e0*/  LDCU UR4, c[0x0][0x3b0] ;  /* 0x00007600ff0477ac */ /* 0x000e220008000800 */
[-C--:B------:R-:W-:Y:S02]  /*99f0*/  LEA R78, P4, R16, R5.reuse, 0x1 ;  /* 0x00000005104e7211 */ /* 0x080fe400078808ff */
[----:B------:R-:W-:Y:S01]  /*9a00*/  LEA R85, P0, R6, R5, 0x1 ;  /* 0x0000000506557211 */ /* 0x000fe200078008ff */
[----:B------:R-:W-:Y:S01]  /*9a10*/  IMAD R34, R34, UR6, RZ ;  /* 0x0000000622227c24 */ /* 0x000fe2000f8e02ff */
[-C--:B------:R-:W-:Y:S01]  /*9a20*/  LEA.HI.X.SX32 R77, R16, R4.reuse, 0x1, P4 ;  /* 0x00000004104d7211 */ /* 0x080fe200020f0eff */
[----:B------:R-:W1:Y:S01]  /*9a30*/  LDCU UR7, c[0x0][0x3b0] ;  /* 0x00007600ff0777ac */ /* 0x000e620008000800 */
[----:B------:R-:W-:-:S02]  /*9a40*/  LEA.HI.X.SX32 R84, R6, R4, 0x1, P0 ;  /* 0x0000000406547211 */ /* 0x000fc400000f0eff */
[-C--:B------:R-:W-:Y:S01]  /*9a50*/  LEA R82, P4, R7, R5.reuse, 0x1 ;  /* 0x0000000507527211 */ /* 0x080fe200078808ff */
[----:B------:R-:W2:Y:S01]  /*9a60*/  LDCU UR16, c[0x0][0x3b0] ;  /* 0x00007600ff1077ac */ /* 0x000ea20008000800 */
[-C--:B------:R-:W-:Y:S01]  /*9a70*/  LEA R90, P0, R29, R5.reuse, 0x1 ;  /* 0x000000051d5a7211 */ /* 0x080fe200078008ff */
[----:B------:R-:W-:Y:S01]  /*9a80*/  IMAD R40, R40, UR6, RZ ;  /* 0x0000000628287c24 */ /* 0x000fe2000f8e02ff */
[-C--:B------:R-:W-:Y:S02]  /*9a90*/  LEA.HI.X.SX32 R81, R7, R4.reuse, 0x1, P4 ;  /* 0x0000000407517211 */ /* 0x080fe400020f0eff */
[-C--:B------:R-:W-:Y:S02]  /*9aa0*/  LEA.HI.X.SX32 R89, R29, R4.reuse, 0x1, P0 ;  /* 0x000000041d597211 */ /* 0x080fe400000f0eff */
[-C--:B------:R-:W-:Y:S02]  /*9ab0*/  LEA R88, P4, R11, R5.reuse, 0x1 ;  /* 0x000000050b587211 */ /* 0x080fe400078808ff */
[----:B------:R-:W-:Y:S01]  /*9ac0*/  LEA R87, P0, R34, R5, 0x1 ;  /* 0x0000000522577211 */ /* 0x000fe200078008ff */
[----:B------:R-:W-:Y:S01]  /*9ad0*/  IMAD R6, R43, UR6, RZ ;  /* 0x000000062b067c24 */ /* 0x000fe2000f8e02ff */
[----:B------:R-:W-:Y:S01]  /*9ae0*/  PLOP3.LUT P1, PT, PT, PT, UP1, 0x80, 0x8 ;  /* 0x000000000008781c */ /* 0x000fe20003f2f018 */
[----:B------:R-:W-:Y:S01]  /*9af0*/  IMAD R39, R39, UR6, RZ ;  /* 0x0000000627277c24 */ /* 0x000fe2000f8e02ff */
[----:B------:R-:W-:-:S02]  /*9b00*/  LEA.HI.X.SX32 R86, R11, R4, 0x1, P4 ;  /* 0x000000040b567211 */ /* 0x000fc400020f0eff */
[-C--:B------:R-:W-:Y:S02]  /*9b10*/  LEA.HI.X.SX32 R93, R34, R4.reuse, 0x1, P0 ;  /* 0x00000004225d7211 */ /* 0x080fe400000f0eff */
[-C--:B------:R-:W-:Y:S02]  /*9b20*/  LEA R92, P4, R25, R5.reuse, 0x1 ;  /* 0x00000005195c7211 */ /* 0x080fe400078808ff */
[-C--:B------:R-:W-:Y:S01]  /*9b30*/  LEA R43, P0, R40, R5.reuse, 0x1 ;  /* 0x00000005282b7211 */ /* 0x080fe200078008ff */
[----:B------:R-:W-:Y:S01]  /*9b40*/  IMAD R11, R45, UR6, RZ ;  /* 0x000000062d0b7c24 */ /* 0x000fe2000f8e02ff */
[----:B------:R-:W-:Y:S01]  /*9b50*/  ISETP.LT.AND P1, PT, R48, UR13, P1 ;  /* 0x0000000d30007c0c */ /* 0x000fe20008f21270 */
[----:B------:R-:W-:Y:S01]  /*9b60*/  IMAD R14, R44, UR6, RZ ;  /* 0x000000062c0e7c24 */ /* 0x000fe2000f8e02ff */
[-C--:B------:R-:W-:Y:S01]  /*9b70*/  LEA.HI.X.SX32 R91, R25, R4.reuse, 0x1, P4 ;  /* 0x00000004195b7211 */ /* 0x080fe200020f0eff */
[----:B------:R-:W-:Y:S01]  /*9b80*/  IMAD R15, R46, UR6, RZ ;  /* 0x000000062e0f7c24 */ /* 0x000fe2000f8e02ff */
[-C--:B------:R-:W-:Y:S01]  /*9b90*/  LEA.HI.X.SX32 R45, R40, R4.reuse, 0x1, P0 ;  /* 0x00000004282d7211 */ /* 0x080fe200000f0eff */
[----:B------:R3:W-:Y:S01]  /*9ba0*/  STL [R1+0x4ac], R13 ;  /* 0x0004ac0d01007387 */ /* 0x0007e20000100800 */
[-C--:B------:R-:W-:Y:S01]  /*9bb0*/  LEA R55, P4, R39, R5.reuse, 0x1 ;  /* 0x0000000527377211 */ /* 0x080fe200078808ff */
[----:B------:R-:W-:Y:S01]  /*9bc0*/  IMAD R16, R47, UR6, RZ ;  /* 0x000000062f107c24 */ /* 0x000fe2000f8e02ff */
[----:B------:R-:W-:Y:S01]  /*9bd0*/  LEA R35, P0, R6, R5, 0x1 ;  /* 0x0000000506237211 */ /* 0x000fe200078008ff */
[----:B------:R-:W4:Y:S01]  /*9be0*/  LDCU UR13, c[0x0][0x3b0] ;  /* 0x00007600ff0d77ac */ /* 0x000f220008000800 */
[----:B------:R-:W-:-:S02]  /*9bf0*/  LEA.HI.X.SX32 R39, R39, R4, 0x1, P4 ;  /* 0x0000000427277211 */ /* 0x000fc400020f0eff */
[-C--:B------:R-:W-:Y:S02]  /*9c00*/  LEA.HI.X.SX32 R31, R6, R4.reuse, 0x1, P0 ;  /* 0x00000004061f7211 */ /* 0x080fe400000f0eff */
[CC--:B------:R-:W-:Y:S02]  /*9c10*/  LEA R36, P4, R14.reuse, R5.reuse, 0x1 ;  /* 0x000000050e247211 */ /* 0x0c0fe400078808ff */
[C---:B------:R-:W-:Y:S02]  /*9c20*/  LEA R27, P0, R15.reuse, R5, 0x1 ;  /* 0x000000050f1b7211 */ /* 0x040fe400078008ff */
[-C--:B------:R-:W-:Y:S01]  /*9c30*/  LEA.HI.X.SX32 R44, R14, R4.reuse, 0x1, P4 ;  /* 0x000000040e2c7211 */ /* 0x080fe200020f0eff */
[----:B------:R-:W-:Y:S01]  /*9c40*/  @P1 IMAD.MOV.U32 R14, RZ, RZ, R50 ;  /* 0x000000ffff0e1224 */ /* 0x000fe200078e0032 */
[----:B------:R-:W-:Y:S01]  /*9c50*/  LEA.HI.X.SX32 R24, R15, R4, 0x1, P0 ;  /* 0x000000040f187211 */ /* 0x000fe200000f0eff */
[----:B------:R-:W-:-:S05]  /*9c60*/  @P1 IMAD.MOV.U32 R15, RZ, RZ, R13 ;  /* 0x000000ffff0f1224 */ /* 0x000fca00078e000d */
[----:B------:R-:W2:Y:S04]  /*9c70*/  @P1 LDG.E.U16 R83, desc[UR24][R14.64] ;  /* 0x000000180e531981 */ /* 0x000ea8000c1e1500 */
[----:B------:R-:W-:Y:S04]  /*9c80*/  STL [R1+0xb8], R52 ;  /* 0x0000b83401007387 */ /* 0x000fe80000100800 */
        /* <DEDUP_REMOVED lines=32> */
[----:B------:R-:W-:Y:S01]  /*9e90*/  STL [R1+0x100], R92 ;  /* 0x0001005c01007387 */ /* 0x000fe20000100800 */
[----:B------:R-:W-:-:S03]  /*9ea0*/  LEA R33, P4, R11, R5, 0x1 ;  /* 0x000000050b217211 */ /* 0x000fc600078808ff */
[----:B------:R-:W-:Y:S04]  /*9eb0*/  STL [R1+0xbc], R89 ;  /* 0x0000bc5901007387 */ /* 0x000fe80000100800 */
[----:B------:R-:W-:Y:S04]  /*9ec0*/  STL [R1+0x140], R87 ;  /* 0x0001405701007387 */ /* 0x000fe80000100800 */
[----:B------:R-:W-:Y:S04]  /*9ed0*/  STL [R1+0xfc], R91 ;  /* 0x0000fc5b01007387 */ /* 0x000fe80000100800 */
[----:B------:R-:W-:Y:S01]  /*9ee0*/  STL [R1+0x188], R55 ;  /* 0x0001883701007387 */ /* 0x000fe20000100800 */
[----:B------:R-:W-:-:S03]  /*9ef0*/  LEA.HI.X.SX32 R37, R11, R4, 0x1, P4 ;  /* 0x000000040b257211 */ /* 0x000fc600020f0eff */
[----:B------:R-:W-:Y:S01]  /*9f00*/  STL [R1+0x13c], R93 ;  /* 0x00013c5d01007387 */ /* 0x000fe20000100800 */
[----:B------:R-:W-:-:S03]  /*9f10*/  LEA R42, P4, R16, R5, 0x1 ;  /* 0x00000005102a7211 */ /* 0x000fc600078808ff */
[----:B------:R-:W-:Y:S04]  /*9f20*/  STL [R1+0x1c8], R43 ;  /* 0x0001c82b01007387 */ /* 0x000fe80000100800 */
[----:B------:R-:W-:Y:S04]  /*9f30*/  STL [R1+0x184], R39 ;  /* 0x0001842701007387 */ /* 0x000fe80000100800 */
[----:B------:R-:W-:Y:S04]  /*9f40*/  STL [R1+0x208], R36 ;  /* 0x0002082401007387 */ /* 0x000fe80000100800 */
[----:B------:R-:W-:Y:S01]  /*9f50*/  STL [R1+0x1c4], R45 ;  /* 0x0001c42d01007387 */ /* 0x000fe20000100800 */
[----:B------:R-:W-:-:S03]  /*9f60*/  LEA.HI.X.SX32 R30, R16, R4, 0x1, P4 ;  /* 0x00000004101e7211 */ /* 0x000fc600020f0eff */
        /* <DEDUP_REMOVED lines=9> */
[----:B---3--:R-:W3:Y:S04]  /*a000*/  LDL.LU R13, [R1+0x810] ;  /* 0x00081000010d7983 */ /* 0x008ee80000300800 */
[----:B------:R-:W3:Y:S04]  /*a010*/  LDL.LU R50, [R1+0x80c] ;  /* 0x00080c0001327983 */ /* 0x000ee80000300800 */
[----:B--2---:R2:W-:Y:S04]  /*a020*/  STL [R1+0x2b4], R83 ;  /* 0x0002b45301007387 */ /* 0x0045e80000100800 */
[----:B--2---:R-:W2:Y:S01]  /*a030*/  LDL.LU R83, [R1+0x808] ;  /* 0x0008080001537983 */ /* 0x004ea20000300800 */
[----:B------:R-:W-:Y:S01]  /*a040*/  PRMT R80, RZ, 0x7610, R80 ;  /* 0x00007610ff507816 */ /* 0x000fe20000000050 */
[----:B------:R-:W-:-:S02]  /*a050*/  @P1 IMAD.MOV.U32 R14, RZ, RZ, R52 ;  /* 0x000000ffff0e1224 */ /* 0x000fc400078e0034 */
[----:B------:R-:W-:Y:S02]  /*a060*/  @P1 IMAD.MOV.U32 R15, RZ, RZ, R51 ;  /* 0x000000ffff0f1224 */ /* 0x000fe400078e0033 */
[----:B------:R-:W3:Y:S04]  /*a070*/  LDL.LU R51, [R1+0x804] ;  /* 0x0008040001337983 */ /* 0x000ee80000300800 */
[----:B------:R0:W3:Y:S04]  /*a080*/  @P1 LDG.E.U16 R80, desc[UR24][R14.64] ;  /* 0x000000180e501981 */ /* 0x0000e8000c1e1500 */
[----:B------:R-:W4:Y:S01]  /*a090*/  LDL.LU R52, [R1+0x800] ;  /* 0x0008000001347983 */ /* 0x000f220000300800 */
[----:B0-----:R-:W-:-:S02]  /*a0a0*/  @P1 IMAD.MOV.U32 R14, RZ, RZ, R53 ;  /* 0x000000ffff0e1224 */ /* 0x001fc400078e0035 */
[----:B------:R-:W-:Y:S01]  /*a0b0*/  @P1 IMAD.MOV.U32 R15, RZ, RZ, R28 ;  /* 0x000000ffff0f1224 */ /* 0x000fe200078e001c */
[----:B--2---:R-:W-:-:S06]  /*a0c0*/  PRMT R83, RZ, 0x7610, R83 ;  /* 0x00007610ff537816 */ /* 0x004fcc0000000053 */
[----:B------:R-:W2:Y:S04]  /*a0d0*/  @P1 LDG.E.U16 R83, desc[UR24][R14.64] ;  /* 0x000000180e531981 */ /* 0x000ea8000c1e1500 */
[----:B---3--:R0:W-:Y:S04]  /*a0e0*/  STL [R1+0xdc], R80 ;  /* 0x0000dc5001007387 */ /* 0x0081e80000100800 */
[----:B0-----:R-:W3:Y:S04]  /*a0f0*/  LDL.LU R80, [R1+0x7fc] ;  /* 0x0007fc0001507983 */ /* 0x001ee80000300800 */
[----:B------:R-:W4:Y:S04]  /*a100*/  LDL.LU R28, [R1+0x7f8] ;  /* 0x0007f800011c7983 */ /* 0x000f280000300800 */
[----:B------:R-:W4:Y:S04]  /*a110*/  LDL.LU R53, [R1+0x7f4] ;  /* 0x0007f40001357983 */ /* 0x000f280000300800 */
[----:B--2---:R0:W-:Y:S04]  /*a120*/  STL [R1+0xe8], R83 ;  /* 0x0000e85301007387 */ /* 0x0041e80000100800 */
[----:B0-----:R-:W2:Y:S01]  /*a130*/  LDL.LU R83, [R1+0x7f0] ;  /* 0x0007f00001537983 */ /* 0x001ea20000300800 */
[----:B------:R-:W-:-:S02]  /*a140*/  @P1 IMAD.MOV.U32 R14, RZ, RZ, R56 ;  /* 0x000000ffff0e1224 */ /* 0x000fc400078e0038 */
[----:B------:R-:W-:Y:S01]  /*a150*/  @P1 IMAD.MOV.U32 R15, RZ, RZ, R54 ;  /* 0x000000ffff0f1224 */ /* 0x000fe200078e0036 */
[----:B---3--:R-:W-:Y:S01]  /*a160*/  PRMT R80, RZ, 0x7610, R80 ;  /* 0x00007610ff507816 */ /* 0x008fe20000000050 */
[----:B------:R-:W3:Y:S04]  /*a170*/  LDL.LU R54, [R1+0x7ec] ;  /* 0x0007ec0001367983 */ /* 0x000ee80000300800 */
[----:B------:R-:W3:Y:S04]  /*a180*/  LDL.LU R56, [R1+0x7e8] ;  /* 0x0007e80001387983 */ /* 0x000ee80000300800 */
[----:B------:R0:W3:Y:S02]  /*a190*/  @P1 LDG.E.U16 R80, desc[UR24][R14.64] ;  /* 0x000000180e501981 */ /* 0x0000e4000c1e1500 */
        /* <DEDUP_REMOVED lines=11> */
[----:B------:R-:W-:Y:S02]  /*a250*/  @P1 IMAD.MOV.U32 R15, RZ, RZ, R59 ;  /* 0x000000ffff0f1224 */ /* 0x000fe400078e003b */
[----:B------:R-:W4:Y:S01]  /*a260*/  LDL.LU R59, [R1+0x7d4] ;  /* 0x0007d400013b7983 */ /* 0x000f220000300800 */
[----:B---3--:R-:W-:-:S03]  /*a270*/  PRMT R80, RZ, 0x7610, R80 ;  /* 0x00007610ff507816 */ /* 0x008fc60000000050 */
[----:B------:R-:W3:Y:S04]  /*a280*/  LDL.LU R61, [R1+0x7d0] ;  /* 0x0007d000013d7983 */ /* 0x000ee80000300800 */
[----:B------:R0:W3:Y:S02]  /*a290*/  @P1 LDG.E.U16 R80, desc[UR24][R14.64] ;  /* 0x000000180e501981 */ /* 0x0000e4000c1e1500 */
[----:B0-----:R-:W-:Y:S02]  /*a2a0*/  @P1 IMAD.MOV.U32 R14, RZ, RZ, R65 ;  /* 0x000000ffff0e1224 */ /* 0x001fe400078e0041 */
        /* <DEDUP_REMOVED lines=57> */
[----:B------:R-:W-:Y:S01]  /*a640*/  @P1 IMAD.MOV.U32 R14, RZ, RZ, R73 ;  /* 0x000000ffff0e1224 */ /* 0x000fe200078e0049 */
[----:B------:R-:W-:Y:S01]  /*a650*/  IABS R23, R21 ;  /* 0x0000001500177213 */ /* 0x000fe20000000000 */
[----:B------:R-:W-:Y:S01]  /*a660*/  @P1 IMAD.MOV.U32 R15, RZ, RZ, R79 ;  /* 0x000000ffff0f1224 */ /* 0x000fe200078e004f */
[----:B------:R-:W-:Y:S01]  /*a670*/  PRMT R47, RZ, 0x7610, R47 ;  /* 0x00007610ff2f7816 */ /* 0x000fe2000000002f */
[----:B------:R-:W4:Y:S01]  /*a680*/  LDL.LU R79, [R1+0x774] ;  /* 0x00077400014f7983 */ /* 0x000f220000300800 */
[----:B---3--:R-:W-:Y:S01]  /*a690*/  PRMT R80, RZ, 0x7610, R80 ;  /* 0x00007610ff507816 */ /* 0x008fe20000000050 */
[----:B------:R-:W-:Y:S01]  /*a6a0*/  IMAD.HI.U32 R48, R3, R23, RZ ;  /* 0x0000001703307227 */ /* 0x000fe200078e00ff */
[----:B------:R-:W-:Y:S01]  /*a6b0*/  PRMT R46, RZ, 0x7610, R46 ;  /* 0x00007610ff2e7816 */ /* 0x000fe2000000002e */
[----:B------:R-:W3:Y:S04]  /*a6c0*/  LDL.LU R73, [R1+0x770] ;  /* 0x0007700001497983 */ /* 0x000ee80000300800 */
[----:B------:R0:W3:Y:S01]  /*a6d0*/  @P1 LDG.E.U16 R80, desc[UR24][R14.64] ;  /* 0x000000180e501981 */ /* 0x0000e2000c1e1500 */
[--C-:B------:R-:W-:Y:S01]  /*a6e0*/  IMAD.MOV R7, RZ, RZ, -R48.reuse ;  /* 0x000000ffff077224 */ /* 0x100fe200078e0a30 */
[----:B------:R-:W-:Y:S01]  /*a6f0*/  PRMT R48, RZ, 0x7610, R48 ;  /* 0x00007610ff307816 */ /* 0x000fe20000000030 */
[----:B0-----:R-:W-:-:S02]  /*a700*/  @P1 IMAD.MOV.U32 R14, RZ, RZ, R82 ;  /* 0x000000ffff0e1224 */ /* 0x001fc400078e0052 */
[----:B------:R-:W-:Y:S01]  /*a710*/  @P1 IMAD.MOV.U32 R15, RZ, RZ, R81 ;  /* 0x000000ffff0f1224 */ /* 0x000fe200078e0051 */
[----:B------:R-:W-:Y:S02]  /*a720*/  PRMT R40, RZ, 0x7610, R40 ;  /* 0x00007610ff287816 */ /* 0x000fe40000000028 */
[----:B------:R-:W-:Y:S02]  /*a730*/  PRMT R34, RZ, 0x7610, R34 ;  /* 0x00007610ff227816 */ /* 0x000fe40000000022 */
[----:B------:R-:W-:Y:S02]  /*a740*/  ISETP.GE.AND P4, PT, R32, RZ, PT ;  /* 0x000000ff2000720c */ /* 0x000fe40003f86270 */
[----:B------:R-:W-:Y:S02]  /*a750*/  PRMT R32, RZ, 0x7610, R32 ;  /* 0x00007610ff207816 */ /* 0x000fe40000000020 */
[----:B------:R-:W-:Y:S02]  /*a760*/  PRMT R29, RZ, 0x7610, R29 ;  /* 0x00007610ff1d7816 */ /* 0x000fe4000000001d */
[----:B------:R-:W-:Y:S01]  /*a770*/  PRMT R25, RZ, 0x7610, R25 ;  /* 0x00007610ff197816 */ /* 0x000fe20000000019 */
[--C-:B------:R-:W-:Y:S01]  /*a780*/  IMAD R7, R2, R7, R23.reuse ;  /* 0x0000000702077224 */ /* 0x100fe200078e0217 */
[----:B------:R-:W-:-:S02]  /*a790*/  PRMT R23, RZ, 0x7610, R23 ;  /* 0x00007610ff177816 */ /* 0x000fc40000000017 */
[----:B------:R-:W-:Y:S02]  /*a7a0*/  ISETP.GE.AND P0, PT, R21, RZ, PT ;  /* 0x000000ff1500720c */ /* 0x000fe40003f06270 */
[----:B------:R-:W-:Y:S02]  /*a7b0*/  PRMT R21, RZ, 0x7610, R21 ;  /* 0x00007610ff157816 */ /* 0x000fe40000000015 */
[----:B------:R-:W-:Y:S02]  /*a7c0*/  PRMT R11, RZ, 0x7610, R11 ;  /* 0x00007610ff0b7816 */ /* 0x000fe4000000000b */
[----:B------:R-:W-:Y:S02]  /*a7d0*/  PRMT R6, RZ, 0x7610, R6 ;  /* 0x00007610ff067816 */ /* 0x000fe40000000006 */
[----:B--2---:R-:W-:-:S06]  /*a7e0*/  PRMT R83, RZ, 0x7610, R83 ;  /* 0x00007610ff537816 */ /* 0x004fcc0000000053 */
[----:B------:R0:W2:Y:S02]  /*a7f0*/  @P1 LDG.E.U16 R83, desc[UR24][R14.64] ;  /* 0x000000180e531981 */ /* 0x0000a4000c1e1500 */
[----:B0-----:R-:W-:Y:S02]  /*a800*/  @P1 IMAD.MOV.U32 R14, RZ, RZ, R85 ;  /* 0x000000ffff0e1224 */ /* 0x001fe400078e0055 */
[----:B------:R-:W-:-:S05]  /*a810*/  @P1 IMAD.MOV.U32 R15, RZ, RZ, R84 ;  /* 0x000000ffff0f1224 */ /* 0x000fca00078e0054 */
        /* <DEDUP_REMOVED lines=33> */
[----:B------:R-:W2:Y:S04]  /*aa30*/  @P1 LDG.E.U16 R6, desc[UR24][R14.64] ;  /* 0x000000180e061981 */ /* 0x000ea8000c1e1500 */
[----:B---3--:R0:W-:Y:S04]  /*aa40*/  STL [R1+0x164], R80 ;  /* 0x0001645001007387 */ /* 0x0081e80000100800 */
[----:B0-----:R-:W3:Y:S04]  /*aa50*/  LDL.LU R80, [R1+0x76c] ;  /* 0x00076c0001507983 */ /* 0x001ee80000300800 */
[----:B------:R-:W3:Y:S04]  /*aa60*/  LDL.LU R81, [R1+0x768] ;  /* 0x0007680001517983 */ /* 0x000ee80000300800 */
[----:B------:R-:W3:Y:S01]  /*aa70*/  LDL.LU R82, [R1+0x764] ;  /* 0x0007640001527983 */ /* 0x000ee20000300800 */
[----:B----4-:R-:W-:Y:S01]  /*aa80*/  SEL R28, R20, R28, !P3 ;  /* 0x0000001c141c7207 */ /* 0x010fe20005800000 */
[----:B------:R-:W-:-:S04]  /*aa90*/  @!P4 IMAD.MOV R9, RZ, RZ, -R9 ;  /* 0x000000ffff09c224 */ /* 0x000fc800078e0a09 */
[----:B------:R-:W-:Y:S01]  /*aaa0*/  IMAD R28, R28, UR4, RZ ;  /* 0x000000041c1c7c24 */ /* 0x000fe2000f8e02ff */
[----:B------:R-:W-:Y:S01]  /*aab0*/  PRMT R19, RZ, 0x7610, R19 ;  /* 0x00007610ff137816 */ /* 0x000fe20000000013 */
[----:B------:R-:W0:Y:S01]  /*aac0*/  LDCU UR4, c[0x0][0x3b0] ;  /* 0x00007600ff0477ac */ /* 0x000e220008000800 */
[----:B--2---:R2:W-:Y:S04]  /*aad0*/  STL [R1+0x178], R83 ;  /* 0x0001785301007387 */ /* 0x0045e80000100800 */
[----:B--2---:R-:W2:Y:S04]  /*aae0*/  LDL.LU R83, [R1+0x760] ;  /* 0x0007600001537983 */ /* 0x004ea80000300800 */
[----:B------:R-:W4:Y:S04]  /*aaf0*/  LDL.LU R84, [R1+0x75c] ;  /* 0x00075c0001547983 */ /* 0x000f280000300800 */
[----:B------:R-:W2:Y:S04]  /*ab00*/  LDL.LU R85, [R1+0x758] ;  /* 0x0007580001557983 */ /* 0x000ea80000300800 */
        /* <DEDUP_REMOVED lines=8> */
[----:B------:R-:W-:Y:S04]  /*ab90*/  STL [R1+0x16c], R48 ;  /* 0x00016c3001007387 */ /* 0x000fe80000100800 */
[----:B------:R-:W-:Y:S04]  /*aba0*/  STL [R1+0x1ac], R47 ;  /* 0x0001ac2f01007387 */ /* 0x000fe80000100800 */
[----:B------:R-:W-:Y:S04]  /*abb0*/  STL [R1+0x1b4], R46 ;  /* 0x0001b42e01007387 */ /* 0x000fe80000100800 */
[----:B------:R-:W-:Y:S04]  /*abc0*/  STL [R1+0x1a4], R40 ;  /* 0x0001a42801007387 */ /* 0x000fe80000100800 */
[----:B------:R-:W-:Y:S04]  /*abd0*/  STL [R1+0x1e8], R34 ;  /* 0x0001e82201007387 */ /* 0x000fe80000100800 */
[----:B------:R-:W-:Y:S04]  /*abe0*/  STL [R1+0x1b0], R32 ;  /* 0x0001b02001007387 */ /* 0x000fe80000100800 */
[----:B------:R0:W-:Y:S04]  /*abf0*/  STL [R1+0x228], R11 ;  /* 0x0002280b01007387 */ /* 0x0001e80000100800 */
[----:B------:R-:W-:Y:S01]  /*ac00*/  STL [R1+0x1f8], R29 ;  /* 0x0001f81d01007387 */ /* 0x000fe20000100800 */
[----:B0-----:R-:W-:-:S04]  /*ac10*/  LEA R11, P4, R28, R5, 0x1 ;  /* 0x000000051c0b7211 */ /* 0x001fc800078808ff */
[----:B------:R-:W-:Y:S01]  /*ac20*/  LEA.HI.X.SX32 R24, R28, R4, 0x1, P4 ;  /* 0x000000041c187211 */ /* 0x000fe200020f0eff */
[----:B------:R-:W-:Y:S04]  /*ac30*/  STL [R1+0x458], R11 ;  /* 0x0004580b01007387 */ /* 0x000fe80000100800 */
[----:B------:R-:W-:Y:S04]  /*ac40*/  STL [R1+0x1e4], R25 ;  /* 0x0001e41901007387 */ /* 0x000fe80000100800 */
[----:B------:R-:W-:Y:S04]  /*ac50*/  STL [R1+0x1f4], R21 ;  /* 0x0001f41501007387 */ /* 0x000fe80000100800 */
[----:B------:R0:W-:Y:S02]  /*ac60*/  STL [R1+0x1f0], R6 ;  /* 0x0001f00601007387 */ /* 0x0001e40000100800 */
[----:B0-----:R-:W-:Y:S01]  /*ac70*/  SEL R6, R20, R10, !P3 ;  /* 0x0000000a14067207 */ /* 0x001fe20005800000 */
[----:B------:R-:W-:-:S02]  /*ac80*/  @P1 IMAD.MOV.U32 R10, RZ, RZ, R11 ;  /* 0x000000ffff0a1224 */ /* 0x000fc400078e000b */
[----:B------:R-:W-:-:S05]  /*ac90*/  @P1 IMAD.MOV.U32 R11, RZ, RZ, R24 ;  /* 0x000000ffff0b1224 */ /* 0x000fca00078e0018 */
[----:B------:R0:W2:Y:S01]  /*aca0*/  @P1 LDG.E.U16 R19, desc[UR24][R10.64] ;  /* 0x000000180a131981 */ /* 0x0000a2000c1e1500 */
[----:B------:R-:W-:-:S05]  /*acb0*/  SEL R26, R20, R26, !P3 ;  /* 0x0000001a141a7207 */ /* 0x000fca0005800000 */
[----:B-1----:R-:W-:Y:S01]  /*acc0*/  IMAD R26, R26, UR7, RZ ;  /* 0x000000071a1a7c24 */ /* 0x002fe2000f8e02ff */
[C---:B------:R-:W-:Y:S01]  /*acd0*/  SEL R22, R20.reuse, R22, !P3 ;  /* 0x0000001614167207 */ /* 0x040fe20005800000 */
[----:B------:R1:W-:Y:S01]  /*ace0*/  STL [R1+0x224], R23 ;  /* 0x0002241701007387 */ /* 0x0003e20000100800 */
[----:B------:R-:W-:Y:S02]  /*acf0*/  PRMT R18, RZ, 0x7610, R18 ;  /* 0x00007610ff127816 */ /* 0x000fe40000000012 */
[----:B------:R-:W-:Y:S01]  /*ad00*/  SEL R8, R20, R8, !P3 ;  /* 0x0000000814087207 */ /* 0x000fe20005800000 */
[----:B------:R-:W-:Y:S01]  /*ad10*/  IMAD R14, R6, UR16, RZ ;  /* 0x00000010060e7c24 */ /* 0x000fe2000f8e02ff */
[----:B------:R-:W-:Y:S01]  /*ad20*/  LEA R21, P4, R26, R5, 0x1 ;  /* 0x000000051a157211 */ /* 0x000fe200078808ff */
[----:B------:R-:W-:Y:S01]  /*ad30*/  IMAD R22, R22, UR13, RZ ;  /* 0x0000000d16167c24 */ /* 0x000fe2000f8e02ff */
[----:B------:R-:W-:Y:S01]  /*ad40*/  STL [R1+0x344], R24 ;  /* 0x0003441801007387 */ /* 0x000fe20000100800 */
[----:B------:R-:W-:Y:S01]  /*ad50*/  PRMT R17, RZ, 0x7610, R17 ;  /* 0x00007610ff117816 */ /* 0x000fe20000000011 */
[----:B------:R-:W2:Y:S01]  /*ad60*/  LDCU UR7, c[0x0][0x3b0] ;  /* 0x00007600ff0777ac */ /* 0x000ea20008000800 */
[----:B-1----:R-:W-:Y:S01]  /*ad70*/  LEA.HI.X.SX32 R23, R26, R4, 0x1, P4 ;  /* 0x000000041a177211 */ /* 0x002fe200020f0eff */
[----:B------:R-:W-:Y:S01]  /*ad80*/  STL [R1+0x468], R21 ;  /* 0x0004681501007387 */ /* 0x000fe20000100800 */
[----:B0-----:R-:W-:-:S03]  /*ad90*/  @P1 IMAD.MOV.U32 R10, RZ, RZ, R21 ;  /* 0x000000ffff0a1224 */ /* 0x001fc600078e0015 */
[----:B------:R-:W-:Y:S01]  /*ada0*/  STL [R1+0x464], R23 ;  /* 0x0004641701007387 */ /* 0x000fe20000100800 */
[----:B------:R-:W-:-:S05]  /*adb0*/  @P1 IMAD.MOV.U32 R11, RZ, RZ, R23 ;  /* 0x000000ffff0b1224 */ /* 0x000fca00078e0017 */
[----:B------:R0:W3:Y:S01]  /*adc0*/  @P1 LDG.E.U16 R18, desc[UR24][R10.64] ;  /* 0x000000180a121981 */ /* 0x0000e2000c1e1500 */
[----:B------:R-:W-:Y:S02]  /*add0*/  SEL R6, R20, R9, !P3 ;  /* 0x0000000914067207 */ /* 0x000fe40005800000 */
[----:B0-----:R-:W-:Y:S01]  /*ade0*/  PRMT R10, RZ, 0x7610, R10 ;  /* 0x00007610ff0a7816 */ /* 0x001fe2000000000a */
[----:B------:R-:W-:Y:S01]  /*adf0*/  IMAD R11, R8, UR4, RZ ;  /* 0x00000004080b7c24 */ /* 0x000fe2000f8e02ff */
[----:B--2---:R0:W-:Y:S02]  /*ae00*/  STL [R1+0x1ec], R19 ;  /* 0x0001ec1301007387 */ /* 0x0041e40000100800 */
[----:B0-----:R-:W-:-:S04]  /*ae10*/  LEA R19, P4, R22, R5, 0x1 ;  /* 0x0000000516137211 */ /* 0x001fc800078808ff */
[----:B------:R-:W-:Y:S01]  /*ae20*/  LEA.HI.X.SX32 R22, R22, R4, 0x1, P4 ;  /* 0x0000000416167211 */ /* 0x000fe200020f0eff */
[----:B------:R-:W-:-:S04]  /*ae30*/  @P1 IMAD.MOV.U32 R8, RZ, RZ, R19 ;  /* 0x000000ffff081224 */ /* 0x000fc800078e0013 */
[----:B------:R-:W-:-:S05]  /*ae40*/  @P1 IMAD.MOV.U32 R9, RZ, RZ, R22 ;  /* 0x000000ffff091224 */ /* 0x000fca00078e0016 */
[----:B------:R0:W2:Y:S04]  /*ae50*/  @P1 LDG.E.U16 R10, desc[UR24][R8.64] ;  /* 0x00000018080a1981 */ /* 0x0000a8000c1e1500 */
[----:B------:R-:W-:Y:S04]  /*ae60*/  STL [R1+0x478], R19 ;  /* 0x0004781301007387 */ /* 0x000fe80000100800 */
[----:B---3--:R1:W-:Y:S02]  /*ae70*/  STL [R1+0x1b8], R18 ;  /* 0x0001b81201007387 */ /* 0x0083e40000100800 */
[----:B-1----:R-:W-:-:S04]  /*ae80*/  LEA R18, P4, R14, R5, 0x1 ;  /* 0x000000050e127211 */ /* 0x002fc800078808ff */
[----:B------:R-:W-:Y:S01]  /*ae90*/  LEA.HI.X.SX32 R21, R14, R4, 0x1, P4 ;  /* 0x000000040e157211 */ /* 0x000fe200020f0eff */
[----:B------:R-:W-:Y:S01]  /*aea0*/  STL [R1+0x474], R22 ;  /* 0x0004741601007387 */ /* 0x000fe20000100800 */
[----:B------:R-:W-:Y:S01]  /*aeb0*/  LEA R19, P4, R11, R5, 0x1 ;  /* 0x000000050b137211 */ /* 0x000fe200078808ff */
[----:B0-----:R-:W-:Y:S02]  /*aec0*/  @P1 IMAD.MOV.U32 R8, RZ, RZ, R18 ;  /* 0x000000ffff081224 */ /* 0x001fe400078e0012 */
[----:B------:R-:W-:Y:S01]  /*aed0*/  STL [R1+0x488], R18 ;  /* 0x0004881201007387 */ /* 0x000fe20000100800 */
[----:B------:R-:W-:Y:S01]  /*aee0*/  @P1 IMAD.MOV.U32 R9, RZ, RZ, R21 ;  /* 0x000000ffff091224 */ /* 0x000fe200078e0015 */
[----:B------:R-:W-:-:S04]  /*aef0*/  PRMT R15, RZ, 0x7610, R15 ;  /* 0x00007610ff0f7816 */ /* 0x000fc8000000000f */
[----:B------:R0:W3:Y:S02]  /*af00*/  @P1 LDG.E.U16 R17, desc[UR24][R8.64] ;  /* 0x0000001808111981 */ /* 0x0000e4000c1e1500 */
[----:B0-----:R-:W-:Y:S02]  /*af10*/  @P1 IMAD.MOV.U32 R8, RZ, RZ, R19 ;  /* 0x000000ffff081224 */ /* 0x001fe400078e0013 */
[----:B--2---:R-:W-:Y:S04]  /*af20*/  STL [R1+0x1a8], R10 ;  /* 0x0001a80a01007387 */ /* 0x004fe80000100800 */
[----:B------:R0:W-:Y:S02]  /*af30*/  STL [R1+0x484], R21 ;  /* 0x0004841501007387 */ /* 0x0001e40000100800 */
[----:B0-----:R-:W-:-:S05]  /*af40*/  LEA.HI.X.SX32 R21, R11, R4, 0x1, P4 ;  /* 0x000000040b157211 */ /* 0x001fca00020f0eff */
[----:B------:R-:W-:-:S05]  /*af50*/  @P1 IMAD.MOV.U32 R9, RZ, RZ, R21 ;  /* 0x000000ffff091224 */ /* 0x000fca00078e0015 */
[----:B------:R0:W2:Y:S01]  /*af60*/  @P1 LDG.E.U16 R15, desc[UR24][R8.64] ;  /* 0x00000018080f1981 */ /* 0x0000a2000c1e1500 */
[----:B------:R-:W1:Y:S01]  /*af70*/  S2R R55, SR_CgaCtaId ;  /* 0x0000000000377919 */ /* 0x000e620000008800 */
[----:B------:R-:W-:Y:S01]  /*af80*/  IMAD R10, R6, UR7, RZ ;  /* 0x00000007060a7c24 */ /* 0x000fe2000f8e02ff */
[----:B------:R-:W-:Y:S01]  /*af90*/  SEL R6, R20, R87, !P3 ;  /* 0x0000005714067207 */ /* 0x000fe20005800000 */
[----:B------:R-:W-:Y:S04]  /*afa0*/  STL [R1+0x498], R19 ;  /* 0x0004981301007387 */ /* 0x000fe80000100800 */
[----:B---3--:R3:W-:Y:S01]  /*afb0*/  STL [R1+0x170], R17 ;  /* 0x0001701101007387 */ /* 0x0087e20000100800 */
[----:B------:R-:W-:-:S03]  /*afc0*/  IMAD R11, R6, UR6, RZ ;  /* 0x00000006060b7c24 */ /* 0x000fc6000f8e02ff */
[----:B------:R-:W-:Y:S01]  /*afd0*/  STL [R1+0x494], R21 ;  /* 0x0004941501007387 */ /* 0x000fe20000100800 */
[----:B---3--:R-:W-:-:S04]  /*afe0*/  LEA R17, P4, R10, R5, 0x1 ;  /* 0x000000050a117211 */ /* 0x008fc800078808ff */
[----:B------:R-:W-:Y:S01]  /*aff0*/  LEA.HI.X.SX32 R18, R10, R4, 0x1, P4 ;  /* 0x000000040a127211 */ /* 0x000fe200020f0eff */
[----:B------:R-:W-:Y:S01]  /*b000*/  STL [R1+0x4a8], R17 ;  /* 0x0004a81101007387 */ /* 0x000fe20000100800 */
[----:B-1----:R-:W-:-:S05]  /*b010*/  IMAD.SHL.U32 R55, R55, 0x80, RZ ;  /* 0x0000008037377824 */ /* 0x002fca00078e00ff */
[----:B------:R-:W-:Y:S01]  /*b020*/  LOP3.LUT R55, R55, 0x80, RZ, 0xc0, !PT ;  /* 0x0000008037377812 */ /* 0x000fe200078ec0ff */
[----:B0-----:R-:W-:Y:S01]  /*b030*/  @P1 IMAD.MOV.U32 R8, RZ, RZ, R17 ;  /* 0x000000ffff081224 */ /* 0x001fe200078e0011 */
[----:B------:R-:W-:Y:S02]  /*b040*/  PRMT R16, RZ, 0x7610, R16 ;  /* 0x00007610ff107816 */ /* 0x000fe40000000010 */
[----:B------:R-:W-:Y:S01]  /*b050*/  LOP3.LUT R6, R0, 0x5b, R55, 0xfe, !PT ;  /* 0x0000005b00067812 */ /* 0x000fe200078efe37 */
[----:B------:R-:W-:Y:S02]  /*b060*/  @P1 IMAD.MOV.U32 R9, RZ, RZ, R18 ;  /* 0x000000ffff091224 */ /* 0x000fe400078e0012 */
[----:B------:R-:W-:Y:S01]  /*b070*/  IMAD.MOV.U32 R37, RZ, RZ, R13 ;  /* 0x000000ffff257224 */ /* 0x000fe200078e000d */
[----:B------:R-:W-:Y:S02]  /*b080*/  IABS R10, R6 ;  /* 0x00000006000a7213 */ /* 0x000fe40000000000 */
[----:B------:R0:W3:Y:S01]  /*b090*/  @P1 LDG.E.U16 R16, desc[UR24][R8.64] ;  /* 0x0000001808101981 */ /* 0x0000e2000c1e1500 */
[----:B------:R-:W-:Y:S01]  /*b0a0*/  @!P6 IMAD.MOV R37, RZ, RZ, -R37 ;  /* 0x000000ffff25e224 */ /* 0x000fe200078e0a25 */
[----:B------:R-:W-:-:S02]  /*b0b0*/  PRMT R14, RZ, 0x7610, R14 ;  /* 0x00007610ff0e7816 */ /* 0x000fc4000000000e */
[----:B------:R-:W-:Y:S01]  /*b0c0*/  ISETP.GT.U32.AND P6, PT, R2, R7, PT ;  /* 0x000000070200720c */ /* 0x000fe20003fc4070 */
[----:B0-----:R-:W-:-:S12]  /*b0d0*/  IMAD.MOV.U32 R9, RZ, RZ, R10 ;  /* 0x000000ffff097224 */ /* 0x001fd800078e000a */
[----:B------:R-:W-:-:S05]  /*b0e0*/  @!P6 IMAD.IADD R7, R7, 0x1, -R2 ;  /* 0x000000010707e824 */ /* 0x000fca00078e0a02 */
[----:B------:R-:W-:-:S13]  /*b0f0*/  ISETP.GT.U32.AND P6, PT, R2, R7, PT ;  /* 0x000000070200720c */ /* 0x000fda0003fc4070 */
[----:B------:R-:W-:-:S04]  /*b100*/  @!P6 IMAD.IADD R7, R7, 0x1, -R2 ;  /* 0x000000010707e824 */ /* 0x000fc800078e0a02 */
[----:B------:R-:W-:-:S04]  /*b110*/  IMAD.MOV.U32 R35, RZ, RZ, R7 ;  /* 0x000000ffff237224 */ /* 0x000fc800078e0007 */
[----:B------:R-:W-:Y:S01]  /*b120*/  @!P0 IMAD.MOV R35, RZ, RZ, -R35 ;  /* 0x000000ffff238224 */ /* 0x000fe200078e0a23 */
[----:B--2---:R0:W-:Y:S02]  /*b130*/  STL [R1+0x130], R15 ;  /* 0x0001300f01007387 */ /* 0x0041e40000100800 */
[----:B0-----:R-:W-:-:S04]  /*b140*/  LEA R15, P4, R11, R5, 0x1 ;  /* 0x000000050b0f7211 */ /* 0x001fc800078808ff */
[----:B------:R-:W-:Y:S02]  /*b150*/  LEA.HI.X.SX32 R11, R11, R4, 0x1, P4 ;  /* 0x000000040b0b7211 */ /* 0x000fe400020f0eff */
[----:B------:R-:W-:Y:S01]  /*b160*/  ISETP.GT.U32.AND P4, PT, R2, R12, PT ;  /* 0x0000000c0200720c */ /* 0x000fe20003f84070 */
[----:B------:R-:W-:Y:S01]  /*b170*/  @P1 IMAD.MOV.U32 R10, RZ, RZ, R15 ;  /* 0x000000ffff0a1224 */ /* 0x000fe200078e000f */
[----:B------:R-:W-:Y:S04]  /*b180*/  STL [R1+0x4a4], R18 ;  /* 0x0004a41201007387 */ /* 0x000fe80000100800 */
[----:B------:R0:W2:Y:S04]  /*b190*/  @P1 LDG.E.U16 R14, desc[UR24][R10.64] ;  /* 0x000000180a0e1981 */ /* 0x0000a8000c1e1500 */
[----:B------:R-:W-:Y:S04]  /*b1a0*/  STL [R1+0xc8], R15 ;  /* 0x0000c80f01007387 */ /* 0x000fe80000100800 */
[----:B------:R1:W-:Y:S01]  /*b1b0*/  STL [R1+0xc4], R11 ;  /* 0x0000c40b01007387 */ /* 0x0003e20000100800 */
[----:B0-----:R-:W-:-:S04]  /*b1c0*/  IMAD.HI.U32 R10, R3, R9, RZ ;  /* 0x00000009030a7227 */ /* 0x001fc800078e00ff */
[----:B------:R-:W-:Y:S02]  /*b1d0*/  IMAD.MOV R10, RZ, RZ, -R10 ;  /* 0x000000ffff0a7224 */ /* 0x000fe400078e0a0a */
[----:B------:R-:W-:Y:S01]  /*b1e0*/  @!P4 IMAD.IADD R12, R12, 0x1, -R2 ;  /* 0x000000010c0cc824 */ /* 0x000fe200078e0a02 */
[----:B-1----:R-:W-:Y:S02]  /*b1f0*/  LOP3.LUT R11, R0, 0x5c, R55, 0xfe, !PT ;  /* 0x0000005c000b7812 */ /* 0x002fe400078efe37 */
[----:B------:R-:W-:Y:S01]  /*b200*/  ISETP.GE.AND P4, PT, R6, RZ, PT ;  /* 0x000000ff0600720c */ /* 0x000fe20003f86270 */
[----:B------:R-:W-:Y:S01]  /*b210*/  IMAD R6, R2, R10, R9 ;  /* 0x0000000a02067224 */ /* 0x000fe200078e0209 */
[----:B------:R-:W-:Y:S01]  /*b220*/  IABS R8, R11 ;  /* 0x0000000b00087213 */ /* 0x000fe20000000000 */
[----:B------:R-:W-:-:S04]  /*b230*/  IMAD.MOV.U32 R36, RZ, RZ, R12 ;  /* 0x000000ffff247224 */ /* 0x000fc800078e000c */
[----:B------:R-:W-:-:S04]  /*b240*/  IMAD.HI.U32 R9, R3, R8, RZ ;  /* 0x0000000803097227 */ /* 0x000fc800078e00ff */
[----:B------:R-:W-:Y:S01]  /*b250*/  @!P5 IMAD.MOV R36, RZ, RZ, -R36 ;  /* 0x000000ffff24d224 */ /* 0x000fe200078e0a24 */
[----:B------:R-:W-:Y:S01]  /*b260*/  ISETP.GT.U32.AND P5, PT, R2, R6, PT ;  /* 0x000000060200720c */ /* 0x000fe20003fa4070 */
[----:B------:R-:W-:Y:S01]  /*b270*/  IMAD.MOV R9, RZ, RZ, -R9 ;  /* 0x000000ffff097224 */ /* 0x000fe200078e0a09 */
[----:B------:R-:W-:-:S03]  /*b280*/  LOP3.LUT R10, R0, 0x5d, R55, 0xfe, !PT ;  /* 0x0000005d000a7812 */ /* 0x000fc600078efe37 */
[----:B------:R-:W-:Y:S01]  /*b290*/  IMAD R8, R2, R9, R8 ;  /* 0x0000000902087224 */ /* 0x000fe200078e0208 */
[----:B------:R-:W-:-:S04]  /*b2a0*/  IABS R9, R10 ;  /* 0x0000000a00097213 */ /* 0x000fc80000000000 */
[----:B------:R-:W-:-:S03]  /*b2b0*/  ISETP.GT.U32.AND P6, PT, R2, R8, PT ;  /* 0x000000080200720c */ /* 0x000fc60003fc4070 */
[----:B------:R-:W-:Y:S02]  /*b2c0*/  @!P5 IMAD.IADD R6, R6, 0x1, -R2 ;  /* 0x000000010606d824 */ /* 0x000fe400078e0a02 */
[----:B------:R-:W-:-:S03]  /*b2d0*/  IMAD.HI.U32 R12, R3, R9, RZ ;  /* 0x00000009030c7227 */ /* 0x000fc600078e00ff */
[----:B------:R-:W-:Y:S01]  /*b2e0*/  ISETP.GT.U32.AND P5, PT, R2, R6, PT ;  /* 0x000000060200720c */ /* 0x000fe20003fa4070 */
[----:B------:R-:W-:-:S04]  /*b2f0*/  IMAD.MOV R7, RZ, RZ, -R12 ;  /* 0x000000ffff077224 */ /* 0x000fc800078e0a0c */
[--C-:B------:R-:W-:Y:S02]  /*b300*/  @!P6 IMAD.IADD R8, R8, 0x1, -R2.reuse ;  /* 0x000000010808e824 */ /* 0x100fe400078e0a02 */
[----:B------:R-:W-:Y:S01]  /*b310*/  IMAD R7, R2, R7, R9 ;  /* 0x0000000702077224 */ /* 0x000fe200078e0209 */
[----:B------:R-:W-:Y:S02]  /*b320*/  LOP3.LUT R9, R0, 0x5e, R55, 0xfe, !PT ;  /* 0x0000005e00097812 */ /* 0x000fe400078efe37 */
[----:B------:R-:W-:Y:S02]  /*b330*/  ISETP.GT.U32.AND P6, PT, R2, R8, PT ;  /* 0x000000080200720c */ /* 0x000fe40003fc4070 */
[----:B------:R-:W-:Y:S01]  /*b340*/  ISETP.GE.AND P0, PT, R11, RZ, PT ;  /* 0x000000ff0b00720c */ /* 0x000fe20003f06270 */
[----:B------:R-:W-:Y:S01]  /*b350*/  @!P5 IMAD.IADD R6, R6, 0x1, -R2 ;  /* 0x000000010606d824 */ /* 0x000fe200078e0a02 */
[----:B------:R-:W-:-:S03]  /*b360*/  IABS R11, R9 ;  /* 0x00000009000b7213 */ /* 0x000fc60000000000 */
[----:B------:R-:W-:Y:S02]  /*b370*/  IMAD.MOV.U32 R34, RZ, RZ, R6 ;  /* 0x000000ffff227224 */ /* 0x000fe400078e0006 */
[----:B------:R-:W-:Y:S01]  /*b380*/  IMAD.MOV.U32 R6, RZ, RZ, R11 ;  /* 0x000000ffff067224 */ /* 0x000fe200078e000b */
[----:B------:R-:W-:Y:S01]  /*b390*/  ISETP.GT.U32.AND P5, PT, R2, R7, PT ;  /* 0x000000070200720c */ /* 0x000fe20003fa4070 */
[----:B------:R-:W-:Y:S01]  /*b3a0*/  @!P4 IMAD.MOV R34, RZ, RZ, -R34 ;  /* 0x000000ffff22c224 */ /* 0x000fe200078e0a22 */
[----:B------:R-:W-:Y:S01]  /*b3b0*/  ISETP.GE.AND P4, PT, R10, RZ, PT ;  /* 0x000000ff0a00720c */ /* 0x000fe20003f86270 */
[----:B------:R-:W-:-:S04]  /*b3c0*/  IMAD.HI.U32 R10, R3, R6, RZ ;  /* 0x00000006030a7227 */ /* 0x000fc800078e00ff */
[----:B------:R-:W-:Y:S01]  /*b3d0*/  @!P6 IMAD.IADD R8, R8, 0x1, -R2 ;  /* 0x000000010808e824 */ /* 0x000fe200078e0a02 */
[----:B------:R-:W-:Y:S01]  /*b3e0*/  ISETP.GE.AND P6, PT, R9, RZ, PT ;  /* 0x000000ff0900720c */ /* 0x000fe20003fc6270 */
[----:B------:R-:W-:Y:S02]  /*b3f0*/  IMAD.MOV R9, RZ, RZ, -R10 ;  /* 0x000000ffff097224 */ /* 0x000fe400078e0a0a */
[----:B------:R-:W-:Y:S02]  /*b400*/  IMAD.MOV.U32 R32, RZ, RZ, R8 ;  /* 0x000000ffff207224 */ /* 0x000fe400078e0008 */
[C---:B------:R-:W-:Y:S02]  /*b410*/  IMAD R6, R2.reuse, R9, R6 ;  /* 0x0000000902067224 */ /* 0x040fe400078e0206 */
[----:B------:R-:W-:Y:S02]  /*b420*/  @!P5 IMAD.IADD R7, R7, 0x1, -R2 ;  /* 0x000000010707d824 */ /* 0x000fe400078e0a02 */
[----:B------:R-:W-:Y:S01]  /*b430*/  @!P0 IMAD.MOV R32, RZ, RZ, -R32 ;  /* 0x000000ffff208224 */ /* 0x000fe200078e0a20 */
[----:B------:R-:W-:-:S02]  /*b440*/  ISETP.GT.U32.AND P0, PT, R2, R6, PT ;  /* 0x000000060200720c */ /* 0x000fc40003f04070 */
[----:B------:R-:W-:Y:S02]  /*b450*/  ISETP.GT.U32.AND P5, PT, R2, R7, PT ;  /* 0x000000070200720c */ /* 0x000fe40003fa4070 */
[----:B------:R-:W-:-:S04]  /*b460*/  LOP3.LUT R10, R0, 0x5f, R55, 0xfe, !PT ;  /* 0x0000005f000a7812 */ /* 0x000fc800078efe37 */
[----:B------:R-:W-:-:S05]  /*b470*/  IABS R9, R10 ;  /* 0x0000000a00097213 */ /* 0x000fca0000000000 */
[----:B------:R-:W-:-:S04]  /*b480*/  IMAD.HI.U32 R8, R3, R9, RZ ;  /* 0x0000000903087227 */ /* 0x000fc800078e00ff */
[--C-:B------:R-:W-:Y:S02]  /*b490*/  @!P0 IMAD.IADD R6, R6, 0x1, -R2.reuse ;  /* 0x0000000106068824 */ /* 0x100fe400078e0a02 */
[----:B------:R-:W-:Y:S01]  /*b4a0*/  @!P5 IMAD.IADD R7, R7, 0x1, -R2 ;  /* 0x000000010707d824 */ /* 0x000fe200078e0a02 */
[----:B------:R-:W-:Y:S01]  /*b4b0*/  ISETP.GE.AND P5, PT, R10, RZ, PT ;  /* 0x000000ff0a00720c */ /* 0x000fe20003fa6270 */
[----:B------:R-:W-:Y:S01]  /*b4c0*/  IMAD.MOV R8, RZ, RZ, -R8 ;  /* 0x000000ffff087224 */ /* 0x000fe200078e0a08 */
[----:B------:R-:W-:Y:S02]  /*b4d0*/  ISETP.GT.U32.AND P0, PT, R2, R6, PT ;  /* 0x000000060200720c */ /* 0x000fe40003f04070 */
[----:B------:R-:W-:Y:S01]  /*b4e0*/  LOP3.LUT R10, R0, 0x62, R55, 0xfe, !PT ;  /* 0x00000062000a7812 */ /* 0x000fe200078efe37 */
[----:B------:R-:W-:Y:S02]  /*b4f0*/  IMAD R9, R2, R8, R9 ;  /* 0x0000000802097224 */ /* 0x000fe400078e0209 */
[----:B------:R-:W-:Y:S01]  /*b500*/  IMAD.MOV.U32 R31, RZ, RZ, R7 ;  /* 0x000000ffff1f7224 */ /* 0x000fe200078e0007 */
[----:B------:R-:W-:-:S03]  /*b510*/  IABS R8, R10 ;  /* 0x0000000a00087213 */ /* 0x000fc60000000000 */
[----:B------:R-:W-:Y:S01]  /*b520*/  @!P4 IMAD.MOV R31, RZ, RZ, -R31 ;  /* 0x000000ffff1fc224 */ /* 0x000fe200078e0a1f */
[----:B------:R-:W-:Y:S01]  /*b530*/  ISETP.GT.U32.AND P4, PT, R2, R9, PT ;  /* 0x000000090200720c */ /* 0x000fe20003f84070 */
[----:B------:R-:W-:-:S04]  /*b540*/  IMAD.HI.U32 R7, R3, R8, RZ ;  /* 0x0000000803077227 */ /* 0x000fc800078e00ff */
[----:B------:R-:W-:Y:S02]  /*b550*/  @!P0 IMAD.IADD R6, R6, 0x1, -R2 ;  /* 0x0000000106068824 */ /* 0x000fe400078e0a02 */
[----:B------:R-:W-:Y:S02]  /*b560*/  IMAD.MOV R7, RZ, RZ, -R7 ;  /* 0x000000ffff077224 */ /* 0x000fe400078e0a07 */
[----:B------:R-:W-:Y:S02]  /*b570*/  IMAD.MOV.U32 R30, RZ, RZ, R6 ;  /* 0x000000ffff1e7224 */ /* 0x000fe400078e0006 */
[C---:B------:R-:W-:Y:S02]  /*b580*/  IMAD R8, R2.reuse, R7, R8 ;  /* 0x0000000702087224 */ /* 0x040fe400078e0208 */
[----:B------:R-:W-:Y:S02]  /*b590*/  @!P4 IMAD.IADD R9, R9, 0x1, -R2 ;  /* 0x000000010909c824 */ /* 0x000fe400078e0a02 */
[----:B------:R-:W-:Y:S01]  /*b5a0*/  @!P6 IMAD.MOV R30, RZ, RZ, -R30 ;  /* 0x000000ffff1ee224 */ /* 0x000fe200078e0a1e */
[----:B------:R-:W-:-:S02]  /*b5b0*/  ISETP.GT.U32.AND P6, PT, R2, R8, PT ;  /* 0x000000080200720c */ /* 0x000fc40003fc4070 */
[----:B------:R-:W-:Y:S02]  /*b5c0*/  ISETP.GE.AND P0, PT, R10, RZ, PT ;  /* 0x000000ff0a00720c */ /* 0x000fe40003f06270 */
[----:B------:R-:W-:Y:S02]  /*b5d0*/  ISETP.GT.U32.AND P4, PT, R2, R9, PT ;  /* 0x000000090200720c */ /* 0x000fe40003f84070 */
[----:B------:R-:W-:-:S04]  /*b5e0*/  LOP3.LUT R10, R0, 0x63, R55, 0xfe, !PT ;  /* 0x00000063000a7812 */ /* 0x000fc800078efe37 */
[----:B------:R-:W-:-:S03]  /*b5f0*/  IABS R7, R10 ;  /* 0x0000000a00077213 */ /* 0x000fc60000000000 */
[----:B------:R-:W-:Y:S02]  /*b600*/  @!P6 IMAD.IADD R8, R8, 0x1, -R2 ;  /* 0x000000010808e824 */ /* 0x000fe400078e0a02 */
[----:B------:R-:W-:-:S04]  /*b610*/  IMAD.HI.U32 R6, R3, R7, RZ ;  /* 0x0000000703067227 */ /* 0x000fc800078e00ff */
        /* <DEDUP_REMOVED lines=21> */
[--C-:B------:R-:W-:Y:S02]  /*b770*/  @!P0 IMAD.IADD R6, R6, 0x1, -R2.reuse ;  /* 0x0000000106068824 */ /* 0x100fe400078e0a02 */
[----:B------:R-:W-:Y:S01]  /*b780*/  @!P5 IMAD.IADD R7, R7, 0x1, -R2 ;  /* 0x000000010707d824 */ /* 0x000fe200078e0a02 */
[----:B------:R-:W-:Y:S01]  /*b790*/  ISETP.GE.AND P5, PT, R8, RZ, PT ;  /* 0x000000ff0800720c */ /* 0x000fe20003fa6270 */
[----:B------:R-:W-:Y:S01]  /*b7a0*/  IMAD.HI.U32 R8, R3, R9, RZ ;  /* 0x0000000903087227 */ /* 0x000fe200078e00ff */
[----:B------:R-:W-:-:S03]  /*b7b0*/  ISETP.GT.U32.AND P0, PT, R2, R6, PT ;  /* 0x000000060200720c */ /* 0x000fc60003f04070 */
[----:B------:R-:W-:-:S04]  /*b7c0*/  IMAD.MOV R8, RZ, RZ, -R8 ;  /* 0x000000ffff087224 */ /* 0x000fc800078e0a08 */
[----:B------:R-:W-:-:S06]  /*b7d0*/  IMAD R8, R2, R8, R9 ;  /* 0x0000000802087224 */ /* 0x000fcc00078e0209 */
[----:B------:R-:W-:Y:S01]  /*b7e0*/  @!P0 IMAD.IADD R6, R6, 0x1, -R2 ;  /* 0x0000000106068824 */ /* 0x000fe200078e0a02 */
[----:B------:R-:W-:Y:S02]  /*b7f0*/  ISETP.GT.U32.AND P0, PT, R2, R8, PT ;  /* 0x000000080200720c */ /* 0x000fe40003f04070 */
[----:B------:R-:W-:Y:S01]  /*b800*/  LOP3.LUT R9, R0, 0x66, R55, 0xfe, !PT ;  /* 0x0000006600097812 */ /* 0x000fe200078efe37 */
[----:B------:R-:W-:-:S03]  /*b810*/  IMAD.MOV.U32 R27, RZ, RZ, R7 ;  /* 0x000000ffff1b7224 */ /* 0x000fc600078e0007 */
[----:B------:R-:W-:Y:S01]  /*b820*/  IABS R7, R9 ;  /* 0x0000000900077213 */ /* 0x000fe20000000000 */
[----:B------:R-:W-:Y:S01]  /*b830*/  @!P4 IMAD.MOV R27, RZ, RZ, -R27 ;  /* 0x000000ffff1bc224 */ /* 0x000fe200078e0a1b */
[----:B------:R-:W-:-:S03]  /*b840*/  ISETP.GE.AND P4, PT, R9, RZ, PT ;  /* 0x000000ff0900720c */ /* 0x000fc60003f86270 */
[----:B------:R-:W-:Y:S02]  /*b850*/  IMAD.MOV.U32 R9, RZ, RZ, R7 ;  /* 0x000000ffff097224 */ /* 0x000fe400078e0007 */
[----:B------:R-:W-:Y:S01]  /*b860*/  @!P0 IMAD.IADD R8, R8, 0x1, -R2 ;  /* 0x0000000108088824 */ /* 0x000fe200078e0a02 */
[----:B------:R-:W-:Y:S01]  /*b870*/  ISETP.GE.AND P6, PT, R10, RZ, PT ;  /* 0x000000ff0a00720c */ /* 0x000fe20003fc6270 */
[----:B------:R-:W-:-:S03]  /*b880*/  IMAD.HI.U32 R10, R3, R9, RZ ;  /* 0x00000009030a7227 */ /* 0x000fc600078e00ff */
[----:B------:R-:W-:Y:S01]  /*b890*/  ISETP.GT.U32.AND P0, PT, R2, R8, PT ;  /* 0x000000080200720c */ /* 0x000fe20003f04070 */
[----:B------:R-:W-:Y:S01]  /*b8a0*/  IMAD.MOV.U32 R26, RZ, RZ, R6 ;  /* 0x000000ffff1a7224 */ /* 0x000fe200078e0006 */
[----:B------:R-:W-:Y:S01]  /*b8b0*/  LOP3.LUT R7, R0, 0x67, R55, 0xfe, !PT ;  /* 0x0000006700077812 */ /* 0x000fe200078efe37 */
[----:B------:R-:W-:-:S03]  /*b8c0*/  IMAD.MOV R6, RZ, RZ, -R10 ;  /* 0x000000ffff067224 */ /* 0x000fc600078e0a0a */
[----:B------:R-:W-:Y:S01]  /*b8d0*/  IABS R11, R7 ;  /* 0x00000007000b7213 */ /* 0x000fe20000000000 */
[----:B------:R-:W-:Y:S02]  /*b8e0*/  IMAD R6, R2, R6, R9 ;  /* 0x0000000602067224 */ /* 0x000fe400078e0209 */
[----:B------:R-:W-:Y:S02]  /*b8f0*/  @!P6 IMAD.MOV R26, RZ, RZ, -R26 ;  /* 0x000000ffff1ae224 */ /* 0x000fe400078e0a1a */
[----:B------:R-:W-:Y:S02]  /*b900*/  IMAD.MOV.U32 R10, RZ, RZ, R11 ;  /* 0x000000ffff0a7224 */ /* 0x000fe400078e000b */
[----:B------:R-:W-:Y:S01]  /*b910*/  @!P0 IMAD.IADD R8, R8, 0x1, -R2 ;  /* 0x0000000108088824 */ /* 0x000fe200078e0a02 */
[----:B------:R-:W-:Y:S02]  /*b920*/  ISETP.GT.U32.AND P0, PT, R2, R6, PT ;  /* 0x000000060200720c */ /* 0x000fe40003f04070 */
[----:B------:R-:W-:Y:S01]  /*b930*/  ISETP.GE.AND P6, PT, R7, RZ, PT ;  /* 0x000000ff0700720c */ /* 0x000fe20003fc6270 */
[----:B------:R-:W-:Y:S01]  /*b940*/  IMAD.HI.U32 R7, R3, R10, RZ ;  /* 0x0000000a03077227 */ /* 0x000fe200078e00ff */
[----:B------:R-:W-:-:S03]  /*b950*/  LOP3.LUT R12, R0, 0x6a, R55, 0xfe, !PT ;  /* 0x0000006a000c7812 */ /* 0x000fc600078efe37 */
[----:B------:R-:W-:Y:S01]  /*b960*/  IMAD.MOV R7, RZ, RZ, -R7 ;  /* 0x000000ffff077224 */ /* 0x000fe200078e0a07 */
[----:B------:R-:W-:Y:S01]  /*b970*/  LOP3.LUT R13, R0, 0x6b, R55, 0xfe, !PT ;  /* 0x0000006b000d7812 */ /* 0x000fe200078efe37 */
[----:B------:R-:W-:Y:S01]  /*b980*/  IMAD.MOV.U32 R25, RZ, RZ, R8 ;  /* 0x000000ffff197224 */ /* 0x000fe200078e0008 */
[----:B------:R-:W-:Y:S01]  /*b990*/  IABS R9, R12 ;  /* 0x0000000c00097213 */ /* 0x000fe20000000000 */
[----:B------:R-:W-:Y:S02]  /*b9a0*/  IMAD R10, R2, R7, R10 ;  /* 0x00000007020a7224 */ /* 0x000fe400078e020a */
[----:B------:R-:W-:Y:S01]  /*b9b0*/  @!P0 IMAD.IADD R6, R6, 0x1, -R2 ;  /* 0x0000000106068824 */ /* 0x000fe200078e0a02 */
[----:B------:R-:W-:Y:S01]  /*b9c0*/  IABS R7, R13 ;  /* 0x0000000d00077213 */ /* 0x000fe20000000000 */
[----:B------:R-:W-:Y:S01]  /*b9d0*/  @!P5 IMAD.MOV R25, RZ, RZ, -R25 ;  /* 0x000000ffff19d224 */ /* 0x000fe200078e0a19 */
[C---:B------:R-:W-:Y:S01]  /*b9e0*/  ISETP.GT.U32.AND P5, PT, R2.reuse, R10, PT ;  /* 0x0000000a0200720c */ /* 0x040fe20003fa4070 */
[----:B------:R-:W-:Y:S01]  /*b9f0*/  IMAD.HI.U32 R11, R3, R9, RZ ;  /* 0x00000009030b7227 */ /* 0x000fe200078e00ff */
[----:B------:R-:W-:-:S03]  /*ba00*/  ISETP.GT.U32.AND P0, PT, R2, R6, PT ;  /* 0x000000060200720c */ /* 0x000fc60003f04070 */
[----:B------:R-:W-:Y:S02]  /*ba10*/  IMAD.MOV.U32 R8, RZ, RZ, R7 ;  /* 0x000000ffff087224 */ /* 0x000fe400078e0007 */
[----:B------:R-:W-:-:S04]  /*ba20*/  IMAD.MOV R7, RZ, RZ, -R11 ;  /* 0x000000ffff077224 */ /* 0x000fc800078e0a0b */
[----:B------:R-:W-:Y:S02]  /*ba30*/  IMAD R9, R2, R7, R9 ;  /* 0x0000000702097224 */ /* 0x000fe400078e0209 */
[--C-:B------:R-:W-:Y:S02]  /*ba40*/  @!P5 IMAD.IADD R10, R10, 0x1, -R2.reuse ;  /* 0x000000010a0ad824 */ /* 0x100fe400078e0a02 */
[----:B------:R-:W-:Y:S01]  /*ba50*/  @!P0 IMAD.IADD R6, R6, 0x1, -R2 ;  /* 0x0000000106068824 */ /* 0x000fe200078e0a02 */
[C---:B------:R-:W-:Y:S01]  /*ba60*/  ISETP.GT.U32.AND P0, PT, R2.reuse, R9, PT ;  /* 0x000000090200720c */ /* 0x040fe20003f04070 */
[----:B------:R-:W-:Y:S01]  /*ba70*/  IMAD.HI.U32 R7, R3, R8, RZ ;  /* 0x0000000803077227 */ /* 0x000fe200078e00ff */
[----:B------:R-:W-:Y:S02]  /*ba80*/  ISETP.GT.U32.AND P5, PT, R2, R10, PT ;  /* 0x0000000a0200720c */ /* 0x000fe40003fa4070 */
[----:B------:R-:W-:Y:S01]  /*ba90*/  LOP3.LUT R11, R0, 0x6c, R55, 0xfe, !PT ;  /* 0x0000006c000b7812 */ /* 0x000fe200078efe37 */
[----:B------:R-:W-:-:S02]  /*baa0*/  IMAD.MOV R7, RZ, RZ, -R7 ;  /* 0x000000ffff077224 */ /* 0x000fc400078e0a07 */
[----:B------:R-:W-:Y:S02]  /*bab0*/  IMAD.MOV.U32 R24, RZ, RZ, R6 ;  /* 0x000000ffff187224 */ /* 0x000fe400078e0006 */
[----:B------:R-:W-:Y:S01]  /*bac0*/  IMAD R8, R2, R7, R8 ;  /* 0x0000000702087224 */ /* 0x000fe200078e0208 */
[----:B------:R-:W-:-:S03]  /*bad0*/  IABS R7, R11 ;  /* 0x0000000b00077213 */ /* 0x000fc60000000000 */
[--C-:B------:R-:W-:Y:S02]  /*bae0*/  @!P0 IMAD.IADD R9, R9, 0x1, -R2.reuse ;  /* 0x0000000109098824 */ /* 0x100fe400078e0a02 */
[----:B------:R-:W-:Y:S01]  /*baf0*/  @!P5 IMAD.IADD R10, R10, 0x1, -R2 ;  /* 0x000000010a0ad824 */ /* 0x000fe200078e0a02 */
[C---:B------:R-:W-:Y:S01]  /*bb00*/  ISETP.GT.U32.AND P5, PT, R2.reuse, R8, PT ;  /* 0x000000080200720c */ /* 0x040fe20003fa4070 */
[----:B------:R-:W-:Y:S01]  /*bb10*/  @!P4 IMAD.MOV R24, RZ, RZ, -R24 ;  /* 0x000000ffff18c224 */ /* 0x000fe200078e0a18 */
[----:B------:R-:W-:Y:S01]  /*bb20*/  ISETP.GT.U32.AND P4, PT, R2, R9, PT ;  /* 0x000000090200720c */ /* 0x000fe20003f84070 */
[----:B------:R-:W-:-:S04]  /*bb30*/  IMAD.HI.U32 R6, R3, R7, RZ ;  /* 0x0000000703067227 */ /* 0x000fc800078e00ff */
[----:B------:R-:W-:-:S04]  /*bb40*/  IMAD.MOV R6, RZ, RZ, -R6 ;  /* 0x000000ffff067224 */ /* 0x000fc800078e0a06 */
[----:B------:R-:W-:Y:S02]  /*bb50*/  IMAD R7, R2, R6, R7 ;  /* 0x0000000602077224 */ /* 0x000fe400078e0207 */
[--C-:B------:R-:W-:Y:S02]  /*bb60*/  @!P5 IMAD.IADD R8, R8, 0x1, -R2.reuse ;  /* 0x000000010808d824 */ /* 0x100fe400078e0a02 */
[----:B------:R-:W-:Y:S01]  /*bb70*/  @!P4 IMAD.IADD R9, R9, 0x1, -R2 ;  /* 0x000000010909c824 */ /* 0x000fe200078e0a02 */
[C---:B------:R-:W-:Y:S02]  /*bb80*/  ISETP.GT.U32.AND P4, PT, R2.reuse, R7, PT ;  /* 0x000000070200720c */ /* 0x040fe40003f84070 */
[----:B------:R-:W-:Y:S01]  /*bb90*/  ISETP.GT.U32.AND P5, PT, R2, R8, PT ;  /* 0x000000080200720c */ /* 0x000fe20003fa4070 */
[----:B------:R-:W-:Y:S01]  /*bba0*/  IMAD.MOV.U32 R23, RZ, RZ, R10 ;  /* 0x000000ffff177224 */ /* 0x000fe200078e000a */
[----:B------:R-:W-:Y:S02]  /*bbb0*/  LOP3.LUT R6, R0, 0x6d, R55, 0xfe, !PT ;  /* 0x0000006d00067812 */ /* 0x000fe400078efe37 */
[----:B------:R-:W-:Y:S01]  /*bbc0*/  ISETP.GE.AND P0, PT, R12, RZ, PT ;  /* 0x000000ff0c00720c */ /* 0x000fe20003f06270 */
[----:B------:R-:W-:Y:S01]  /*bbd0*/  @!P6 IMAD.MOV R23, RZ, RZ, -R23 ;  /* 0x000000ffff17e224 */ /* 0x000fe200078e0a17 */
[----:B------:R-:W-:Y:S01]  /*bbe0*/  ISETP.GE.AND P6, PT, R13, RZ, PT ;  /* 0x000000ff0d00720c */ /* 0x000fe20003fc6270 */
[----:B------:R-:W-:Y:S01]  /*bbf0*/  IMAD.MOV.U32 R22, RZ, RZ, R9 ;  /* 0x000000ffff167224 */ /* 0x000fe200078e0009 */
[----:B------:R-:W-:-:S03]  /*bc00*/  IABS R9, R6 ;  /* 0x0000000600097213 */ /* 0x000fc60000000000 */
[--C-:B------:R-:W-:Y:S02]  /*bc10*/  @!P4 IMAD.IADD R7, R7, 0x1, -R2.reuse ;  /* 0x000000010707c824 */ /* 0x100fe400078e0a02 */
[----:B------:R-:W-:Y:S02]  /*bc20*/  @!P5 IMAD.IADD R8, R8, 0x1, -R2 ;  /* 0x000000010808d824 */ /* 0x000fe400078e0a02 */
[----:B------:R-:W-:Y:S01]  /*bc30*/  IMAD.HI.U32 R10, R3, R9, RZ ;  /* 0x00000009030a7227 */ /* 0x000fe200078e00ff */
[----:B------:R-:W-:Y:S02]  /*bc40*/  ISETP.GT.U32.AND P4, PT, R2, R7, PT ;  /* 0x000000070200720c */ /* 0x000fe40003f84070 */
[----:B------:R-:W-:Y:S01]  /*bc50*/  ISETP.GE.AND P5, PT, R6, RZ, PT ;  /* 0x000000ff0600720c */ /* 0x000fe20003fa6270 */
[----:B------:R-:W-:Y:S01]  /*bc60*/  IMAD.MOV.U32 R21, RZ, RZ, R8 ;  /* 0x000000ffff157224 */ /* 0x000fe200078e0008 */
[----:B------:R-:W-:Y:S01]  /*bc70*/  LOP3.LUT R6, R0, 0x6e, R55, 0xfe, !PT ;  /* 0x0000006e00067812 */ /* 0x000fe200078efe37 */
[----:B------:R-:W-:-:S02]  /*bc80*/  IMAD.MOV R8, RZ, RZ, -R10 ;  /* 0x000000ffff087224 */ /* 0x000fc400078e0a0a */
[----:B------:R-:W-:Y:S01]  /*bc90*/  @!P0 IMAD.MOV R22, RZ, RZ, -R22 ;  /* 0x000000ffff168224 */ /* 0x000fe200078e0a16 */
[----:B------:R-:W-:Y:S01]  /*bca0*/  ISETP.GE.AND P0, PT, R11, RZ, PT ;  /* 0x000000ff0b00720c */ /* 0x000fe20003f06270 */
[----:B------:R-:W-:Y:S01]  /*bcb0*/  @!P6 IMAD.MOV R21, RZ, RZ, -R21 ;  /* 0x000000ffff15e224 */ /* 0x000fe200078e0a15 */
[----:B------:R-:W-:Y:S02]  /*bcc0*/  IABS R11, R6 ;  /* 0x00000006000b7213 */ /* 0x000fe40000000000 */
[----:B------:R-:W-:Y:S01]  /*bcd0*/  ISETP.GE.AND P6, PT, R6, RZ, PT ;  /* 0x000000ff0600720c */ /* 0x000fe20003fc6270 */
[----:B------:R-:W-:Y:S02]  /*bce0*/  IMAD R6, R2, R8, R9 ;  /* 0x0000000802067224 */ /* 0x000fe400078e0209 */
[----:B------:R-:W-:-:S03]  /*bcf0*/  @!P4 IMAD.IADD R7, R7, 0x1, -R2 ;  /* 0x000000010707c824 */ /* 0x000fc600078e0a02 */
[----:B------:R-:W-:Y:S01]  /*bd00*/  ISETP.GT.U32.AND P4, PT, R2, R6, PT ;  /* 0x000000060200720c */ /* 0x000fe20003f84070 */
[----:B------:R-:W-:-:S04]  /*bd10*/  IMAD.MOV.U32 R10, RZ, RZ, R11 ;  /* 0x000000ffff0a7224 */ /* 0x000fc800078e000b */
[----:B------:R-:W-:-:S04]  /*bd20*/  IMAD.HI.U32 R8, R3, R10, RZ ;  /* 0x0000000a03087227 */ /* 0x000fc800078e00ff */
[----:B------:R-:W-:-:S04]  /*bd30*/  IMAD.MOV R8, RZ, RZ, -R8 ;  /* 0x000000ffff087224 */ /* 0x000fc800078e0a08 */
[----:B------:R-:W-:Y:S01]  /*bd40*/  @!P4 IMAD.IADD R6, R6, 0x1, -R2 ;  /* 0x000000010606c824 */ /* 0x000fe200078e0a02 */
[--C-:B------:R-:W-:Y:S01]  /*bd50*/  LOP3.LUT R13, R0, 0x72, R55.reuse, 0xfe, !PT ;  /* 0x00000072000d7812 */ /* 0x100fe200078efe37 */
[----:B------:R-:W-:Y:S01]  /*bd60*/  IMAD R10, R2, R8, R10 ;  /* 0x00000008020a7224 */ /* 0x000fe200078e020a */
[----:B------:R-:W-:Y:S02]  /*bd70*/  LOP3.LUT R8, R0, 0x6f, R55, 0xfe, !PT ;  /* 0x0000006f00087812 */ /* 0x000fe400078efe37 */
[C---:B------:R-:W-:Y:S01]  /*bd80*/  ISETP.GT.U32.AND P4, PT, R2.reuse, R6, PT ;  /* 0x000000060200720c */ /* 0x040fe20003f84070 */
[----:B------:R-:W-:Y:S01]  /*bd90*/  IMAD.MOV.U32 R19, RZ, RZ, R7 ;  /* 0x000000ffff137224 */ /* 0x000fe200078e0007 */
[----:B------:R-:W-:Y:S02]  /*bda0*/  IABS R11, R13 ;  /* 0x0000000d000b7213 */ /* 0x000fe40000000000 */
[----:B------:R-:W-:Y:S01]  /*bdb0*/  IABS R9, R8 ;  /* 0x0000000800097213 */ /* 0x000fe20000000000 */
[----:B------:R-:W-:Y:S01]  /*bdc0*/  @!P0 IMAD.MOV R19, RZ, RZ, -R19 ;  /* 0x000000ffff138224 */ /* 0x000fe200078e0a13 */
[----:B------:R-:W-:Y:S01]  /*bdd0*/  ISETP.GT.U32.AND P0, PT, R2, R10, PT ;  /* 0x0000000a0200720c */ /* 0x000fe20003f04070 */
[----:B------:R-:W-:-:S02]  /*bde0*/  IMAD.MOV.U32 R7, RZ, RZ, R11 ;  /* 0x000000ffff077224 */ /* 0x000fc400078e000b */
[----:B------:R-:W-:-:S04]  /*bdf0*/  IMAD.HI.U32 R11, R3, R9, RZ ;  /* 0x00000009030b7227 */ /* 0x000fc800078e00ff */
[----:B------:R-:W-:Y:S02]  /*be00*/  IMAD.MOV R11, RZ, RZ, -R11 ;  /* 0x000000ffff0b7224 */ /* 0x000fe400078e0a0b */
[----:B------:R-:W-:Y:S02]  /*be10*/  @!P4 IMAD.IADD R6, R6, 0x1, -R2 ;  /* 0x000000010606c824 */ /* 0x000fe400078e0a02 */
[----:B------:R-:W-:Y:S02]  /*be20*/  IMAD R9, R2, R11, R9 ;  /* 0x0000000b02097224 */ /* 0x000fe400078e0209 */
[----:B------:R-:W-:Y:S02]  /*be30*/  IMAD.MOV.U32 R18, RZ, RZ, R6 ;  /* 0x000000ffff127224 */ /* 0x000fe400078e0006 */
[----:B------:R-:W-:Y:S02]  /*be40*/  @!P0 IMAD.IADD R10, R10, 0x1, -R2 ;  /* 0x000000010a0a8824 */ /* 0x000fe400078e0a02 */
[----:B------:R-:W-:Y:S01]  /*be50*/  @!P5 IMAD.MOV R18, RZ, RZ, -R18 ;  /* 0x000000ffff12d224 */ /* 0x000fe200078e0a12 */
[C---:B------:R-:W-:Y:S01]  /*be60*/  ISETP.GT.U32.AND P5, PT, R2.reuse, R9, PT ;  /* 0x000000090200720c */ /* 0x040fe20003fa4070 */
[----:B------:R-:W-:Y:S01]  /*be70*/  IMAD.HI.U32 R12, R3, R7, RZ ;  /* 0x00000007030c7227 */ /* 0x000fe200078e00ff */
[----:B------:R-:W-:-:S02]  /*be80*/  ISETP.GT.U32.AND P0, PT, R2, R10, PT ;  /* 0x0000000a0200720c */ /* 0x000fc40003f04070 */
[----:B------:R-:W-:Y:S01]  /*be90*/  LOP3.LUT R11, R0, 0x73, R55, 0xfe, !PT ;  /* 0x00000073000b7812 */ /* 0x000fe200078efe37 */
[----:B------:R-:W-:Y:S01]  /*bea0*/  IMAD.MOV R12, RZ, RZ, -R12 ;  /* 0x000000ffff0c7224 */ /* 0x000fe200078e0a0c */
[----:B------:R-:W-:-:S03]  /*beb0*/  ISETP.GE.AND P4, PT, R8, RZ, PT ;  /* 0x000000ff0800720c */ /* 0x000fc60003f86270 */
[----:B------:R-:W-:Y:S01]  /*bec0*/  IMAD R8, R2, R12, R7 ;  /* 0x0000000c02087224 */ /* 0x000fe200078e0207 */
[----:B------:R-:W-:-:S03]  /*bed0*/  IABS R7, R11 ;  /* 0x0000000b00077213 */ /* 0x000fc60000000000 */
[--C-:B------:R-:W-:Y:S01]  /*bee0*/  @!P5 IMAD.IADD R9, R9, 0x1, -R2.reuse ;  /* 0x000000010909d824 */ /* 0x100fe200078e0a02 */
[----:B---3--:R-:W-:Y:S01]  /*bef0*/  STL [R1+0x12c], R16 ;  /* 0x00012c1001007387 */ /* 0x008fe20000100800 */
[----:B------:R-:W-:Y:S01]  /*bf00*/  @!P0 IMAD.IADD R10, R10, 0x1, -R2 ;  /* 0x000000010a0a8824 */ /* 0x000fe200078e0a02 */
[C---:B------:R-:W-:Y:S02]  /*bf10*/  ISETP.GT.U32.AND P0, PT, R2.reuse, R8, PT ;  /* 0x000000080200720c */ /* 0x040fe40003f04070 */
[----:B--2---:R0:W-:Y:S01]  /*bf20*/  STL [R1+0xec], R14 ;  /* 0x0000ec0e01007387 */ /* 0x0041e20000100800 */
[----:B------:R-:W-:Y:S01]  /*bf30*/  ISETP.GT.U32.AND P5, PT, R2, R9, PT ;  /* 0x000000090200720c */ /* 0x000fe20003fa4070 */
[----:B0-----:R-:W-:-:S04]  /*bf40*/  IMAD.HI.U32 R14, R3, R7, RZ ;  /* 0x00000007030e7227 */ /* 0x001fc800078e00ff */
[----:B------:R-:W-:-:S04]  /*bf50*/  IMAD.MOV R14, RZ, RZ, -R14 ;  /* 0x000000ffff0e7224 */ /* 0x000fc800078e0a0e */
[----:B------:R-:W-:-:S04]  /*bf60*/  IMAD R7, R2, R14, R7 ;  /* 0x0000000e02077224 */ /* 0x000fc800078e0207 */
[--C-:B------:R-:W-:Y:S02]  /*bf70*/  @!P5 IMAD.IADD R9, R9, 0x1, -R2.reuse ;  /* 0x000000010909d824 */ /* 0x100fe400078e0a02 */
[----:B------:R-:W-:Y:S01]  /*bf80*/  @!P0 IMAD.IADD R8, R8, 0x1, -R2 ;  /* 0x0000000108088824 */ /* 0x000fe200078e0a02 */
[----:B------:R-:W-:Y:S02]  /*bf90*/  ISETP.GT.U32.AND P5, PT, R2, R7, PT ;  /* 0x000000070200720c */ /* 0x000fe40003fa4070 */
[----:B------:R-:W-:Y:S02]  /*bfa0*/  LOP3.LUT R12, R0, 0x74, R55, 0xfe, !PT ;  /* 0x00000074000c7812 */ /* 0x000fe400078efe37 */
[----:B------:R-:W-:Y:S02]  /*bfb0*/  ISETP.GT.U32.AND P0, PT, R2, R8, PT ;  /* 0x000000080200720c */ /* 0x000fe40003f04070 */
[----:B------:R-:W-:Y:S01]  /*bfc0*/  IABS R6, R12 ;  /* 0x0000000c00067213 */ /* 0x000fe20000000000 */
[----:B------:R-:W-:Y:S01]  /*bfd0*/  IMAD.MOV.U32 R16, RZ, RZ, R9 ;  /* 0x000000ffff107224 */ /* 0x000fe200078e0009 */
[----:B------:R-:W-:-:S03]  /*bfe0*/  LOP3.LUT R9, R0, 0x75, R55, 0xfe, !PT ;  /* 0x0000007500097812 */ /* 0x000fc600078efe37 */
[----:B------:R-:W-:-:S04]  /*bff0*/  IMAD.HI.U32 R14, R3, R6, RZ ;  /* 0x00000006030e7227 */ /* 0x000fc800078e00ff */
[----:B------:R-:W-:Y:S02]  /*c000*/  @!P5 IMAD.IADD R7, R7, 0x1, -R2 ;  /* 0x000000010707d824 */ /* 0x000fe400078e0a02 */
[----:B------:R-:W-:Y:S02]  /*c010*/  IMAD.MOV R14, RZ, RZ, -R14 ;  /* 0x000000ffff0e7224 */ /* 0x000fe400078e0a0e */
[----:B------:R-:W-:Y:S01]  /*c020*/  IMAD.MOV.U32 R17, RZ, RZ, R10 ;  /* 0x000000ffff117224 */ /* 0x000fe200078e000a */
[----:B------:R-:W-:Y:S01]  /*c030*/  IABS R10, R9 ;  /* 0x00000009000a7213 */ /* 0x000fe20000000000 */
[----:B------:R-:W-:Y:S01]  /*c040*/  @!P0 IMAD.IADD R8, R8, 0x1, -R2 ;  /* 0x0000000108088824 */ /* 0x000fe200078e0a02 */
[C---:B------:R-:W-:Y:S01]  /*c050*/  ISETP.GT.U32.AND P5, PT, R2.reuse, R7, PT ;  /* 0x000000070200720c */ /* 0x040fe20003fa4070 */
[----:B------:R-:W-:Y:S02]  /*c060*/  IMAD R6, R2, R14, R6 ;  /* 0x0000000e02067224 */ /* 0x000fe400078e0206 */
[----:B------:R-:W-:-:S02]  /*c070*/  IMAD.MOV.U32 R15, RZ, RZ, R8 ;  /* 0x000000ffff0f7224 */ /* 0x000fc400078e0008 */
[----:B------:R-:W-:Y:S01]  /*c080*/  IMAD.MOV.U32 R8, RZ, RZ, R10 ;  /* 0x000000ffff087224 */ /* 0x000fe200078e000a */
[----:B------:R-:W-:Y:S01]  /*c090*/  ISETP.GT.U32.AND P0, PT, R2, R6, PT ;  /* 0x000000060200720c */ /* 0x000fe20003f04070 */
[----:B------:R-:W-:Y:S01]  /*c0a0*/  @!P4 IMAD.MOV R16, RZ, RZ, -R16 ;  /* 0x000000ffff10c224 */ /* 0x000fe200078e0a10 */
[----:B------:R-:W-:Y:S01]  /*c0b0*/  ISETP.GE.AND P4, PT, R11, RZ, PT ;  /* 0x000000ff0b00720c */ /* 0x000fe20003f86270 */
[----:B------:R-:W-:-:S04]  /*c0c0*/  IMAD.HI.U32 R10, R3, R8, RZ ;  /* 0x00000008030a7227 */ /* 0x000fc800078e00ff */
[----:B------:R-:W-:Y:S02]  /*c0d0*/  IMAD.MOV R10, RZ, RZ, -R10 ;  /* 0x000000ffff0a7224 */ /* 0x000fe400078e0a0a */
[----:B------:R-:W-:Y:S02]  /*c0e0*/  @!P5 IMAD.IADD R7, R7, 0x1, -R2 ;  /* 0x000000010707d824 */ /* 0x000fe400078e0a02 */
[----:B------:R-:W-:Y:S02]  /*c0f0*/  IMAD R8, R2, R10, R8 ;  /* 0x0000000a02087224 */ /* 0x000fe400078e0208 */
[----:B------:R-:W-:Y:S02]  /*c100*/  IMAD.MOV.U32 R14, RZ, RZ, R7 ;  /* 0x000000ffff0e7224 */ /* 0x000fe400078e0007 */
[----:B------:R-:W-:Y:S01]  /*c110*/  @!P6 IMAD.MOV R17, RZ, RZ, -R17 ;  /* 0x000000ffff11e224 */ /* 0x000fe200078e0a11 */
[----:B------:R-:W-:Y:S01]  /*c120*/  ISETP.GE.AND P6, PT, R13, RZ, PT ;  /* 0x000000ff0d00720c */ /* 0x000fe20003fc6270 */
[----:B------:R-:W-:-:S02]  /*c130*/  @!P0 IMAD.IADD R6, R6, 0x1, -R2 ;  /* 0x0000000106068824 */ /* 0x000fc400078e0a02 */
[----:B------:R-:W-:Y:S01]  /*c140*/  @!P4 IMAD.MOV R14, RZ, RZ, -R14 ;  /* 0x000000ffff0ec224 */ /* 0x000fe200078e0a0e */
[C---:B------:R-:W-:Y:S02]  /*c150*/  ISETP.GT.U32.AND P4, PT, R2.reuse, R8, PT ;  /* 0x000000080200720c */ /* 0x040fe40003f84070 */
[----:B------:R-:W-:Y:S02]  /*c160*/  ISETP.GT.U32.AND P0, PT, R2, R6, PT ;  /* 0x000000060200720c */ /* 0x000fe40003f04070 */
[----:B------:R-:W-:Y:S02]  /*c170*/  LOP3.LUT R7, R0, 0x76, R55, 0xfe, !PT ;  /* 0x0000007600077812 */ /* 0x000fe400078efe37 */
[----:B------:R-:W-:-:S03]  /*c180*/  ISETP.GE.AND P5, PT, R9, RZ, PT ;  /* 0x000000ff0900720c */ /* 0x000fc60003fa6270 */
[----:B------:R-:W-:Y:S01]  /*c190*/  @!P6 IMAD.MOV R15, RZ, RZ, -R15 ;  /* 0x000000ffff0fe224 */ /* 0x000fe200078e0a0f */
[----:B------:R-:W-:Y:S02]  /*c1a0*/  ISETP.GE.AND P6, PT, R12, RZ, PT ;  /* 0x000000ff0c00720c */ /* 0x000fe40003fc6270 */
[----:B------:R-:W-:Y:S01]  /*c1b0*/  IABS R9, R7 ;  /* 0x0000000700097213 */ /* 0x000fe20000000000 */
        /* <DEDUP_REMOVED lines=9> */
[----:B------:R-:W-:Y:S02]  /*c250*/  IABS R10, R7 ;  /* 0x00000007000a7213 */ /* 0x000fe40000000000 */
[----:B------:R-:W-:Y:S01]  /*c260*/  ISETP.GE.AND P6, PT, R7, RZ, PT ;  /* 0x000000ff0700720c */ /* 0x000fe20003fc6270 */
[----:B------:R-:W-:Y:S02]  /*c270*/  IMAD R7, R2, R6, R9 ;  /* 0x0000000602077224 */ /* 0x000fe400078e0209 */
[----:B------:R-:W-:-:S03]  /*c280*/  @!P4 IMAD.IADD R8, R8, 0x1, -R2 ;  /* 0x000000010808c824 */ /* 0x000fc600078e0a02 */
[----:B------:R-:W-:Y:S02]  /*c290*/  ISETP.GT.U32.AND P4, PT, R2, R7, PT ;  /* 0x000000070200720c */ /* 0x000fe40003f84070 */
[----:B------:R-:W-:-:S04]  /*c2a0*/  LOP3.LUT R33, R0, 0x7a, R55, 0xfe, !PT ;  /* 0x0000007a00217812 */ /* 0x000fc800078efe37 */
[----:B------:R-:W-:Y:S01]  /*c2b0*/  IABS R9, R33 ;  /* 0x0000002100097213 */ /* 0x000fe20000000000 */
[----:B------:R-:W-:-:S06]  /*c2c0*/  IMAD.MOV.U32 R12, RZ, RZ, R8 ;  /* 0x000000ffff0c7224 */ /* 0x000fcc00078e0008 */
[----:B------:R-:W-:Y:S02]  /*c2d0*/  @!P4 IMAD.IADD R7, R7, 0x1, -R2 ;  /* 0x000000010707c824 */ /* 0x000fe400078e0a02 */
[----:B------:R-:W-:-:S03]  /*c2e0*/  IMAD.HI.U32 R8, R3, R9, RZ ;  /* 0x0000000903087227 */ /* 0x000fc600078e00ff */
[----:B------:R-:W-:Y:S01]  /*c2f0*/  ISETP.GT.U32.AND P4, PT, R2, R7, PT ;  /* 0x000000070200720c */ /* 0x000fe20003f84070 */
[----:B------:R-:W-:Y:S02]  /*c300*/  IMAD.MOV R8, RZ, RZ, -R8 ;  /* 0x000000ffff087224 */ /* 0x000fe400078e0a08 */
[----:B------:R-:W-:-:S04]  /*c310*/  IMAD.HI.U32 R6, R3, R10, RZ ;  /* 0x0000000a03067227 */ /* 0x000fc800078e00ff */
[----:B------:R-:W-:Y:S02]  /*c320*/  IMAD R8, R2, R8, R9 ;  /* 0x0000000802087224 */ /* 0x000fe400078e0209 */
[----:B------:R-:W-:-:S04]  /*c330*/  IMAD.MOV R6, RZ, RZ, -R6 ;  /* 0x000000ffff067224 */ /* 0x000fc800078e0a06 */
[----:B------:R-:W-:Y:S01]  /*c340*/  @!P4 IMAD.IADD R7, R7, 0x1, -R2 ;  /* 0x000000010707c824 */ /* 0x000fe200078e0a02 */
[C---:B------:R-:W-:Y:S01]  /*c350*/  ISETP.GT.U32.AND P4, PT, R2.reuse, R8, PT ;  /* 0x000000080200720c */ /* 0x040fe20003f84070 */
[----:B------:R-:W-:Y:S02]  /*c360*/  IMAD R6, R2, R6, R10 ;  /* 0x0000000602067224 */ /* 0x000fe400078e020a */
[----:B------:R-:W-:-:S03]  /*c370*/  @!P5 IMAD.MOV R12, RZ, RZ, -R12 ;  /* 0x000000ffff0cd224 */ /* 0x000fc600078e0a0c */
[----:B------:R-:W-:Y:S02]  /*c380*/  ISETP.GT.U32.AND P5, PT, R2, R6, PT ;  /* 0x000000060200720c */ /* 0x000fe40003fa4070 */
[----:B------:R-:W-:-:S04]  /*c390*/  LOP3.LUT R40, R0, 0x7b, R55, 0xfe, !PT ;  /* 0x0000007b00287812 */ /* 0x000fc800078efe37 */
[----:B------:R-:W-:Y:S01]  /*c3a0*/  IABS R11, R40 ;  /* 0x00000028000b7213 */ /* 0x000fe20000000000 */
[----:B------:R-:W-:Y:S01]  /*c3b0*/  @!P4 IMAD.IADD R8, R8, 0x1, -R2 ;  /* 0x000000010808c824 */ /* 0x000fe200078e0a02 */
[----:B------:R-:W-:-:S03]  /*c3c0*/  LOP3.LUT R39, R0, 0x7c, R55, 0xfe, !PT ;  /* 0x0000007c00277812 */ /* 0x000fc600078efe37 */
[----:B------:R-:W-:Y:S01]  /*c3d0*/  IMAD.HI.U32 R9, R3, R11, RZ ;  /* 0x0000000b03097227 */ /* 0x000fe200078e00ff */
[----:B------:R-:W-:-:S03]  /*c3e0*/  ISETP.GT.U32.AND P4, PT, R2, R8, PT ;  /* 0x000000080200720c */ /* 0x000fc60003f84070 */
[----:B------:R-:W-:Y:S01]  /*c3f0*/  @!P5 IMAD.IADD R6, R6, 0x1, -R2 ;  /* 0x000000010606d824 */ /* 0x000fe200078e0a02 */
[----:B------:R-:W-:Y:S01]  /*c400*/  IABS R10, R39 ;  /* 0x00000027000a7213 */ /* 0x000fe20000000000 */
[----:B------:R-:W-:-:S03]  /*c410*/  IMAD.MOV R9, RZ, RZ, -R9 ;  /* 0x000000ffff097224 */ /* 0x000fc600078e0a09 */
[C---:B------:R-:W-:Y:S01]  /*c420*/  ISETP.GT.U32.AND P5, PT, R2.reuse, R6, PT ;  /* 0x000000060200720c */ /* 0x040fe20003fa4070 */
[----:B------:R-:W-:Y:S02]  /*c430*/  IMAD R11, R2, R9, R11 ;  /* 0x00000009020b7224 */ /* 0x000fe400078e020b */
[----:B------:R-:W-:-:S04]  /*c440*/  IMAD.HI.U32 R9, R3, R10, RZ ;  /* 0x0000000a03097227 */ /* 0x000fc800078e00ff */
[----:B------:R-:W-:Y:S01]  /*c450*/  @!P4 IMAD.IADD R8, R8, 0x1, -R2 ;  /* 0x000000010808c824 */ /* 0x000fe200078e0a02 */
[----:B------:R-:W-:Y:S01]  /*c460*/  ISETP.GT.U32.AND P4, PT, R2, R11, PT ;  /* 0x0000000b0200720c */ /* 0x000fe20003f84070 */
[----:B------:R-:W-:Y:S01]  /*c470*/  IMAD.MOV.U32 R43, RZ, RZ, R38 ;  /* 0x000000ffff2b7224 */ /* 0x000fe200078e0026 */
[C---:B------:R-:W-:Y:S01]  /*c480*/  LOP3.LUT R38, R0.reuse, 0x7d, R55, 0xfe, !PT ;  /* 0x0000007d00267812 */ /* 0x040fe200078efe37 */
[----:B------:R-:W-:Y:S02]  /*c490*/  IMAD.MOV R9, RZ, RZ, -R9 ;  /* 0x000000ffff097224 */ /* 0x000fe400078e0a09 */
[----:B------:R-:W-:Y:S01]  /*c4a0*/  IMAD.MOV.U32 R44, RZ, RZ, R41 ;  /* 0x000000ffff2c7224 */ /* 0x000fe200078e0029 */
[----:B------:R-:W-:Y:S01]  /*c4b0*/  LOP3.LUT R41, R0, 0x7e, R55, 0xfe, !PT ;  /* 0x0000007e00297812 */ /* 0x000fe200078efe37 */
[----:B------:R-:W-:Y:S01]  /*c4c0*/  @!P5 IMAD.IADD R6, R6, 0x1, -R2 ;  /* 0x000000010606d824 */ /* 0x000fe200078e0a02 */
[----:B------:R-:W-:Y:S01]  /*c4d0*/  ISETP.GE.AND P5, PT, R33, RZ, PT ;  /* 0x000000ff2100720c */ /* 0x000fe20003fa6270 */
[----:B------:R-:W-:Y:S01]  /*c4e0*/  IMAD R10, R2, R9, R10 ;  /* 0x00000009020a7224 */ /* 0x000fe200078e020a */
[----:B------:R-:W-:-:S02]  /*c4f0*/  IABS R9, R38 ;  /* 0x0000002600097213 */ /* 0x000fc40000000000 */
[----:B------:R-:W-:Y:S01]  /*c500*/  IABS R33, R41 ;  /* 0x0000002900217213 */ /* 0x000fe20000000000 */
[----:B------:R-:W-:Y:S02]  /*c510*/  @!P4 IMAD.IADD R11, R11, 0x1, -R2 ;  /* 0x000000010b0bc824 */ /* 0x000fe400078e0a02 */
[----:B------:R-:W-:-:S04]  /*c520*/  IMAD.HI.U32 R42, R3, R9, RZ ;  /* 0x00000009032a7227 */ /* 0x000fc800078e00ff */
[----:B------:R-:W-:Y:S01]  /*c530*/  IMAD.HI.U32 R3, R3, R33, RZ ;  /* 0x0000002103037227 */ /* 0x000fe200078e00ff */
[----:B------:R-:W-:-:S03]  /*c540*/  ISETP.GT.U32.AND P4, PT, R2, R10, PT ;  /* 0x0000000a0200720c */ /* 0x000fc60003f84070 */
[----:B------:R-:W-:Y:S02]  /*c550*/  IMAD.MOV R3, RZ, RZ, -R3 ;  /* 0x000000ffff037224 */ /* 0x000fe400078e0a03 */
[----:B------:R-:W-:Y:S01]  /*c560*/  @!P0 IMAD.MOV R7, RZ, RZ, -R7 ;  /* 0x000000ffff078224 */ /* 0x000fe200078e0a07 */
[C---:B------:R-:W-:Y:S01]  /*c570*/  ISETP.GT.U32.AND P0, PT, R2.reuse, R11, PT ;  /* 0x0000000b0200720c */ /* 0x040fe20003f04070 */
[----:B------:R-:W-:Y:S01]  /*c580*/  IMAD R3, R2, R3, R33 ;  /* 0x0000000302037224 */ /* 0x000fe200078e0221 */
[----:B------:R-:W-:Y:S01]  /*c590*/  SEL R33, R20, R43, !P3 ;  /* 0x0000002b14217207 */ /* 0x000fe20005800000 */
[----:B------:R0:W-:Y:S04]  /*c5a0*/  STL [R1+0x720], R0 ;  /* 0x0007200001007387 */ /* 0x0001e80000100800 */
[----:B------:R-:W-:-:S02]  /*c5b0*/  IMAD R33, R33, UR6, RZ ;  /* 0x0000000621217c24 */ /* 0x000fc4000f8e02ff */
[----:B------:R-:W-:Y:S02]  /*c5c0*/  IMAD.MOV R42, RZ, RZ, -R42 ;  /* 0x000000ffff2a7224 */ /* 0x000fe400078e0a2a */
[--C-:B------:R-:W-:Y:S01]  /*c5d0*/  @!P4 IMAD.IADD R10, R10, 0x1, -R2.reuse ;  /* 0x000000010a0ac824 */ /* 0x100fe200078e0a02 */
[----:B0-----:R-:W-:Y:S01]  /*c5e0*/  LEA R0, P4, R33, R5, 0x1 ;  /* 0x0000000521007211 */ /* 0x001fe200078808ff */
[----:B------:R-:W-:Y:S01]  /*c5f0*/  @!P0 IMAD.IADD R11, R11, 0x1, -R2 ;  /* 0x000000010b0b8824 */ /* 0x000fe200078e0a02 */
[C---:B------:R-:W-:Y:S01]  /*c600*/  ISETP.GT.U32.AND P0, PT, R2.reuse, R3, PT ;  /* 0x000000030200720c */ /* 0x040fe20003f04070 */
[C---:B------:R-:W-:Y:S01]  /*c610*/  IMAD R9, R2.reuse, R42, R9 ;  /* 0x0000002a02097224 */ /* 0x040fe200078e0209 */
[----:B------:R-:W-:Y:S01]  /*c620*/  LEA.HI.X.SX32 R42, R33, R4, 0x1, P4 ;  /* 0x00000004212a7211 */ /* 0x000fe200020f0eff */
[----:B------:R-:W-:Y:S01]  /*c630*/  @!P6 IMAD.MOV R6, RZ, RZ, -R6 ;  /* 0x000000ffff06e224 */ /* 0x000fe200078e0a06 */
[----:B------:R-:W-:Y:S02]  /*c640*/  ISETP.GT.U32.AND P6, PT, R2, R10, PT ;  /* 0x0000000a0200720c */ /* 0x000fe40003fc4070 */
[----:B------:R-:W-:Y:S01]  /*c650*/  SEL R33, R20, R44, !P3 ;  /* 0x0000002c14217207 */ /* 0x000fe20005800000 */
[----:B------:R-:W-:Y:S01]  /*c660*/  STL [R1+0x108], R0 ;  /* 0x0001080001007387 */ /* 0x000fe20000100800 */
[----:B------:R-:W-:-:S03]  /*c670*/  @P1 IMAD.MOV.U32 R43, RZ, RZ, R42 ;  /* 0x000000ffff2b1224 */ /* 0x000fc600078e002a */
[----:B------:R-:W-:Y:S01]  /*c680*/  IMAD R33, R33, UR6, RZ ;  /* 0x0000000621217c24 */ /* 0x000fe2000f8e02ff */
[----:B------:R0:W-:Y:S01]  /*c690*/  STL [R1+0x104], R42 ;  /* 0x0001042a01007387 */ /* 0x0001e20000100800 */
[----:B------:R-:W-:Y:S01]  /*c6a0*/  @!P0 IMAD.IADD R3, R3, 0x1, -R2 ;  /* 0x0000000103038824 */ /* 0x000fe200078e0a02 */
[----:B------:R-:W-:-:S03]  /*c6b0*/  PRMT R62, RZ, 0x7610, R62 ;  /* 0x00007610ff3e7816 */ /* 0x000fc6000000003e */
[----:B------:R-:W-:Y:S01]  /*c6c0*/  @!P6 IMAD.IADD R10, R10, 0x1, -R2 ;  /* 0x000000010a0ae824 */ /* 0x000fe200078e0a02 */
[----:B------:R-:W-:Y:S01]  /*c6d0*/  ISETP.GE.AND P6, PT, R40, RZ, PT ;  /* 0x000000ff2800720c */ /* 0x000fe20003fc6270 */
[----:B0-----:R-:W-:Y:S01]  /*c6e0*/  @P1 IMAD.MOV.U32 R42, RZ, RZ, R0 ;  /* 0x000000ffff2a1224 */ /* 0x001fe200078e0000 */
[----:B------:R-:W-:-:S04]  /*c6f0*/  LEA R0, P0, R33, R5, 0x1 ;  /* 0x0000000521007211 */ /* 0x000fc800078008ff */
[----:B------:R-:W-:Y:S01]  /*c700*/  LEA.HI.X.SX32 R40, R33, R4, 0x1, P0 ;  /* 0x0000000421287211 */ /* 0x000fe200000f0eff */
[----:B------:R0:W2:Y:S01]  /*c710*/  @P1 LDG.E.U16 R62, desc[UR24][R42.64] ;  /* 0x000000182a3e1981 */ /* 0x0000a2000c1e1500 */
[----:B------:R-:W-:Y:S01]  /*c720*/  PRMT R60, RZ, 0x7610, R60 ;  /* 0x00007610ff3c7816 */ /* 0x000fe2000000003c */
[----:B0-----:R-:W-:Y:S02]  /*c730*/  @P1 IMAD.MOV.U32 R42, RZ, RZ, R0 ;  /* 0x000000ffff2a1224 */ /* 0x001fe400078e0000 */
[----:B------:R-:W-:-:S05]  /*c740*/  @P1 IMAD.MOV.U32 R43, RZ, RZ, R40 ;  /* 0x000000ffff2b1224 */ /* 0x000fca00078e0028 */
[----:B------:R-:W3:Y:S01]  /*c750*/  @P1 LDG.E.U16 R60, desc[UR24][R42.64] ;  /* 0x000000182a3c1981 */ /* 0x000ee2000c1e1500 */
[C---:B------:R-:W-:Y:S02]  /*c760*/  ISETP.GT.U32.AND P4, PT, R2.reuse, R9, PT ;  /* 0x000000090200720c */ /* 0x040fe40003f84070 */
[----:B------:R-:W-:Y:S01]  /*c770*/  ISETP.GT.U32.AND P0, PT, R2, R3, PT ;  /* 0x000000030200720c */ /* 0x000fe20003f04070 */
[----:B------:R-:W-:Y:S01]  /*c780*/  @!P5 IMAD.MOV R8, RZ, RZ, -R8 ;  /* 0x000000ffff08d224 */ /* 0x000fe200078e0a08 */
[----:B------:R-:W-:-:S09]  /*c790*/  SEL R33, R20, R63, !P3 ;  /* 0x0000003f14217207 */ /* 0x000fd20005800000 */
[----:B------:R-:W-:-:S05]  /*c7a0*/  @!P4 IMAD.IADD R9, R9, 0x1, -R2 ;  /* 0x000000010909c824 */ /* 0x000fca00078e0a02 */
[----:B------:R-:W-:Y:S01]  /*c7b0*/  ISETP.GT.U32.AND P5, PT, R2, R9, PT ;  /* 0x000000090200720c */ /* 0x000fe20003fa4070 */
[----:B------:R-:W-:Y:S02]  /*c7c0*/  IMAD R33, R33, UR6, RZ ;  /* 0x0000000621217c24 */ /* 0x000fe4000f8e02ff */
[----:B------:R-:W-:Y:S01]  /*c7d0*/  @!P0 IMAD.IADD R3, R3, 0x1, -R2 ;  /* 0x0000000103038824 */ /* 0x000fe200078e0a02 */
[----:B------:R-:W-:Y:S02]  /*c7e0*/  ISETP.GE.AND P4, PT, R39, RZ, PT ;  /* 0x000000ff2700720c */ /* 0x000fe40003f86270 */
[----:B------:R-:W-:-:S07]  /*c7f0*/  PRMT R55, RZ, 0x7610, R55 ;  /* 0x00007610ff377816 */ /* 0x000fce0000000037 */
[----:B------:R-:W-:Y:S01]  /*c800*/  @!P5 IMAD.IADD R9, R9, 0x1, -R2 ;  /* 0x000000010909d824 */ /* 0x000fe200078e0a02 */
[----:B------:R-:W-:Y:S01]  /*c810*/  ISETP.GE.AND P5, PT, R38, RZ, PT ;  /* 0x000000ff2600720c */ /* 0x000fe20003fa6270 */
[----:B--2---:R-:W-:Y:S04]  /*c820*/  STL [R1+0x728], R62 ;  /* 0x0007283e01007387 */ /* 0x004fe80000100800 */
[----:B------:R0:W-:Y:S04]  /*c830*/  STL [R1+0x148], R0 ;  /* 0x0001480001007387 */ /* 0x0001e80000100800 */
[----:B------:R-:W-:Y:S04]  /*c840*/  STL [R1+0x144], R40 ;  /* 0x0001442801007387 */ /* 0x000fe80000100800 */
[----:B------:R-:W2:Y:S01]  /*c850*/  LDL.LU R44, [R1+0x1a0] ;  /* 0x0001a000012c7983 */ /* 0x000ea20000300800 */
[----:B0-----:R-:W-:-:S03]  /*c860*/  LEA R0, P0, R33, R5, 0x1 ;  /* 0x0000000521007211 */ /* 0x001fc600078008ff */
[----:B------:R-:W2:Y:S01]  /*c870*/  LDL.LU R87, [R1+0x19c] ;  /* 0x00019c0001577983 */ /* 0x000ea20000300800 */
[----:B------:R-:W-:Y:S01]  /*c880*/  LEA.HI.X.SX32 R39, R33, R4, 0x1, P0 ;  /* 0x0000000421277211 */ /* 0x000fe200000f0eff */
[----:B------:R-:W-:Y:S02]  /*c890*/  @P1 IMAD.MOV.U32 R38, RZ, RZ, R0 ;  /* 0x000000ffff261224 */ /* 0x000fe400078e0000 */
[----:B---3--:R0:W-:Y:S04]  /*c8a0*/  STL [R1+0x72c], R60 ;  /* 0x00072c3c01007387 */ /* 0x0081e80000100800 */
[----:B------:R-:W3:Y:S04]  /*c8b0*/  @P1 LDG.E.U16 R55, desc[UR24][R38.64] ;  /* 0x0000001826371981 */ /* 0x000ee8000c1e1500 */
[----:B0-----:R-:W2:Y:S01]  /*c8c0*/  LDL.LU R60, [R1+0x198] ;  /* 0x00019800013c7983 */ /* 0x001ea20000300800 */
[----:B------:R-:W-:-:S03]  /*c8d0*/  ISETP.GE.AND P0, PT, R41, RZ, PT ;  /* 0x000000ff2900720c */ /* 0x000fc60003f06270 */
[----:B------:R0:W-:Y:S04]  /*c8e0*/  STL [R1+0x190], R0 ;  /* 0x0001900001007387 */ /* 0x0001e80000100800 */
[----:B------:R1:W-:Y:S04]  /*c8f0*/  STL [R1+0x18c], R39 ;  /* 0x00018c2701007387 */ /* 0x0003e80000100800 */
[----:B------:R-:W4:Y:S04]  /*c900*/  LDL.LU R45, [R1+0x154] ;  /* 0x00015400012d7983 */ /* 0x000f280000300800 */
        /* <DEDUP_REMOVED lines=9> */
[----:B0-----:R-:W4:Y:S04]  /*c9a0*/  LDL.LU R0, [R1+0xc] ;  /* 0x00000c0001007983 */ /* 0x001f280000300800 */
[----:B------:R-:W4:Y:S04]  /*c9b0*/  LDL.LU R48, [R1+0x8] ;  /* 0x0000080001307983 */ /* 0x000f280000300800 */
[----:B------:R-:W4:Y:S04]  /*c9c0*/  LDL.LU R63, [R1] ;  /* 0x00000000013f7983 */ /* 0x000f280000300800 */
[----:B------:R-:W4:Y:S04]  /*c9d0*/  LDL.LU R38, [R1+0x150] ;  /* 0x0001500001267983 */ /* 0x000f280000300800 */
[----:B-1----:R-:W4:Y:S04]  /*c9e0*/  LDL.LU R39, [R1+0x118] ;  /* 0x0001180001277983 */ /* 0x002f280000300800 */
[----:B---3--:R0:W-:Y:S01]  /*c9f0*/  STL [R1+0x724], R55 ;  /* 0x0007243701007387 */ /* 0x0081e20000100800 */
[----:B--2---:R-:W-:-:S03]  /*ca00*/  SEL R60, R20, R60, !P3 ;  /* 0x0000003c143c7207 */ /* 0x004fc60005800000 */
[----:B0-----:R-:W2:Y:S04]  /*ca10*/  LDL.LU R55, [R1+0x158] ;  /* 0x0001580001377983 */ /* 0x001ea80000300800 */
[----:B------:R0:W-:Y:S04]  /*ca20*/  STL [R1+0x730], R60 ;  /* 0x0007303c01007387 */ /* 0x0001e80000100800 */
[----:B0-----:R-:W3:Y:S01]  /*ca30*/  LDL.LU R60, [R1+0x194] ;  /* 0x00019400013c7983 */ /* 0x001ee20000300800 */
[C---:B----4-:R-:W-:Y:S02]  /*ca40*/  SEL R62, R20.reuse, R62, !P3 ;  /* 0x0000003e143e7207 */ /* 0x050fe40005800000 */
[----:B------:R-:W-:-:S02]  /*ca50*/  SEL R38, R20, R38, !P3 ;  /* 0x0000002614267207 */ /* 0x000fc40005800000 */
[C---:B------:R-:W-:Y:S01]  /*ca60*/  SEL R39, R20.reuse, R39, !P3 ;  /* 0x0000002714277207 */ /* 0x040fe20005800000 */
[----:B------:R-:W-:Y:S01]  /*ca70*/  @!P0 IMAD.MOV R3, RZ, RZ, -R3 ;  /* 0x000000ffff038224 */ /* 0x000fe200078e0a03 */
[C---:B--2---:R-:W-:Y:S02]  /*ca80*/  SEL R55, R20.reuse, R55, !P3 ;  /* 0x0000003714377207 */ /* 0x044fe40005800000 */
[----:B---3--:R-:W-:-:S05]  /*ca90*/  SEL R60, R20, R60, !P3 ;  /* 0x0000003c143c7207 */ /* 0x008fca0005800000 */
[----:B------:R-:W-:Y:S04]  /*caa0*/  STL [R1+0x238], R60 ;  /* 0x0002383c01007387 */ /* 0x000fe80000100800 */
[----:B------:R0:W-:Y:S04]  /*cab0*/  STL [R1+0x278], R55 ;  /* 0x0002783701007387 */ /* 0x0001e80000100800 */
[----:B------:R1:W-:Y:S04]  /*cac0*/  STL [R1+0x734], R62 ;  /* 0x0007343e01007387 */ /* 0x0003e80000100800 */
[----:B------:R2:W-:Y:S01]  /*cad0*/  STL [R1+0x4], R38 ;  /* 0x0000042601007387 */ /* 0x0005e20000100800 */
[----:B0-----:R-:W-:-:S02]  /*cae0*/  SEL R55, R20, R2, !P3 ;  /* 0x0000000214377207 */ /* 0x001fc40005800000 */
[C---:B------:R-:W-:Y:S02]  /*caf0*/  SEL R2, R20.reuse, R43, !P3 ;  /* 0x0000002b14027207 */ /* 0x040fe40005800000 */
[C---:B-1----:R-:W-:Y:S02]  /*cb00*/  SEL R62, R20.reuse, R33, !P3 ;  /* 0x00000021143e7207 */ /* 0x042fe40005800000 */
[C---:B------:R-:W-:Y:S02]  /*cb10*/  SEL R33, R20.reuse, R42, !P3 ;  /* 0x0000002a14217207 */ /* 0x040fe40005800000 */
[C---:B--2---:R-:W-:Y:S01]  /*cb20*/  SEL R38, R20.reuse, R41, !P3 ;  /* 0x0000002914267207 */ /* 0x044fe20005800000 */
[----:B------:R-:W-:Y:S04]  /*cb30*/  STL [R1+0x26c], R39 ;  /* 0x00026c2701007387 */ /* 0x000fe80000100800 */
[----:B------:R-:W-:Y:S04]  /*cb40*/  STL [R1+0x2b8], R38 ;  /* 0x0002b82601007387 */ /* 0x000fe80000100800 */
[----:B------:R0:W-:Y:S04]  /*cb50*/  STL [R1+0x270], R33 ;  /* 0x0002702101007387 */ /* 0x0001e80000100800 */
[----:B------:R1:W-:Y:S01]  /*cb60*/  STL [R1+0x2f4], R2 ;  /* 0x0002f40201007387 */ /* 0x0003e20000100800 */
[----:B0-----:R-:W-:-:S02]  /*cb70*/  SEL R33, R20, R0, !P3 ;  /* 0x0000000014217207 */ /* 0x001fc40005800000 */
[C---:B------:R-:W-:Y:S02]  /*cb80*/  SEL R0, R20.reuse, R63, !P3 ;  /* 0x0000003f14007207 */ /* 0x040fe40005800000 */
[C---:B-1----:R-:W-:Y:S01]  /*cb90*/  SEL R2, R20.reuse, R48, !P3 ;  /* 0x0000003014027207 */ /* 0x042fe20005800000 */
[----:B------:R-:W-:Y:S04]  /*cba0*/  STL [R1+0xc], R33 ;  /* 0x00000c2101007387 */ /* 0x000fe80000100800 */
[----:B------:R-:W-:Y:S04]  /*cbb0*/  STL [R1+0x8], R2 ;  /* 0x0000080201007387 */ /* 0x000fe80000100800 */
[----:B------:R0:W-:Y:S02]  /*cbc0*/  STL [R1+0x370], R0 ;  /* 0x0003700001007387 */ /* 0x0001e40000100800 */
[----:B0-----:R-:W-:-:S05]  /*cbd0*/  SEL R0, R20, R88, !P3 ;  /* 0x0000005814007207 */ /* 0x001fca0005800000 */
[----:B------:R0:W-:Y:S02]  /*cbe0*/  STL [R1+0x338], R0 ;  /* 0x0003380001007387 */ /* 0x0001e40000100800 */
[----:B0-----:R-:W-:-:S05]  /*cbf0*/  SEL R0, R20, R81, !P3 ;  /* 0x0000005114007207 */ /* 0x001fca0005800000 */
[----:B------:R0:W-:Y:S02]  /*cc00*/  STL [R1+0x334], R0 ;  /* 0x0003340001007387 */ /* 0x0001e40000100800 */
[----:B0-----:R-:W-:-:S05]  /*cc10*/  SEL R0, R20, R76, !P3 ;  /* 0x0000004c14007207 */ /* 0x001fca0005800000 */
[----:B------:R0:W-:Y:S01]  /*cc20*/  STL [R1+0x2f8], R0 ;  /* 0x0002f80001007387 */ /* 0x0001e20000100800 */
[C---:B------:R-:W-:Y:S02]  /*cc30*/  SEL R2, R20.reuse, R64, !P3 ;  /* 0x0000004014027207 */ /* 0x040fe40005800000 */
[----:B0-----:R-:W-:-:S05]  /*cc40*/  SEL R0, R20, R69, !P3 ;  /* 0x0000004514007207 */ /* 0x001fca0005800000 */
[----:B------:R0:W-:Y:S04]  /*cc50*/  STL [R1+0x718], R0 ;  /* 0x0007180001007387 */ /* 0x0001e80000100800 */
[----:B------:R1:W-:Y:S01]  /*cc60*/  STL [R1+0x274], R2 ;  /* 0x0002740201007387 */ /* 0x0003e20000100800 */
[C---:B0-----:R-:W-:Y:S02]  /*cc70*/  SEL R0, R20.reuse, R61, !P3 ;  /* 0x0000003d14007207 */ /* 0x041fe40005800000 */
[----:B-1----:R-:W-:-:S03]  /*cc80*/  SEL R2, R20, R54, !P3 ;  /* 0x0000003614027207 */ /* 0x002fc60005800000 */
[----:B------:R0:W-:Y:S04]  /*cc90*/  STL [R1+0x3d4], R0 ;  /* 0x0003d40001007387 */ /* 0x0001e80000100800 */
[----:B------:R-:W-:Y:S01]  /*cca0*/  STL [R1], R2 ;  /* 0x0000000201007387 */ /* 0x000fe20000100800 */
[----:B0-----:R-:W-:-:S05]  /*ccb0*/  SEL R0, R20, R53, !P3 ;  /* 0x0000003514007207 */ /* 0x001fca0005800000 */
[----:B------:R0:W-:Y:S01]  /*ccc0*/  STL [R1+0x3a4], R0 ;  /* 0x0003a40001007387 */ /* 0x0001e20000100800 */
[C---:B------:R-:W-:Y:S02]  /*ccd0*/  SEL R39, R20.reuse, R80, !P3 ;  /* 0x0000005014277207 */ /* 0x040fe40005800000 */
[C---:B------:R-:W-:Y:S02]  /*cce0*/  SEL R80, R20.reuse, R70, !P3 ;  /* 0x0000004614507207 */ /* 0x040fe40005800000 */
[C---:B0-----:R-:W-:Y:S02]  /*ccf0*/  SEL R0, R20.reuse, R36, !P3 ;  /* 0x0000002414007207 */ /* 0x041fe40005800000 */
[----:B------:R-:W-:-:S03]  /*cd00*/  SEL R70, R20, R31, !P3 ;  /* 0x0000001f14467207 */ /* 0x000fc60005800000 */
[----:B------:R0:W-:Y:S01]  /*cd10*/  STL [R1+0x374], R0 ;  /* 0x0003740001007387 */ /* 0x0001e20000100800 */
[----:B------:R-:W1:Y:S01]  /*cd20*/  S2R R31, SR_TID.X ;  /* 0x00000000001f7919 */ /* 0x000e620000002100 */
[----:B0-----:R-:W-:-:S05]  /*cd30*/  SEL R0, R20, R29, !P3 ;  /* 0x0000001d14007207 */ /* 0x001fca0005800000 */
[----:B------:R0:W-:Y:S01]  /*cd40*/  STL [R1+0x3a0], R0 ;  /* 0x0003a00001007387 */ /* 0x0001e20000100800 */
[C---:B------:R-:W-:Y:S02]  /*cd50*/  SEL R42, R20.reuse, R59, !P3 ;  /* 0x0000003b142a7207 */ /* 0x040fe40005800000 */
[C---:B------:R-:W-:Y:S02]  /*cd60*/  SEL R69, R20.reuse, R25, !P3 ;  /* 0x0000001914457207 */ /* 0x040fe40005800000 */
[C---:B------:R-:W-:Y:S01]  /*cd70*/  SEL R59, R20.reuse, R50, !P3 ;  /* 0x00000032143b7207 */ /* 0x040fe20005800000 */
[----:B------:R-:W2:Y:S01]  /*cd80*/  LDL.LU R25, [R1+0x1cc] ;  /* 0x0001cc0001197983 */ /* 0x000ea20000300800 */
[C---:B0-----:R-:W-:Y:S02]  /*cd90*/  SEL R0, R20.reuse, R23, !P3 ;  /* 0x0000001714007207 */ /* 0x041fe40005800000 */
[C---:B------:R-:W-:Y:S02]  /*cda0*/  SEL R50, R20.reuse, R19, !P3 ;  /* 0x0000001314327207 */ /* 0x040fe40005800000 */
[C---:B------:R-:W-:Y:S01]  /*cdb0*/  SEL R54, R20.reuse, R26, !P3 ;  /* 0x0000001a14367207 */ /* 0x040fe20005800000 */
[----:B------:R0:W-:Y:S04]  /*cdc0*/  STL [R1+0x3d0], R0 ;  /* 0x0003d00001007387 */ /* 0x0001e80000100800 */
[----:B------:R-:W3:Y:S04]  /*cdd0*/  LDL.LU R19, [R1+0x1d0] ;  /* 0x0001d00001137983 */ /* 0x000ee80000300800 */
[----:B------:R-:W4:Y:S01]  /*cde0*/  LDL.LU R26, [R1+0x20c] ;  /* 0x00020c00011a7983 */ /* 0x000f220000300800 */
[----:B------:R-:W-:-:S02]  /*cdf0*/  SEL R76, R20, R56, !P3 ;  /* 0x00000038144c7207 */ /* 0x000fc40005800000 */
[C---:B0-----:R-:W-:Y:S02]  /*ce00*/  SEL R0, R20.reuse, R16, !P3 ;  /* 0x0000001014007207 */ /* 0x041fe40005800000 */
[C---:B------:R-:W-:Y:S02]  /*ce10*/  SEL R56, R20.reuse, R32, !P3 ;  /* 0x0000002014387207 */ /* 0x040fe40005800000 */
[C---:B------:R-:W-:Y:S02]  /*ce20*/  SEL R32, R20.reuse, R27, !P3 ;  /* 0x0000001b14207207 */ /* 0x040fe40005800000 */
[----:B------:R-:W3:Y:S04]  /*ce30*/  LDL.LU R27, [R1+0x1d4] ;  /* 0x0001d400011b7983 */ /* 0x000ee80000300800 */
[----:B------:R0:W-:Y:S04]  /*ce40*/  STL [R1+0x404], R0 ;  /* 0x0004040001007387 */ /* 0x0001e80000100800 */
[----:B------:R-:W3:Y:S01]  /*ce50*/  LDL.LU R29, [R1+0x250] ;  /* 0x00025000011d7983 */ /* 0x000ee20000300800 */
[----:B------:R-:W-:-:S02]  /*ce60*/  SEL R48, R20, R92, !P3 ;  /* 0x0000005c14307207 */ /* 0x000fc40005800000 */
[C---:B------:R-:W-:Y:S02]  /*ce70*/  SEL R92, R20.reuse, R30, !P3 ;  /* 0x0000001e145c7207 */ /* 0x040fe40005800000 */
[----:B------:R-:W3:Y:S01]  /*ce80*/  LDL.LU R30, [R1+0x24c] ;  /* 0x00024c00011e7983 */ /* 0x000ee20000300800 */
[C---:B------:R-:W-:Y:S01]  /*ce90*/  SEL R81, R20.reuse, R77, !P3 ;  /* 0x0000004d14517207 */ /* 0x040fe20005800000 */
[----:B-1----:R-:W-:Y:S01]  /*cea0*/  IMAD.SHL.U32 R2, R31, 0x2, RZ ;  /* 0x000000021f027824 */ /* 0x002fe200078e00ff */
[C---:B------:R-:W-:Y:S02]  /*ceb0*/  SEL R88, R20.reuse, R24, !P3 ;  /* 0x0000001814587207 */ /* 0x040fe40005800000 */
[----:B------:R-:W-:Y:S01]  /*cec0*/  SEL R77, R20, R3, !P3 ;  /* 0x00000003144d7207 */ /* 0x000fe20005800000 */
[----:B------:R-:W3:Y:S01]  /*ced0*/  LDL.LU R24, [R1+0x290] ;  /* 0x0002900001187983 */ /* 0x000ee20000300800 */
[----:B------:R-:W-:-:S03]  /*cee0*/  SHF.R.S32.HI R3, RZ, 0x6, R31 ;  /* 0x00000006ff037819 */ /* 0x000fc6000001141f */
[----:B------:R-:W3:Y:S01]  /*cef0*/  LDL.LU R31, [R1+0x28c] ;  /* 0x00028c00011f7983 */ /* 0x000ee20000300800 */
[C---:B------:R-:W-:Y:S02]  /*cf00*/  SEL R33, R20.reuse, R93, !P3 ;  /* 0x0000005d14217207 */ /* 0x040fe40005800000 */
[C---:B------:R-:W-:Y:S02]  /*cf10*/  SEL R93, R20.reuse, R37, !P3 ;  /* 0x00000025145d7207 */ /* 0x040fe40005800000 */
[C---:B------:R-:W-:Y:S02]  /*cf20*/  SEL R37, R20.reuse, R21, !P3 ;  /* 0x0000001514257207 */ /* 0x040fe40005800000 */
[----:B------:R-:W-:Y:S02]  /*cf30*/  SEL R21, R20, R8, !P3 ;  /* 0x0000000814157207 */ /* 0x000fe40005800000 */
[----:B------:R-:W-:Y:S02]  /*cf40*/  LOP3.LUT R8, R2, 0x7e, RZ, 0xc0, !PT ;  /* 0x0000007e02087812 */ /* 0x000fe400078ec0ff */
[----:B------:R-:W-:Y:S01]  /*cf50*/  SGXT R2, R3, 0x1 ;  /* 0x000000010302781a */ /* 0x000fe20000000200 */
[----:B------:R-:W-:Y:S01]  /*cf60*/  IMAD R3, R33, UR6, RZ ;  /* 0x0000000621037c24 */ /* 0x000fe2000f8e02ff */
[----:B------:R-:W-:-:S04]  /*cf70*/  @!UP2 UIADD3 UR4, UPT, UPT, -UR5, 0x100000, URZ ;  /* 0x001000000504a890 */ /* 0x000fc8000fffe1ff */
[----:B------:R-:W-:Y:S02]  /*cf80*/  @!UP2 USHF.L.U32 UR5, UR4, 0xb, URZ ;  /* 0x0000000b0405a899 */ /* 0x000fe400080006ff */
[----:B------:R-:W-:Y:S01]  /*cf90*/  @!UP2 USHF.L.U32 UR4, UR4, 0x1, URZ ;  /* 0x000000010404a899 */ /* 0x000fe200080006ff */
[----:B------:R-:W-:Y:S01]  /*cfa0*/  @!P5 IMAD.MOV R9, RZ, RZ, -R9 ;  /* 0x000000ffff09d224 */ /* 0x000fe200078e0a09 */
[----:B------:R-:W-:Y:S02]  /*cfb0*/  LOP3.LUT R2, R8, 0x90, R2, 0x78, !PT ;  /* 0x0000009008027812 */ /* 0x000fe400078e7802 */
[C---:B------:R-:W-:Y:S02]  /*cfc0*/  SEL R38, R20.reuse, R86, !P3 ;  /* 0x0000005614267207 */ /* 0x040fe40005800000 */
[C---:B------:R-:W-:Y:S01]  /*cfd0*/  LEA R8, P0, R3.reuse, R5, 0x1 ;  /* 0x0000000503087211 */ /* 0x040fe200078008ff */
[----:B------:R-:W-:Y:S01]  /*cfe0*/  VOTEU.ALL UP1, P2 ;  /* 0x0000000000ff7886 */ /* 0x000fe20001020000 */
[----:B------:R-:W-:Y:S01]  /*cff0*/  SEL R61, R20, R9, !P3 ;  /* 0x00000009143d7207 */ /* 0x000fe20005800000 */
[----:B------:R-:W-:Y:S01]  /*d000*/  @!P4 IMAD.MOV R10, RZ, RZ, -R10 ;  /* 0x000000ffff0ac224 */ /* 0x000fe200078e0a0a */
[----:B------:R-:W-:Y:S01]  /*d010*/  LEA.HI.X.SX32 R9, R3, R4, 0x1, P0 ;  /* 0x0000000403097211 */ /* 0x000fe200000f0eff */
[----:B------:R-:W-:Y:S01]  /*d020*/  IMAD R3, R38, UR6, RZ ;  /* 0x0000000626037c24 */ /* 0x000fe2000f8e02ff */
[C---:B0-----:R-:W-:Y:S01]  /*d030*/  SEL R0, R20.reuse, R6, !P3 ;  /* 0x0000000614007207 */ /* 0x041fe20005800000 */
[----:B------:R-:W-:Y:S01]  /*d040*/  @!P6 IMAD.MOV R11, RZ, RZ, -R11 ;  /* 0x000000ffff0be224 */ /* 0x000fe200078e0a0b */
[----:B------:R-:W-:Y:S01]  /*d050*/  PRMT R6, RZ, 0x7610, R6 ;  /* 0x00007610ff067816 */ /* 0x000fe20000000006 */
[----:B------:R0:W1:Y:S01]  /*d060*/  @!UP1 SYNCS.EXCH.64 URZ, [UR8+0x18008], UR4 ;  /* 0x0180080408ff95b2 */ /* 0x0000620008000100 */
[C---:B------:R-:W-:Y:S01]  /*d070*/  SEL R43, R20.reuse, R52, !P3 ;  /* 0x00000034142b7207 */ /* 0x040fe20005800000 */
[----:B------:R0:W-:Y:S01]  /*d080*/  STL [R1+0x1d0], R8 ;  /* 0x0001d00801007387 */ /* 0x0001e20000100800 */
[----:B------:R-:W-:-:S02]  /*d090*/  SEL R52, R20, R10, !P3 ;  /* 0x0000000a14347207 */ /* 0x000fc40005800000 */
[----:B------:R-:W-:Y:S01]  /*d0a0*/  LEA R10, P0, R3, R5, 0x1 ;  /* 0x00000005030a7211 */ /* 0x000fe200078008ff */
[----:B------:R-:W-:Y:S01]  /*d0b0*/  STL [R1+0x1cc], R9 ;  /* 0x0001cc0901007387 */ /* 0x000fe20000100800 */
[----:B------:R-:W-:-:S03]  /*d0c0*/  SEL R36, R20, R11, !P3 ;  /* 0x0000000b14247207 */ /* 0x000fc60005800000 */
[----:B------:R1:W3:Y:S01]  /*d0d0*/  @P1 LDG.E.U16 R6, desc[UR24][R8.64] ;  /* 0x0000001808061981 */ /* 0x0002e2000c1e1500 */
[----:B------:R-:W-:Y:S01]  /*d0e0*/  LEA.HI.X.SX32 R11, R3, R4, 0x1, P0 ;  /* 0x00000004030b7211 */ /* 0x000fe200000f0eff */
[----:B------:R-:W-:Y:S01]  /*d0f0*/  IMAD R3, R39, UR6, RZ ;  /* 0x0000000627037c24 */ /* 0x000fe2000f8e02ff */
[C---:B------:R-:W-:Y:S01]  /*d100*/  SEL R60, R20.reuse, R40, !P3 ;  /* 0x00000028143c7207 */ /* 0x040fe20005800000 */
[----:B0-----:R-:W0:Y:S01]  /*d110*/  LDCU UR4, c[0x0][0x3b0] ;  /* 0x00007600ff0477ac */ /* 0x001e220008000800 */
[C---:B------:R-:W-:Y:S02]  /*d120*/  SEL R63, R20.reuse, R85, !P3 ;  /* 0x00000055143f7207 */ /* 0x040fe40005800000 */
[----:B------:R-:W-:Y:S01]  /*d130*/  SEL R64, R20, R12, !P3 ;  /* 0x0000000c14407207 */ /* 0x000fe20005800000 */
[----:B------:R-:W0:Y:S01]  /*d140*/  LDCU UR5, c[0x0][0x3b0] ;  /* 0x00007600ff0577ac */ /* 0x000e220008000800 */
[----:B-1----:R-:W-:-:S06]  /*d150*/  PRMT R8, RZ, 0x7610, R8 ;  /* 0x00007610ff087816 */ /* 0x002fcc0000000008 */
[----:B------:R1:W3:Y:S04]  /*d160*/  @P1 LDG.E.U16 R8, desc[UR24][R10.64] ;  /* 0x000000180a081981 */ /* 0x0002e8000c1e1500 */
[----:B--2---:R2:W-:Y:S04]  /*d170*/  STS.U16 [R2+UR8+0x10400], R25 ;  /* 0x0104001902007988 */ /* 0x0045e80008000408 */
[----:B--2---:R-:W2:Y:S04]  /*d180*/  LDL.LU R25, [R1+0x2d0] ;  /* 0x0002d00001197983 */ /* 0x004ea80000300800 */
[----:B----4-:R4:W-:Y:S04]  /*d190*/  STS.U16 [R2+UR8+0x10800], R26 ;  /* 0x0108001a02007988 */ /* 0x0109e80008000408 */
[----:B----4-:R-:W4:Y:S04]  /*d1a0*/  LDL.LU R26, [R1+0x2cc] ;  /* 0x0002cc00011a7983 */ /* 0x010f280000300800 */
[----:B------:R1:W-:Y:S04]  /*d1b0*/  STL [R1+0x210], R10 ;  /* 0x0002100a01007387 */ /* 0x0003e80000100800 */
[----:B---3--:R3:W-:Y:S04]  /*d1c0*/  STS.U16 [R2+UR8+0x10c00], R27 ;  /* 0x010c001b02007988 */ /* 0x0087e80008000408 */
[----:B------:R0:W-:Y:S01]  /*d1d0*/  STL [R1+0x20c], R11 ;  /* 0x00020c0b01007387 */ /* 0x0001e20000100800 */
[----:B-1----:R-:W-:-:S03]  /*d1e0*/  LEA R10, P0, R3, R5, 0x1 ;  /* 0x00000005030a7211 */ /* 0x002fc600078008ff */
[----:B------:R1:W-:Y:S04]  /*d1f0*/  STS.U16 [R2+UR8+0x11000], R29 ;  /* 0x0110001d02007988 */ /* 0x0003e80008000408 */
[----:B---3--:R-:W3:Y:S01]  /*d200*/  LDL.LU R27, [R1+0x310] ;  /* 0x00031000011b7983 */ /* 0x008ee20000300800 */
[----:B0-----:R-:W-:-:S03]  /*d210*/  LEA.HI.X.SX32 R11, R3, R4, 0x1, P0 ;  /* 0x00000004030b7211 */ /* 0x001fc600000f0eff */
[----:B-1----:R-:W3:Y:S04]  /*d220*/  LDL.LU R29, [R1+0x30c] ;  /* 0x00030c00011d7983 */ /* 0x002ee80000300800 */
[----:B------:R-:W-:Y:S04]  /*d230*/  STL [R1+0x250], R10 ;  /* 0x0002500a01007387 */ /* 0x000fe80000100800 */
[----:B------:R0:W-:Y:S04]  /*d240*/  STS.U16 [R2+UR8+0x11400], R30 ;  /* 0x0114001e02007988 */ /* 0x0001e80008000408 */
[----:B------:R-:W-:Y:S04]  /*d250*/  STL [R1+0x24c], R11 ;  /* 0x00024c0b01007387 */ /* 0x000fe80000100800 */
[----:B0-----:R-:W3:Y:S04]  /*d260*/  LDL.LU R30, [R1+0x34c] ;  /* 0x00034c00011e7983 */ /* 0x001ee80000300800 */
[----:B------:R0:W-:Y:S04]  /*d270*/  STS.U16 [R2+UR8+0x11c00], R31 ;  /* 0x011c001f02007988 */ /* 0x0001e80008000408 */
[----:B0-----:R-:W3:Y:S01]  /*d280*/  LDL.LU R31, [R1+0x348] ;  /* 0x00034800011f7983 */ /* 0x001ee20000300800 */
[----:B------:R-:W-:-:S02]  /*d290*/  SEL R40, R20, R75, !P3 ;  /* 0x0000004b14287207 */ /* 0x000fc40005800000 */
[----:B------:R-:W-:Y:S02]  /*d2a0*/  SEL R85, R20, R7, !P3 ;  /* 0x0000000714557207 */ /* 0x000fe40005800000 */
[----:B------:R-:W-:Y:S01]  /*d2b0*/  PRMT R7, RZ, 0x7610, R7 ;  /* 0x00007610ff077816 */ /* 0x000fe20000000007 */
[----:B------:R-:W-:Y:S01]  /*d2c0*/  IMAD R3, R40, UR6, RZ ;  /* 0x0000000628037c24 */ /* 0x000fe2000f8e02ff */
[----:B------:R-:W-:-:S04]  /*d2d0*/  SEL R41, R20, R68, !P3 ;  /* 0x0000004414297207 */ /* 0x000fc80005800000 */
[C---:B------:R-:W-:Y:S01]  /*d2e0*/  LEA R12, P0, R3.reuse, R5, 0x1 ;  /* 0x00000005030c7211 */ /* 0x040fe200078008ff */
[----:B------:R0:W3:Y:S01]  /*d2f0*/  @P1 LDG.E.U16 R7, desc[UR24][R10.64] ;  /* 0x000000180a071981 */ /* 0x0000e2000c1e1500 */
[----:B------:R-:W-:Y:S02]  /*d300*/  SEL R53, R20, R13, !P3 ;  /* 0x0000000d14357207 */ /* 0x000fe40005800000 */
[----:B------:R-:W-:Y:S01]  /*d310*/  LEA.HI.X.SX32 R13, R3, R4, 0x1, P0 ;  /* 0x00000004030d7211 */ /* 0x000fe200000f0eff */
[----:B------:R-:W-:Y:S01]  /*d320*/  IMAD R3, R41, UR6, RZ ;  /* 0x0000000629037c24 */ /* 0x000fe2000f8e02ff */
[----:B0-----:R-:W-:Y:S01]  /*d330*/  PRMT R10, RZ, 0x7610, R10 ;  /* 0x00007610ff0a7816 */ /* 0x001fe2000000000a */
[----:B------:R-:W-:Y:S04]  /*d340*/  STL [R1+0x290], R12 ;  /* 0x0002900c01007387 */ /* 0x000fe80000100800 */
[----:B------:R0:W-:Y:S04]  /*d350*/  STS.U16 [R2+UR8+0x11800], R24 ;  /* 0x0118001802007988 */ /* 0x0001e80008000408 */
[----:B------:R1:W3:Y:S04]  /*d360*/  @P1 LDG.E.U16 R10, desc[UR24][R12.64] ;  /* 0x000000180c0a1981 */ /* 0x0002e8000c1e1500 */
[----:B------:R1:W-:Y:S04]  /*d370*/  STL [R1+0x28c], R13 ;  /* 0x00028c0d01007387 */ /* 0x0003e80000100800 */
[----:B0-----:R-:W3:Y:S01]  /*d380*/  LDL.LU R24, [R1+0x36c] ;  /* 0x00036c0001187983 */ /* 0x001ee20000300800 */
[----:B-1----:R-:W-:-:S02]  /*d390*/  LEA R12, P0, R3, R5, 0x1 ;  /* 0x00000005030c7211 */ /* 0x002fc400078008ff */
[----:B------:R-:W-:Y:S02]  /*d3a0*/  PRMT R9, RZ, 0x7610, R9 ;  /* 0x00007610ff097816 */ /* 0x000fe40000000009 */
[----:B------:R-:W-:Y:S01]  /*d3b0*/  LEA.HI.X.SX32 R13, R3, R4, 0x1, P0 ;  /* 0x00000004030d7211 */ /* 0x000fe200000f0eff */
[----:B------:R-:W-:Y:S01]  /*d3c0*/  IMAD R3, R42, UR6, RZ ;  /* 0x000000062a037c24 */ /* 0x000fe2000f8e02ff */
[C---:B------:R-:W-:Y:S02]  /*d3d0*/  SEL R75, R20.reuse, R49, !P3 ;  /* 0x00000031144b7207 */ /* 0x040fe40005800000 */
[C---:B------:R-:W-:Y:S01]  /*d3e0*/  SEL R49, R20.reuse, R34, !P3 ;  /* 0x0000002214317207 */ /* 0x040fe20005800000 */
[----:B------:R0:W3:Y:S01]  /*d3f0*/  @P1 LDG.E.U16 R9, desc[UR24][R12.64] ;  /* 0x000000180c091981 */ /* 0x0000e2000c1e1500 */
[----:B------:R-:W-:Y:S02]  /*d400*/  SEL R34, R20, R14, !P3 ;  /* 0x0000000e14227207 */ /* 0x000fe40005800000 */
[----:B------:R-:W-:-:S02]  /*d410*/  LEA R14, P0, R3, R5, 0x1 ;  /* 0x00000005030e7211 */ /* 0x000fc400078008ff */
[C---:B------:R-:W-:Y:S02]  /*d420*/  SEL R23, R20.reuse, R22, !P3 ;  /* 0x0000001614177207 */ /* 0x040fe40005800000 */
[----:B------:R-:W-:Y:S02]  /*d430*/  SEL R22, R20, R15, !P3 ;  /* 0x0000000f14167207 */ /* 0x000fe40005800000 */
[----:B------:R-:W-:Y:S01]  /*d440*/  LEA.HI.X.SX32 R15, R3, R4, 0x1, P0 ;  /* 0x00000004030f7211 */ /* 0x000fe200000f0eff */
[----:B------:R-:W-:Y:S01]  /*d450*/  IMAD R3, R43, UR4, RZ ;  /* 0x000000042b037c24 */ /* 0x000fe2000f8e02ff */
[----:B------:R-:W1:Y:S01]  /*d460*/  LDCU UR4, c[0x0][0x3b0] ;  /* 0x00007600ff0477ac */ /* 0x000e620008000800 */
[----:B--2---:R2:W-:Y:S04]  /*d470*/  STS.U16 [R2+UR8+0x12000], R25 ;  /* 0x0120001902007988 */ /* 0x0045e80008000408 */
[----:B--2---:R-:W2:Y:S04]  /*d480*/  LDL.LU R25, [R1+0x368] ;  /* 0x0003680001197983 */ /* 0x004ea80000300800 */
[----:B----4-:R4:W-:Y:S04]  /*d490*/  STS.U16 [R2+UR8+0x12400], R26 ;  /* 0x0124001a02007988 */ /* 0x0109e80008000408 */
[----:B----4-:R-:W4:Y:S04]  /*d4a0*/  LDL.LU R26, [R1+0x328] ;  /* 0x00032800011a7983 */ /* 0x010f280000300800 */
[----:B------:R0:W-:Y:S04]  /*d4b0*/  STL [R1+0x2d0], R12 ;  /* 0x0002d00c01007387 */ /* 0x0001e80000100800 */
[----:B------:R-:W-:Y:S01]  /*d4c0*/  STL [R1+0x2cc], R13 ;  /* 0x0002cc0d01007387 */ /* 0x000fe20000100800 */
[----:B0-----:R-:W-:-:S03]  /*d4d0*/  PRMT R12, RZ, 0x7610, R12 ;  /* 0x00007610ff0c7816 */ /* 0x001fc6000000000c */
[----:B---3--:R0:W-:Y:S04]  /*d4e0*/  STS.U16 [R2+UR8+0x12800], R27 ;  /* 0x0128001b02007988 */ /* 0x0081e80008000408 */
[----:B------:R3:W-:Y:S04]  /*d4f0*/  STS.U16 [R2+UR8+0x12c00], R29 ;  /* 0x012c001d02007988 */ /* 0x0007e80008000408 */
[----:B------:R1:W4:Y:S04]  /*d500*/  @P1 LDG.E.U16 R12, desc[UR24][R14.64] ;  /* 0x000000180e0c1981 */ /* 0x000328000c1e1500 */
[----:B0-----:R-:W4:Y:S04]  /*d510*/  LDL.LU R27, [R1+0x360] ;  /* 0x00036000011b7983 */ /* 0x001f280000300800 */
[----:B---3--:R-:W3:Y:S04]  /*d520*/  LDL.LU R29, [R1+0x35c] ;  /* 0x00035c00011d7983 */ /* 0x008ee80000300800 */
[----:B------:R1:W-:Y:S04]  /*d530*/  STL [R1+0x310], R14 ;  /* 0x0003100e01007387 */ /* 0x0003e80000100800 */
[----:B------:R0:W-:Y:S01]  /*d540*/  STL [R1+0x30c], R15 ;  /* 0x00030c0f01007387 */ /* 0x0001e20000100800 */
[----:B-1----:R-:W-:-:S03]  /*d550*/  LEA R14, P0, R3, R5, 0x1 ;  /* 0x00000005030e7211 */ /* 0x002fc600078008ff */
[----:B------:R1:W-:Y:S01]  /*d560*/  STS.U16 [R2+UR8+0x13000], R30 ;  /* 0x0130001e02007988 */ /* 0x0003e20008000408 */
[----:B0-----:R-:W-:-:S03]  /*d570*/  LEA.HI.X.SX32 R15, R3, R4, 0x1, P0 ;  /* 0x00000004030f7211 */ /* 0x001fc600000f0eff */
[----:B------:R0:W-:Y:S04]  /*d580*/  STS.U16 [R2+UR8+0x13400], R31 ;  /* 0x0134001f02007988 */ /* 0x0001e80008000408 */
[----:B-1----:R-:W3:Y:S04]  /*d590*/  LDL.LU R30, [R1+0x388] ;  /* 0x00038800011e7983 */ /* 0x002ee80000300800 */
[----:B------:R1:W-:Y:S04]  /*d5a0*/  STL [R1+0x34c], R14 ;  /* 0x00034c0e01007387 */ /* 0x0003e80000100800 */
[----:B------:R-:W-:Y:S04]  /*d5b0*/  STL [R1+0x348], R15 ;  /* 0x0003480f01007387 */ /* 0x000fe80000100800 */
[----:B0-----:R-:W3:Y:S01]  /*d5c0*/  LDL.LU R31, [R1+0x318] ;  /* 0x00031800011f7983 */ /* 0x001ee20000300800 */
[----:B------:R-:W-:-:S03]  /*d5d0*/  SEL R35, R20, R35, !P3 ;  /* 0x0000002314237207 */ /* 0x000fc60005800000 */
[----:B------:R-:W3:Y:S01]  /*d5e0*/  LDL.LU R33, [R1+0x390] ;  /* 0x0003900001217983 */ /* 0x000ee20000300800 */
[----:B------:R-:W-:Y:S01]  /*d5f0*/  PRMT R11, RZ, 0x7610, R11 ;  /* 0x00007610ff0b7816 */ /* 0x000fe2000000000b */
[----:B------:R-:W-:Y:S01]  /*d600*/  IMAD R3, R35, UR4, RZ ;  /* 0x0000000423037c24 */ /* 0x000fe2000f8e02ff */
[----:B------:R-:W0:Y:S01]  /*d610*/  LDCU UR4, c[0x0][0x3b0] ;  /* 0x00007600ff0477ac */ /* 0x000e220008000800 */
[----:B------:R-:W-:-:S03]  /*d620*/  SEL R28, R20, R28, !P3 ;  /* 0x0000001c141c7207 */ /* 0x000fc60005800000 */
[C---:B------:R-:W-:Y:S01]  /*d630*/  LEA R16, P0, R3.reuse, R5, 0x1 ;  /* 0x0000000503107211 */ /* 0x040fe200078008ff */
[----:B------:R1:W3:Y:S01]  /*d640*/  @P1 LDG.E.U16 R11, desc[UR24][R14.64] ;  /* 0x000000180e0b1981 */ /* 0x0002e2000c1e1500 */
[----:B------:R-:W-:Y:S02]  /*d650*/  SEL R86, R20, R17, !P3 ;  /* 0x0000001114567207 */ /* 0x000fe40005800000 */
[----:B------:R-:W-:Y:S01]  /*d660*/  LEA.HI.X.SX32 R17, R3, R4, 0x1, P0 ;  /* 0x0000000403117211 */ /* 0x000fe200000f0eff */
[----:B------:R0:W-:Y:S01]  /*d670*/  STS.U16 [R2+UR8+0x13800], R24 ;  /* 0x0138001802007988 */ /* 0x0001e20008000408 */
[----:B------:R-:W-:-:S03]  /*d680*/  IMAD R3, R28, UR5, RZ ;  /* 0x000000051c037c24 */ /* 0x000fc6000f8e02ff */
[----:B------:R-:W-:Y:S01]  /*d690*/  STS.U16 [R2+UR8+0x10000], R19 ;  /* 0x0100001302007988 */ /* 0x000fe20008000408 */
[----:B-1----:R-:W-:Y:S01]  /*d6a0*/  PRMT R14, RZ, 0x7610, R14 ;  /* 0x00007610ff0e7816 */ /* 0x002fe2000000000e */
[----:B------:R-:W1:Y:S01]  /*d6b0*/  LDCU UR5, c[0x0][0x3b0] ;  /* 0x00007600ff0577ac */ /* 0x000e620008000800 */
[----:B0-----:R-:W-:-:S04]  /*d6c0*/  LOP3.LUT R24, R2, 0x20, RZ, 0x3c, !PT ;  /* 0x0000002002187812 */ /* 0x001fc800078e3cff */
[----:B------:R0:W3:Y:S01]  /*d6d0*/  @P1 LDG.E.U16 R14, desc[UR24][R16.64] ;  /* 0x00000018100e1981 */ /* 0x0000e2000c1e1500 */
[C---:B------:R-:W-:Y:S02]  /*d6e0*/  SEL R44, R20.reuse, R44, !P3 ;  /* 0x0000002c142c7207 */ /* 0x040fe40005800000 */
[C---:B------:R-:W-:Y:S02]  /*d6f0*/  SEL R87, R20.reuse, R87, !P3 ;  /* 0x0000005714577207 */ /* 0x040fe40005800000 */
[C---:B------:R-:W-:Y:S02]  /*d700*/  SEL R45, R20.reuse, R45, !P3 ;  /* 0x0000002d142d7207 */ /* 0x040fe40005800000 */
[C---:B------:R-:W-:Y:S02]  /*d710*/  SEL R46, R20.reuse, R46, !P3 ;  /* 0x0000002e142e7207 */ /* 0x040fe40005800000 */
[C---:B------:R-:W-:Y:S02]  /*d720*/  SEL R47, R20.reuse, R47, !P3 ;  /* 0x0000002f142f7207 */ /* 0x040fe40005800000 */
[----:B------:R-:W-:-:S02]  /*d730*/  SEL R91, R20, R91, !P3 ;  /* 0x0000005b145b7207 */ /* 0x000fc40005800000 */
        /* <DEDUP_REMOVED lines=17> */
[----:B------:R-:W-:Y:S01]  /*d850*/  SEL R68, R20, R18, !P3 ;  /* 0x0000001214447207 */ /* 0x000fe20005800000 */
[----:B--2---:R-:W-:Y:S04]  /*d860*/  STS.U16 [R2+UR8+0x13c00], R25 ;  /* 0x013c001902007988 */ /* 0x004fe80008000408 */
[----:B----4-:R2:W-:Y:S04]  /*d870*/  STS.U16 [R24+UR8+0x10100], R26 ;  /* 0x0101001a18007988 */ /* 0x0105e80008000408 */
[----:B--2---:R-:W2:Y:S04]  /*d880*/  LDL.LU R26, [R1+0x2f0] ;  /* 0x0002f000011a7983 */ /* 0x004ea80000300800 */
[----:B------:R0:W-:Y:S04]  /*d890*/  STL [R1+0x37c], R16 ;  /* 0x00037c1001007387 */ /* 0x0001e80000100800 */
[----:B------:R4:W-:Y:S04]  /*d8a0*/  STL [R1+0x378], R17 ;  /* 0x0003781101007387 */ /* 0x0009e80000100800 */
[----:B------:R-:W2:Y:S01]  /*d8b0*/  LDL.LU R20, [R1+0x384] ;  /* 0x0003840001147983 */ /* 0x000ea20000300800 */
[----:B0-----:R-:W-:-:S04]  /*d8c0*/  LEA R16, P0, R3, R5, 0x1 ;  /* 0x0000000503107211 */ /* 0x001fc800078008ff */
[-C--:B----4-:R-:W-:Y:S01]  /*d8d0*/  LEA.HI.X.SX32 R17, R3, R4.reuse, 0x1, P0 ;  /* 0x0000000403117211 */ /* 0x090fe200000f0eff */
[----:B------:R-:W-:Y:S01]  /*d8e0*/  IMAD R3, R23, UR4, RZ ;  /* 0x0000000417037c24 */ /* 0x000fe2000f8e02ff */
[----:B------:R0:W-:Y:S01]  /*d8f0*/  STS.U16 [R24+UR8+0x10500], R27 ;  /* 0x0105001b18007988 */ /* 0x0001e20008000408 */
[----:B------:R-:W-:Y:S01]  /*d900*/  PRMT R13, RZ, 0x7610, R13 ;  /* 0x00007610ff0d7816 */ /* 0x000fe2000000000d */
[----:B------:R-:W4:Y:S02]  /*d910*/  LDCU UR4, c[0x0][0x3b0] ;  /* 0x00007600ff0477ac */ /* 0x000f240008000800 */
[C---:B------:R-:W-:Y:S01]  /*d920*/  LEA R18, P0, R3.reuse, R5, 0x1 ;  /* 0x0000000503127211 */ /* 0x040fe200078008ff */
[----:B---3--:R-:W-:Y:S04]  /*d930*/  STS.U16 [R24+UR8+0x10900], R29 ;  /* 0x0109001d18007988 */ /* 0x008fe80008000408 */
[----:B0-----:R-:W3:Y:S01]  /*d940*/  LDL.LU R27, [R1+0x2e8] ;  /* 0x0002e800011b7983 */ /* 0x001ee20000300800 */
[----:B------:R-:W-:-:S03]  /*d950*/  LEA.HI.X.SX32 R19, R3, R4, 0x1, P0 ;  /* 0x0000000403137211 */ /* 0x000fc600000f0eff */
[----:B------:R-:W-:Y:S04]  /*d960*/  STL [R1+0x3ac], R16 ;  /* 0x0003ac1001007387 */ /* 0x000fe80000100800 */
[----:B------:R-:W-:Y:S04]  /*d970*/  STL [R1+0x3a8], R17 ;  /* 0x0003a81101007387 */ /* 0x000fe80000100800 */
[----:B------:R-:W3:Y:S04]  /*d980*/  LDL.LU R25, [R1+0x354] ;  /* 0x0003540001197983 */ /* 0x000ee80000300800 */
[----:B------:R0:W-:Y:S04]  /*d990*/  STS.U16 [R24+UR8+0x10d00], R30 ;  /* 0x010d001e18007988 */ /* 0x0001e80008000408 */
[----:B------:R1:W3:Y:S04]  /*d9a0*/  @P1 LDG.E.U16 R13, desc[UR24][R16.64] ;  /* 0x00000018100d1981 */ /* 0x0002e8000c1e1500 */
[----:B0-----:R-:W3:Y:S04]  /*d9b0*/  LDL.LU R30, [R1+0x350] ;  /* 0x00035000011e7983 */ /* 0x001ee80000300800 */
[----:B------:R-:W-:Y:S04]  /*d9c0*/  STL [R1+0x3dc], R18 ;  /* 0x0003dc1201007387 */ /* 0x000fe80000100800 */
[----:B------:R-:W-:Y:S04]  /*d9d0*/  STL [R1+0x3d8], R19 ;  /* 0x0003d81301007387 */ /* 0x000fe80000100800 */
[----:B------:R0:W-:Y:S04]  /*d9e0*/  STS.U16 [R24+UR8+0x11100], R31 ;  /* 0x0111001f18007988 */ /* 0x0001e80008000408 */
[----:B------:R-:W3:Y:S04]  /*d9f0*/  LDL.LU R29, [R1+0x380] ;  /* 0x00038000011d7983 */ /* 0x000ee80000300800 */
[----:B0-----:R-:W3:Y:S01]  /*da00*/  LDL.LU R31, [R1+0x258] ;  /* 0x00025800011f7983 */ /* 0x001ee20000300800 */
[----:B-1----:R-:W-:Y:S01]  /*da10*/  PRMT R16, RZ, 0x7610, R16 ;  /* 0x00007610ff107816 */ /* 0x002fe20000000010 */
[----:B------:R-:W-:Y:S01]  /*da20*/  IMAD R3, R22, UR5, RZ ;  /* 0x0000000516037c24 */ /* 0x000fe2000f8e02ff */
[----:B------:R-:W-:Y:S01]  /*da30*/  PRMT R15, RZ, 0x7610, R15 ;  /* 0x00007610ff0f7816 */ /* 0x000fe2000000000f */
[----:B------:R0:W-:Y:S01]  /*da40*/  STS.U16 [R24+UR8+0x11500], R33 ;  /* 0x0115002118007988 */ /* 0x0001e20008000408 */
[----:B------:R-:W-:Y:S01]  /*da50*/  PRMT R17, RZ, 0x7610, R17 ;  /* 0x00007610ff117816 */ /* 0x000fe20000000011 */
[----:B------:R-:W1:Y:S02]  /*da60*/  LDCU UR5, c[0x0][0x3b0] ;  /* 0x00007600ff0577ac */ /* 0x000e640008000800 */
[----:B------:R0:W3:Y:S02]  /*da70*/  @P1 LDG.E.U16 R16, desc[UR24][R18.64] ;  /* 0x0000001812101981 */ /* 0x0000e4000c1e1500 */
[----:B0-----:R-:W-:-:S04]  /*da80*/  LEA R18, P0, R3, R5, 0x1 ;  /* 0x0000000503127211 */ /* 0x001fc800078008ff */
[----:B------:R-:W-:Y:S01]  /*da90*/  LEA.HI.X.SX32 R19, R3, R4, 0x1, P0 ;  /* 0x0000000403137211 */ /* 0x000fe200000f0eff */
[----:B------:R0:W-:Y:S04]  /*daa0*/  STL [R1+0x40c], R18 ;  /* 0x00040c1201007387 */ /* 0x0001e80000100800 */
[----:B------:R0:W-:Y:S04]  /*dab0*/  STL [R1+0x408], R19 ;  /* 0x0004081301007387 */ /* 0x0001e80000100800 */
[----:B------:R-:W3:Y:S01]  /*dac0*/  LDL.LU R33, [R1+0x38c] ;  /* 0x00038c0001217983 */ /* 0x000ee20000300800 */
[----:B----4-:R-:W-:Y:S01]  /*dad0*/  IMAD R3, R21, UR4, RZ ;  /* 0x0000000415037c24 */ /* 0x010fe2000f8e02ff */
[----:B------:R-:W-:Y:S01]  /*dae0*/  LOP3.LUT R35, R2, 0x40, RZ, 0x3c, !PT ;  /* 0x0000004002237812 */ /* 0x000fe200078e3cff */
[----:B------:R-:W4:Y:S01]  /*daf0*/  LDCU UR4, c[0x0][0x3b0] ;  /* 0x00007600ff0477ac */ /* 0x000f220008000800 */
[----:B------:R0:W4:Y:S02]  /*db00*/  @P1 LDG.E.U16 R15, desc[UR24][R18.64] ;  /* 0x00000018120f1981 */ /* 0x000124000c1e1500 */
[----:B0-----:R-:W-:-:S04]  /*db10*/  LEA R18, P0, R3, R5, 0x1 ;  /* 0x0000000503127211 */ /* 0x001fc800078008ff */
[----:B------:R-:W-:Y:S01]  /*db20*/  LEA.HI.X.SX32 R19, R3, R4, 0x1, P0 ;  /* 0x0000000403137211 */ /* 0x000fe200000f0eff */
[----:B------:R-:W-:-:S04]  /*db30*/  IMAD R3, R44, UR6, RZ ;  /* 0x000000062c037c24 */ /* 0x000fc8000f8e02ff */
[----:B------:R0:W4:Y:S04]  /*db40*/  @P1 LDG.E.U16 R17, desc[UR24][R18.64] ;  /* 0x0000001812111981 */ /* 0x000128000c1e1500 */
[----:B--2---:R2:W-:Y:S04]  /*db50*/  STS.U16 [R24+UR8+0x11900], R26 ;  /* 0x0119001a18007988 */ /* 0x0045e80008000408 */
[----:B--2---:R-:W2:Y:S04]  /*db60*/  LDL.LU R26, [R1+0x1d8] ;  /* 0x0001d800011a7983 */ /* 0x004ea80000300800 */
[----:B------:R0:W-:Y:S04]  /*db70*/  STS.U16 [R24+UR8+0x11d00], R20 ;  /* 0x011d001418007988 */ /* 0x0001e80008000408 */
[----:B------:R-:W-:Y:S04]  /*db80*/  STL [R1+0x434], R18 ;  /* 0x0004341201007387 */ /* 0x000fe80000100800 */
[----:B------:R-:W-:Y:S01]  /*db90*/  STL [R1+0x430], R19 ;  /* 0x0004301301007387 */ /* 0x000fe20000100800 */
[----:B0-----:R-:W-:-:S03]  /*dba0*/  LEA R20, P0, R3, R5, 0x1 ;  /* 0x0000000503147211 */ /* 0x001fc600078008ff */
[----:B---3--:R0:W-:Y:S01]  /*dbb0*/  STS.U16 [R24+UR8+0x12100], R27 ;  /* 0x0121001b18007988 */ /* 0x0081e20008000408 */
[----:B------:R-:W-:-:S03]  /*dbc0*/  LEA.HI.X.SX32 R21, R3, R4, 0x1, P0 ;  /* 0x0000000403157211 */ /* 0x000fc600000f0eff */
[----:B0-----:R-:W3:Y:S04]  /*dbd0*/  LDL.LU R27, [R1+0x364] ;  /* 0x00036400011b7983 */ /* 0x001ee80000300800 */
[----:B------:R-:W-:Y:S04]  /*dbe0*/  STS.U16 [R24+UR8+0x12500], R25 ;  /* 0x0125001918007988 */ /* 0x000fe80008000408 */
[----:B------:R0:W-:Y:S04]  /*dbf0*/  STS.U16 [R24+UR8+0x12900], R30 ;  /* 0x0129001e18007988 */ /* 0x0001e80008000408 */
[----:B0-----:R-:W4:Y:S04]  /*dc00*/  LDL.LU R30, [R1+0x324] ;  /* 0x00032400011e7983 */ /* 0x001f280000300800 */
[----:B------:R-:W4:Y:S04]  /*dc10*/  LDL.LU R25, [R1+0x320] ;  /* 0x0003200001197983 */ /* 0x000f280000300800 */
[----:B------:R-:W-:Y:S04]  /*dc20*/  STL [R1+0xd0], R20 ;  /* 0x0000d01401007387 */ /* 0x000fe80000100800 */
[----:B------:R-:W-:Y:S04]  /*dc30*/  STS.U16 [R24+UR8+0x12d00], R29 ;  /* 0x012d001d18007988 */ /* 0x000fe80008000408 */
[----:B------:R-:W-:Y:S04]  /*dc40*/  STL [R1+0xcc], R21 ;  /* 0x0000cc1501007387 */ /* 0x000fe80000100800 */
[----:B------:R0:W-:Y:S04]  /*dc50*/  STS.U16 [R24+UR8+0x13100], R31 ;  /* 0x0131001f18007988 */ /* 0x0001e80008000408 */
[----:B0-----:R-:W4:Y:S01]  /*dc60*/  LDL.LU R31, [R1+0x31c] ;  /* 0x00031c00011f7983 */ /* 0x001f220000300800 */
[----:B------:R-:W-:Y:S01]  /*dc70*/  PRMT R19, RZ, 0x7610, R19 ;  /* 0x00007610ff137816 */ /* 0x000fe20000000013 */
[----:B------:R-:W-:-:S02]  /*dc80*/  IMAD R3, R45, UR6, RZ ;  /* 0x000000062d037c24 */ /* 0x000fc4000f8e02ff */
[----:B------:R-:W4:Y:S04]  /*dc90*/  LDL.LU R29, [R1+0x218] ;  /* 0x00021800011d7983 */ /* 0x000f280000300800 */
[----:B------:R0:W4:Y:S02]  /*dca0*/  @P1 LDG.E.U16 R19, desc[UR24][R20.64] ;  /* 0x0000001814131981 */ /* 0x000124000c1e1500 */
[----:B0-----:R-:W-:-:S04]  /*dcb0*/  LEA R20, P0, R3, R5, 0x1 ;  /* 0x0000000503147211 */ /* 0x001fc800078008ff */
[----:B------:R-:W-:Y:S01]  /*dcc0*/  LEA.HI.X.SX32 R21, R3, R4, 0x1, P0 ;  /* 0x0000000403157211 */ /* 0x000fe200000f0eff */
[----:B------:R-:W-:Y:S04]  /*dcd0*/  STL [R1+0x110], R20 ;  /* 0x0001101401007387 */ /* 0x000fe80000100800 */
[----:B------:R-:W-:Y:S04]  /*dce0*/  STL [R1+0x10c], R21 ;  /* 0x00010c1501007387 */ /* 0x000fe80000100800 */
[----:B------:R0:W-:Y:S04]  /*dcf0*/  STS.U16 [R24+UR8+0x13500], R33 ;  /* 0x0135002118007988 */ /* 0x0001e80008000408 */
[----:B0-----:R-:W4:Y:S01]  /*dd00*/  LDL.LU R33, [R1+0x314] ;  /* 0x0003140001217983 */ /* 0x001f220000300800 */
[----:B------:R-:W-:Y:S01]  /*dd10*/  IMAD R3, R46, UR6, RZ ;  /* 0x000000062e037c24 */ /* 0x000fe2000f8e02ff */
[----:B------:R-:W-:-:S04]  /*dd20*/  PRMT R18, RZ, 0x7610, R18 ;  /* 0x00007610ff127816 */ /* 0x000fc80000000012 */
[C---:B------:R-:W-:Y:S02]  /*dd30*/  LEA R22, P0, R3.reuse, R5, 0x1 ;  /* 0x0000000503167211 */ /* 0x040fe400078008ff */
[----:B------:R0:W4:Y:S02]  /*dd40*/  @P1 LDG.E.U16 R18, desc[UR24][R20.64] ;  /* 0x0000001814121981 */ /* 0x000124000c1e1500 */
[----:B------:R-:W-:Y:S01]  /*dd50*/  LEA.HI.X.SX32 R23, R3, R4, 0x1, P0 ;  /* 0x0000000403177211 */ /* 0x000fe200000f0eff */
[----:B------:R-:W-:Y:S01]  /*dd60*/  IMAD R3, R47, UR6, RZ ;  /* 0x000000062f037c24 */ /* 0x000fe2000f8e02ff */
[----:B0-----:R-:W-:-:S06]  /*dd70*/  PRMT R21, RZ, 0x7610, R21 ;  /* 0x00007610ff157816 */ /* 0x001fcc0000000015 */
[----:B------:R0:W4:Y:S04]  /*dd80*/  @P1 LDG.E.U16 R21, desc[UR24][R22.64] ;  /* 0x0000001816151981 */ /* 0x000128000c1e1500 */
[----:B--2---:R2:W-:Y:S04]  /*dd90*/  STS.U16 [R24+UR8+0x13900], R26 ;  /* 0x0139001a18007988 */ /* 0x0045e80008000408 */
[----:B--2---:R-:W2:Y:S04]  /*dda0*/  LDL.LU R26, [R1+0x214] ;  /* 0x00021400011a7983 */ /* 0x004ea80000300800 */
[----:B------:R0:W-:Y:S04]  /*ddb0*/  STL [R1+0x150], R22 ;  /* 0x0001501601007387 */ /* 0x0001e80000100800 */
[----:B------:R1:W-:Y:S01]  /*ddc0*/  STL [R1+0x14c], R23 ;  /* 0x00014c1701007387 */ /* 0x0003e20000100800 */
[----:B0-----:R-:W-:-:S03]  /*ddd0*/  LEA R22, P0, R3, R5, 0x1 ;  /* 0x0000000503167211 */ /* 0x001fc600078008ff */
[----:B---3--:R0:W-:Y:S01]  /*dde0*/  STS.U16 [R24+UR8+0x13d00], R27 ;  /* 0x013d001b18007988 */ /* 0x0081e20008000408 */
[----:B-1----:R-:W-:-:S03]  /*ddf0*/  LEA.HI.X.SX32 R23, R3, R4, 0x1, P0 ;  /* 0x0000000403177211 */ /* 0x002fc600000f0eff */
[----:B0-----:R-:W3:Y:S04]  /*de00*/  LDL.LU R27, [R1+0x358] ;  /* 0x00035800011b7983 */ /* 0x001ee80000300800 */
[----:B----4-:R0:W-:Y:S04]  /*de10*/  STS.U16 [R35+UR8+0x10200], R30 ;  /* 0x0102001e23007988 */ /* 0x0101e80008000408 */
[----:B------:R-:W-:Y:S04]  /*de20*/  STS.U16 [R35+UR8+0x10600], R25 ;  /* 0x0106001923007988 */ /* 0x000fe80008000408 */
[----:B0-----:R-:W4:Y:S04]  /*de30*/  LDL.LU R30, [R1+0x254] ;  /* 0x00025400011e7983 */ /* 0x001f280000300800 */
[----:B------:R-:W-:Y:S04]  /*de40*/  STL [R1+0x198], R22 ;  /* 0x0001981601007387 */ /* 0x000fe80000100800 */
[----:B------:R-:W-:Y:S04]  /*de50*/  STL [R1+0x194], R23 ;  /* 0x0001941701007387 */ /* 0x000fe80000100800 */
[----:B------:R-:W4:Y:S04]  /*de60*/  LDL.LU R41, [R1+0x298] ;  /* 0x0002980001297983 */ /* 0x000f280000300800 */
        /* <DEDUP_REMOVED lines=8> */
[----:B------:R-:W-:Y:S01]  /*def0*/  STL [R1+0x1d8], R24 ;  /* 0x0001d81801007387 */ /* 0x000fe20000100800 */
[----:B0-----:R-:W-:-:S03]  /*df00*/  PRMT R23, RZ, 0x7610, R23 ;  /* 0x00007610ff177816 */ /* 0x001fc60000000017 */
[----:B------:R-:W-:Y:S04]  /*df10*/  STL [R1+0x1d4], R25 ;  /* 0x0001d41901007387 */ /* 0x000fe80000100800 */
[----:B------:R0:W-:Y:S04]  /*df20*/  STS.U16 [R35+UR8+0x10e00], R29 ;  /* 0x010e001d23007988 */ /* 0x0001e80008000408 */
[----:B------:R1:W4:Y:S04]  /*df30*/  @P1 LDG.E.U16 R23, desc[UR24][R24.64] ;  /* 0x0000001818171981 */ /* 0x000328000c1e1500 */
[----:B------:R-:W4:Y:S04]  /*df40*/  LDL.LU R40, [R1+0x2d8] ;  /* 0x0002d80001287983 */ /* 0x000f280000300800 */
[----:B0-----:R-:W4:Y:S01]  /*df50*/  LDL.LU R29, [R1+0x2d4] ;  /* 0x0002d400011d7983 */ /* 0x001f220000300800 */
[----:B-1----:R-:W-:-:S04]  /*df60*/  LEA R24, P0, R3, R5, 0x1 ;  /* 0x0000000503187211 */ /* 0x002fc800078008ff */
[----:B------:R-:W-:Y:S01]  /*df70*/  LEA.HI.X.SX32 R25, R3, R4, 0x1, P0 ;  /* 0x0000000403197211 */ /* 0x000fe200000f0eff */
[----:B------:R-:W-:Y:S04]  /*df80*/  STL [R1+0x218], R24 ;  /* 0x0002181801007387 */ /* 0x000fe80000100800 */
[----:B------:R-:W-:Y:S04]  /*df90*/  STL [R1+0x214], R25 ;  /* 0x0002141901007387 */ /* 0x000fe80000100800 */
[----:B------:R0:W-:Y:S04]  /*dfa0*/  STS.U16 [R35+UR8+0x11200], R33 ;  /* 0x0112002123007988 */ /* 0x0001e80008000408 */
[----:B------:R-:W4:Y:S04]  /*dfb0*/  LDL.LU R39, [R1+0x2e0] ;  /* 0x0002e00001277983 */ /* 0x000f280000300800 */
[----:B0-----:R-:W4:Y:S01]  /*dfc0*/  LDL.LU R33, [R1+0x2a0] ;  /* 0x0002a00001217983 */ /* 0x001f220000300800 */
[----:B------:R-:W-:Y:S01]  /*dfd0*/  IMAD R3, R73, UR6, RZ ;  /* 0x0000000649037c24 */ /* 0x000fe2000f8e02ff */
[----:B------:R-:W-:-:S06]  /*dfe0*/  PRMT R22, RZ, 0x7610, R22 ;  /* 0x00007610ff167816 */ /* 0x000fcc0000000016 */
[----:B------:R0:W4:Y:S02]  /*dff0*/  @P1 LDG.E.U16 R22, desc[UR24][R24.64] ;  /* 0x0000001818161981 */ /* 0x000124000c1e1500 */
[----:B0-----:R-:W-:Y:S02]  /*e000*/  PRMT R25, RZ, 0x7610, R25 ;  /* 0x00007610ff197816 */ /* 0x001fe40000000019 */
[----:B--2---:R0:W-:Y:S02]  /*e010*/  STS.U16 [R35+UR8+0x11600], R26 ;  /* 0x0116001a23007988 */ /* 0x0041e40008000408 */
[----:B0-----:R-:W-:-:S05]  /*e020*/  LEA R26, P0, R3, R5, 0x1 ;  /* 0x00000005031a7211 */ /* 0x001fca00078008ff */
[----:B------:R-:W-:Y:S04]  /*e030*/  STL [R1+0x258], R26 ;  /* 0x0002581a01007387 */ /* 0x000fe80000100800 */
[----:B---3--:R0:W-:Y:S02]  /*e040*/  STS.U16 [R35+UR8+0x11a00], R27 ;  /* 0x011a001b23007988 */ /* 0x0081e40008000408 */
[----:B0-----:R-:W-:-:S05]  /*e050*/  LEA.HI.X.SX32 R27, R3, R4, 0x1, P0 ;  /* 0x00000004031b7211 */ /* 0x001fca00000f0eff */
[----:B------:R-:W-:Y:S04]  /*e060*/  STL [R1+0x254], R27 ;  /* 0x0002541b01007387 */ /* 0x000fe80000100800 */
[----:B------:R-:W2:Y:S01]  /*e070*/  LDL.LU R38, [R1+0x32c] ;  /* 0x00032c0001267983 */ /* 0x000ea20000300800 */
[----:B------:R-:W-:-:S03]  /*e080*/  IMAD R3, R74, UR6, RZ ;  /* 0x000000064a037c24 */ /* 0x000fc6000f8e02ff */
[----:B------:R0:W3:Y:S04]  /*e090*/  @P1 LDG.E.U16 R25, desc[UR24][R26.64] ;  /* 0x000000181a191981 */ /* 0x0000e8000c1e1500 */
[----:B----4-:R1:W-:Y:S04]  /*e0a0*/  STS.U16 [R35+UR8+0x11e00], R30 ;  /* 0x011e001e23007988 */ /* 0x0103e80008000408 */
[----:B-1----:R-:W4:Y:S04]  /*e0b0*/  LDL.LU R30, [R1+0x2b0] ;  /* 0x0002b000011e7983 */ /* 0x002f280000300800 */
[----:B------:R-:W-:Y:S01]  /*e0c0*/  STS.U16 [R35+UR8+0x12200], R41 ;  /* 0x0122002923007988 */ /* 0x000fe20008000408 */
[----:B0-----:R-:W-:-:S03]  /*e0d0*/  LEA R26, P0, R3, R5, 0x1 ;  /* 0x00000005031a7211 */ /* 0x001fc600078008ff */
[----:B------:R0:W-:Y:S04]  /*e0e0*/  STS.U16 [R35+UR8+0x12600], R31 ;  /* 0x0126001f23007988 */ /* 0x0001e80008000408 */
[----:B0-----:R-:W3:Y:S01]  /*e0f0*/  LDL.LU R31, [R1+0x29c] ;  /* 0x00029c00011f7983 */ /* 0x001ee20000300800 */
[----:B------:R-:W-:-:S03]  /*e100*/  LEA.HI.X.SX32 R27, R3, R4, 0x1, P0 ;  /* 0x00000004031b7211 */ /* 0x000fc600000f0eff */
[----:B------:R-:W-:Y:S04]  /*e110*/  STL [R1+0x298], R26 ;  /* 0x0002981a01007387 */ /* 0x000fe80000100800 */
[----:B------:R0:W-:Y:S04]  /*e120*/  STL [R1+0x294], R27 ;  /* 0x0002941b01007387 */ /* 0x0001e80000100800 */
[----:B------:R-:W3:Y:S01]  /*e130*/  LDL.LU R42, [R1+0x330] ;  /* 0x00033000012a7983 */ /* 0x000ee20000300800 */
[----:B------:R-:W-:Y:S01]  /*e140*/  IMAD R3, R67, UR6, RZ ;  /* 0x0000000643037c24 */ /* 0x000fe2000f8e02ff */
[----:B------:R-:W-:-:S02]  /*e150*/  PRMT R24, RZ, 0x7610, R24 ;  /* 0x00007610ff187816 */ /* 0x000fc40000000018 */
[----:B------:R-:W3:Y:S02]  /*e160*/  LDL.LU R41, [R1+0x268] ;  /* 0x0002680001297983 */ /* 0x000ee40000300800 */
[----:B------:R-:W-:Y:S02]  /*e170*/  LEA R28, P0, R3, R5, 0x1 ;  /* 0x00000005031c7211 */ /* 0x000fe400078008ff */
[----:B------:R0:W3:Y:S04]  /*e180*/  @P1 LDG.E.U16 R24, desc[UR24][R26.64] ;  /* 0x000000181a181981 */ /* 0x0000e8000c1e1500 */
[----:B------:R-:W-:Y:S04]  /*e190*/  STS.U16 [R35+UR8+0x12a00], R40 ;  /* 0x012a002823007988 */ /* 0x000fe80008000408 */
[----:B------:R1:W-:Y:S01]  /*e1a0*/  STS.U16 [R35+UR8+0x12e00], R29 ;  /* 0x012e001d23007988 */ /* 0x0003e20008000408 */
[----:B0-----:R-:W-:-:S03]  /*e1b0*/  PRMT R27, RZ, 0x7610, R27 ;  /* 0x00007610ff1b7816 */ /* 0x001fc6000000001b */
[----:B------:R0:W-:Y:S01]  /*e1c0*/  STL [R1+0x2d8], R28 ;  /* 0x0002d81c01007387 */ /* 0x0001e20000100800 */
[----:B-1----:R-:W-:Y:S01]  /*e1d0*/  LEA.HI.X.SX32 R29, R3, R4, 0x1, P0 ;  /* 0x00000004031d7211 */ /* 0x002fe200000f0eff */
[----:B------:R-:W-:-:S04]  /*e1e0*/  IMAD R3, R58, UR6, RZ ;  /* 0x000000063a037c24 */ /* 0x000fc8000f8e02ff */
[----:B------:R0:W3:Y:S04]  /*e1f0*/  @P1 LDG.E.U16 R27, desc[UR24][R28.64] ;  /* 0x000000181c1b1981 */ /* 0x0000e8000c1e1500 */
[----:B------:R1:W-:Y:S04]  /*e200*/  STL [R1+0x2d4], R29 ;  /* 0x0002d41d01007387 */ /* 0x0003e80000100800 */
[----:B------:R-:W-:Y:S01]  /*e210*/  STS.U16 [R35+UR8+0x13200], R39 ;  /* 0x0132002723007988 */ /* 0x000fe20008000408 */
[----:B0-----:R-:W-:-:S03]  /*e220*/  LEA R28, P0, R3, R5, 0x1 ;  /* 0x00000005031c7211 */ /* 0x001fc600078008ff */
[----:B------:R0:W-:Y:S01]  /*e230*/  STS.U16 [R35+UR8+0x13600], R33 ;  /* 0x0136002123007988 */ /* 0x0001e20008000408 */
[----:B-1----:R-:W-:-:S03]  /*e240*/  LEA.HI.X.SX32 R29, R3, R4, 0x1, P0 ;  /* 0x00000004031d7211 */ /* 0x002fc600000f0eff */
[----:B------:R-:W3:Y:S04]  /*e250*/  LDL.LU R40, [R1+0x2ec] ;  /* 0x0002ec0001287983 */ /* 0x000ee80000300800 */
[----:B0-----:R-:W3:Y:S04]  /*e260*/  LDL.LU R33, [R1+0x260] ;  /* 0x0002600001217983 */ /* 0x001ee80000300800 */
[----:B------:R-:W-:Y:S04]  /*e270*/  STL [R1+0x318], R28 ;  /* 0x0003181c01007387 */ /* 0x000fe80000100800 */
[----:B------:R0:W-:Y:S04]  /*e280*/  STL [R1+0x314], R29 ;  /* 0x0003141d01007387 */ /* 0x0001e80000100800 */
[----:B------:R-:W3:Y:S01]  /*e290*/  LDL.LU R39, [R1+0x2a8] ;  /* 0x0002a80001277983 */ /* 0x000ee20000300800 */
[----:B------:R-:W-:Y:S01]  /*e2a0*/  IMAD R3, R51, UR4, RZ ;  /* 0x0000000433037c24 */ /* 0x000fe2000f8e02ff */
[----:B------:R-:W-:Y:S01]  /*e2b0*/  PRMT R26, RZ, 0x7610, R26 ;  /* 0x00007610ff1a7816 */ /* 0x000fe2000000001a */
[----:B------:R-:W1:Y:S01]  /*e2c0*/  LDCU UR4, c[0x0][0x3b0] ;  /* 0x00007600ff0477ac */ /* 0x000e620008000800 */
[----:B------:R-:W-:-:S04]  /*e2d0*/  LOP3.LUT R43, R2, 0x60, RZ, 0x3c, !PT ;  /* 0x00000060022b7812 */ /* 0x000fc800078e3cff */
[----:B------:R0:W3:Y:S02]  /*e2e0*/  @P1 LDG.E.U16 R26, desc[UR24][R28.64] ;  /* 0x000000181c1a1981 */ /* 0x0000e4000c1e1500 */
[----:B0-----:R-:W-:Y:S02]  /*e2f0*/  PRMT R29, RZ, 0x7610, R29 ;  /* 0x00007610ff1d7816 */ /* 0x001fe4000000001d */
[----:B--2---:R0:W-:Y:S04]  /*e300*/  STS.U16 [R35+UR8+0x13a00], R38 ;  /* 0x013a002623007988 */ /* 0x0041e80008000408 */
[----:B0-----:R-:W2:Y:S04]  /*e310*/  LDL.LU R38, [R1+0x2a4] ;  /* 0x0002a40001267983 */ /* 0x001ea80000300800 */
[----:B----4-:R0:W-:Y:S02]  /*e320*/  STS.U16 [R35+UR8+0x13e00], R30 ;  /* 0x013e001e23007988 */ /* 0x0101e40008000408 */
[----:B0-----:R-:W-:-:S05]  /*e330*/  LEA R30, P0, R3, R5, 0x1 ;  /* 0x00000005031e7211 */ /* 0x001fca00078008ff */
[----:B------:R-:W-:Y:S04]  /*e340*/  STL [R1+0x354], R30 ;  /* 0x0003541e01007387 */ /* 0x000fe80000100800 */
[----:B---3--:R0:W-:Y:S02]  /*e350*/  STS.U16 [R43+UR8+0x10300], R31 ;  /* 0x0103001f2b007988 */ /* 0x0081e40008000408 */
[----:B0-----:R-:W-:Y:S01]  /*e360*/  LEA.HI.X.SX32 R31, R3, R4, 0x1, P0 ;  /* 0x00000004031f7211 */ /* 0x001fe200000f0eff */
[----:B------:R-:W-:Y:S01]  /*e370*/  IMAD R3, R49, UR5, RZ ;  /* 0x0000000531037c24 */ /* 0x000fe2000f8e02ff */
[----:B------:R-:W-:Y:S01]  /*e380*/  STS.U16 [R43+UR8+0x10b00], R42 ;  /* 0x010b002a2b007988 */ /* 0x000fe20008000408 */
[----:B------:R-:W0:Y:S03]  /*e390*/  LDCU UR5, c[0x0][0x3b0] ;  /* 0x00007600ff0577ac */ /* 0x000e260008000800 */
[----:B------:R3:W4:Y:S04]  /*e3a0*/  @P1 LDG.E.U16 R29, desc[UR24][R30.64] ;  /* 0x000000181e1d1981 */ /* 0x000728000c1e1500 */
[----:B------:R1:W-:Y:S04]  /*e3b0*/  STL [R1+0x350], R31 ;  /* 0x0003501f01007387 */ /* 0x0003e80000100800 */
[----:B------:R-:W4:Y:S01]  /*e3c0*/  LDL.LU R44, [R1+0x2dc] ;  /* 0x0002dc00012c7983 */ /* 0x000f220000300800 */
[----:B---3--:R-:W-:-:S03]  /*e3d0*/  LEA R30, P0, R3, R5, 0x1 ;  /* 0x00000005031e7211 */ /* 0x008fc600078008ff */
[----:B------:R-:W3:Y:S01]  /*e3e0*/  LDL.LU R35, [R1+0x21c] ;  /* 0x00021c0001237983 */ /* 0x000ee20000300800 */
[----:B-1----:R-:W-:-:S03]  /*e3f0*/  LEA.HI.X.SX32 R31, R3, R4, 0x1, P0 ;  /* 0x00000004031f7211 */ /* 0x002fc600000f0eff */
[----:B------:R-:W-:Y:S04]  /*e400*/  STL [R1+0x384], R30 ;  /* 0x0003841e01007387 */ /* 0x000fe80000100800 */
[----:B------:R-:W-:Y:S04]  /*e410*/  STL [R1+0x380], R31 ;  /* 0x0003801f01007387 */ /* 0x000fe80000100800 */
[----:B------:R-:W3:Y:S01]  /*e420*/  LDL.LU R42, [R1+0x2e4] ;  /* 0x0002e400012a7983 */ /* 0x000ee20000300800 */
[----:B------:R-:W-:Y:S01]  /*e430*/  IMAD R3, R32, UR4, RZ ;  /* 0x0000000420037c24 */ /* 0x000fe2000f8e02ff */
[----:B------:R-:W-:Y:S01]  /*e440*/  PRMT R28, RZ, 0x7610, R28 ;  /* 0x00007610ff1c7816 */ /* 0x000fe2000000001c */
[----:B------:R-:W1:Y:S01]  /*e450*/  LDCU UR4, c[0x0][0x3b0] ;  /* 0x00007600ff0477ac */ /* 0x000e620008000800 */
[----:B------:R0:W-:Y:S02]  /*e460*/  STS.U16 [R43+UR8+0x11300], R41 ;  /* 0x011300292b007988 */ /* 0x0001e40008000408 */
[----:B------:R-:W-:-:S02]  /*e470*/  LEA R32, P0, R3, R5, 0x1 ;  /* 0x0000000503207211 */ /* 0x000fc400078008ff */
[----:B------:R1:W3:Y:S04]  /*e480*/  @P1 LDG.E.U16 R28, desc[UR24][R30.64] ;  /* 0x000000181e1c1981 */ /* 0x0002e8000c1e1500 */
[----:B0-----:R-:W3:Y:S04]  /*e490*/  LDL.LU R41, [R1+0x264] ;  /* 0x0002640001297983 */ /* 0x001ee80000300800 */
[----:B------:R-:W-:Y:S04]  /*e4a0*/  STS.U16 [R43+UR8+0x11b00], R40 ;  /* 0x011b00282b007988 */ /* 0x000fe80008000408 */
[----:B------:R0:W-:Y:S04]  /*e4b0*/  STS.U16 [R43+UR8+0x12300], R33 ;  /* 0x012300212b007988 */ /* 0x0001e80008000408 */
[----:B------:R-:W-:Y:S01]  /*e4c0*/  STL [R1+0x3b4], R32 ;  /* 0x0003b42001007387 */ /* 0x000fe20000100800 */
[----:B0-----:R-:W-:-:S03]  /*e4d0*/  LEA.HI.X.SX32 R33, R3, R4, 0x1, P0 ;  /* 0x0000000403217211 */ /* 0x001fc600000f0eff */
[----:B------:R0:W-:Y:S04]  /*e4e0*/  STS.U16 [R43+UR8+0x12b00], R39 ;  /* 0x012b00272b007988 */ /* 0x0001e80008000408 */
[----:B------:R1:W-:Y:S04]  /*e4f0*/  STL [R1+0x3b0], R33 ;  /* 0x0003b02101007387 */ /* 0x0003e80000100800 */
[----:B------:R-:W3:Y:S04]  /*e500*/  LDL.LU R40, [R1+0x2ac] ;  /* 0x0002ac0001287983 */ /* 0x000ee80000300800 */
[----:B0-----:R-:W3:Y:S01]  /*e510*/  LDL.LU R39, [R1+0x25c] ;  /* 0x00025c0001277983 */ /* 0x001ee20000300800 */
[----:B-1----:R-:W-:Y:S01]  /*e520*/  PRMT R31, RZ, 0x7610, R31 ;  /* 0x00007610ff1f7816 */ /* 0x002fe2000000001f */
[----:B------:R-:W-:Y:S01]  /*e530*/  IMAD R3, R37, UR5, RZ ;  /* 0x0000000525037c24 */ /* 0x000fe2000f8e02ff */
[----:B------:R-:W0:Y:S04]  /*e540*/  LDCU UR5, c[0x0][0x3b0] ;  /* 0x00007600ff0577ac */ /* 0x000e280008000800 */
[----:B------:R1:W3:Y:S02]  /*e550*/  @P1 LDG.E.U16 R31, desc[UR24][R32.64] ;  /* 0x00000018201f1981 */ /* 0x0002e4000c1e1500 */
[----:B-1----:R-:W-:-:S04]  /*e560*/  LEA R32, P0, R3, R5, 0x1 ;  /* 0x0000000503207211 */ /* 0x002fc800078008ff */
[----:B------:R-:W-:Y:S01]  /*e570*/  LEA.HI.X.SX32 R33, R3, R4, 0x1, P0 ;  /* 0x0000000403217211 */ /* 0x000fe200000f0eff */
[----:B------:R-:W-:Y:S04]  /*e580*/  STL [R1+0x3e4], R32 ;  /* 0x0003e42001007387 */ /* 0x000fe80000100800 */
[----:B------:R-:W-:Y:S04]  /*e590*/  STL [R1+0x3e0], R33 ;  /* 0x0003e02101007387 */ /* 0x000fe80000100800 */
[----:B------:R-:W3:Y:S04]  /*e5a0*/  LDL.LU R46, [R1+0x220] ;  /* 0x00022000012e7983 */ /* 0x000ee80000300800 */
[----:B------:R-:W3:Y:S01]  /*e5b0*/  LDL.LU R45, [R1+0x1dc] ;  /* 0x0001dc00012d7983 */ /* 0x000ee20000300800 */
[----:B------:R-:W-:Y:S01]  /*e5c0*/  IMAD R3, R34, UR4, RZ ;  /* 0x0000000422037c24 */ /* 0x000fe2000f8e02ff */
[----:B------:R-:W-:Y:S01]  /*e5d0*/  PRMT R30, RZ, 0x7610, R30 ;  /* 0x00007610ff1e7816 */ /* 0x000fe2000000001e */
[----:B------:R-:W1:Y:S03]  /*e5e0*/  LDCU UR4, c[0x0][0x3b0] ;  /* 0x00007600ff0477ac */ /* 0x000e660008000800 */
[----:B------:R-:W-:-:S02]  /*e5f0*/  LEA R34, P0, R3, R5, 0x1 ;  /* 0x0000000503227211 */ /* 0x000fc400078008ff */
[----:B------:R0:W3:Y:S04]  /*e600*/  @P1 LDG.E.U16 R30, desc[UR24][R32.64] ;  /* 0x00000018201e1981 */ /* 0x0000e8000c1e1500 */
[----:B--2---:R2:W-:Y:S04]  /*e610*/  STS.U16 [R43+UR8+0x13300], R38 ;  /* 0x013300262b007988 */ /* 0x0045e80008000408 */
[----:B--2---:R-:W2:Y:S04]  /*e620*/  LDL.LU R38, [R1+0x4] ;  /* 0x0000040001267983 */ /* 0x004ea80000300800 */
[----:B------:R-:W-:Y:S04]  /*e630*/  STL [R1+0x414], R34 ;  /* 0x0004142201007387 */ /* 0x000fe80000100800 */
[----:B----4-:R-:W-:Y:S04]  /*e640*/  STS.U16 [R43+UR8+0x13b00], R44 ;  /* 0x013b002c2b007988 */ /* 0x010fe80008000408 */
[----:B---3--:R3:W-:Y:S02]  /*e650*/  STS.U16 [R43+UR8+0x10700], R35 ;  /* 0x010700232b007988 */ /* 0x0087e40008000408 */
[----:B---3--:R-:W-:-:S02]  /*e660*/  LEA.HI.X.SX32 R35, R3, R4, 0x1, P0 ;  /* 0x0000000403237211 */ /* 0x008fc400000f0eff */
[----:B------:R3:W-:Y:S04]  /*e670*/  STS.U16 [R43+UR8+0x10f00], R42 ;  /* 0x010f002a2b007988 */ /* 0x0007e80008000408 */
[----:B------:R4:W-:Y:S04]  /*e680*/  STL [R1+0x410], R35 ;  /* 0x0004102301007387 */ /* 0x0009e80000100800 */
[----:B---3--:R-:W3:Y:S01]  /*e690*/  LDL.LU R42, [R1+0x1e0] ;  /* 0x0001e000012a7983 */ /* 0x008ee20000300800 */
[----:B0-----:R-:W-:Y:S01]  /*e6a0*/  PRMT R33, RZ, 0x7610, R33 ;  /* 0x00007610ff217816 */ /* 0x001fe20000000021 */
[----:B------:R-:W-:Y:S01]  /*e6b0*/  IMAD R3, R36, UR5, RZ ;  /* 0x0000000524037c24 */ /* 0x000fe2000f8e02ff */
[----:B------:R-:W-:Y:S01]  /*e6c0*/  PRMT R32, RZ, 0x7610, R32 ;  /* 0x00007610ff207816 */ /* 0x000fe20000000020 */
[----:B------:R-:W-:Y:S01]  /*e6d0*/  STS.U16 [R43+UR8+0x11700], R41 ;  /* 0x011700292b007988 */ /* 0x000fe20008000408 */
[----:B------:R-:W0:Y:S03]  /*e6e0*/  LDCU UR5, c[0x0][0x3b0] ;  /* 0x00007600ff0577ac */ /* 0x000e260008000800 */
[----:B------:R1:W3:Y:S04]  /*e6f0*/  @P1 LDG.E.U16 R33, desc[UR24][R34.64] ;  /* 0x0000001822211981 */ /* 0x0002e8000c1e1500 */
[----:B------:R-:W3:Y:S01]  /*e700*/  LDL.LU R44, [R1+0xdc] ;  /* 0x0000dc00012c7983 */ /* 0x000ee20000300800 */
[----:B-1----:R-:W-:-:S04]  /*e710*/  LEA R34, P0, R3, R5, 0x1 ;  /* 0x0000000503227211 */ /* 0x002fc800078008ff */
[----:B----4-:R-:W-:Y:S01]  /*e720*/  LEA.HI.X.SX32 R35, R3, R4, 0x1, P0 ;  /* 0x0000000403237211 */ /* 0x010fe200000f0eff */
[----:B------:R-:W-:Y:S04]  /*e730*/  STS.U16 [R43+UR8+0x11f00], R40 ;  /* 0x011f00282b007988 */ /* 0x000fe80008000408 */
[----:B------:R1:W-:Y:S04]  /*e740*/  STS.U16 [R43+UR8+0x12700], R39 ;  /* 0x012700272b007988 */ /* 0x0003e80008000408 */
[----:B------:R-:W-:Y:S01]  /*e750*/  STL [R1+0x43c], R34 ;  /* 0x00043c2201007387 */ /* 0x000fe20000100800 */
[----:B------:R-:W-:-:S03]  /*e760*/  IMAD R3, R87, UR6, RZ ;  /* 0x0000000657037c24 */ /* 0x000fc6000f8e02ff */
[----:B------:R4:W3:Y:S01]  /*e770*/  @P1 LDG.E.U16 R32, desc[UR24][R34.64] ;  /* 0x0000001822201981 */ /* 0x0008e2000c1e1500 */
[----:B-1----:R-:W1:Y:S03]  /*e780*/  S2R R39, SR_TID.X ;  /* 0x0000000000277919 */ /* 0x002e660000002100 */
[----:B------:R4:W-:Y:S04]  /*e790*/  STL [R1+0x438], R35 ;  /* 0x0004382301007387 */ /* 0x0009e80000100800 */
[----:B------:R-:W3:Y:S04]  /*e7a0*/  LDL.LU R41, [R1+0xe8] ;  /* 0x0000e80001297983 */ /* 0x000ee80000300800 */
[----:B------:R-:W3:Y:S01]  /*e7b0*/  LDL.LU R40, [R1+0xe0] ;  /* 0x0000e00001287983 */ /* 0x000ee20000300800 */
[----:B----4-:R-:W-:-:S04]  /*e7c0*/  LEA R35, P0, R3, R5, 0x1 ;  /* 0x0000000503237211 */ /* 0x010fc800078008ff */
[----:B------:R-:W-:Y:S01]  /*e7d0*/  LEA.HI.X.SX32 R36, R3, R4, 0x1, P0 ;  /* 0x0000000403247211 */ /* 0x000fe200000f0eff */
[----:B------:R-:W-:Y:S01]  /*e7e0*/  STL [R1+0xd8], R35 ;  /* 0x0000d82301007387 */ /* 0x000fe20000100800 */
[----:B------:R-:W-:-:S03]  /*e7f0*/  PRMT R34, RZ, 0x7610, R34 ;  /* 0x00007610ff227816 */ /* 0x000fc60000000022 */
[----:B------:R4:W-:Y:S01]  /*e800*/  STL [R1+0xd4], R36 ;  /* 0x0000d42401007387 */ /* 0x0009e20000100800 */
[----:B------:R-:W-:-:S03]  /*e810*/  @P1 IMAD.MOV.U32 R37, RZ, RZ, R36 ;  /* 0x000000ffff251224 */ /* 0x000fc600078e0024 */
[----:B------:R0:W-:Y:S04]  /*e820*/  STS.U16 [R43+UR8+0x12f00], R46 ;  /* 0x012f002e2b007988 */ /* 0x0001e80008000408 */
[----:B------:R-:W3:Y:S01]  /*e830*/  LDL.LU R47, [R1+0x120] ;  /* 0x00012000012f7983 */ /* 0x000ee20000300800 */
[----:B----4-:R-:W-:Y:S01]  /*e840*/  @P1 IMAD.MOV.U32 R36, RZ, RZ, R35 ;  /* 0x000000ffff241224 */ /* 0x010fe200078e0023 */
[----:B-1----:R-:W-:Y:S02]  /*e850*/  LOP3.LUT R3, R39, 0x40, RZ, 0xc0, !PT ;  /* 0x0000004027037812 */ /* 0x002fe400078ec0ff */
[----:B------:R-:W-:Y:S04]  /*e860*/  STS.U16 [R43+UR8+0x13700], R45 ;  /* 0x0137002d2b007988 */ /* 0x000fe80008000408 */
[----:B------:R1:W4:Y:S04]  /*e870*/  @P1 LDG.E.U16 R34, desc[UR24][R36.64] ;  /* 0x0000001824221981 */ /* 0x000328000c1e1500 */
[----:B0-----:R-:W4:Y:S01]  /*e880*/  LDL.LU R46, [R1+0xe4] ;  /* 0x0000e400012e7983 */ /* 0x001f220000300800 */
[----:B-1----:R-:W-:Y:S01]  /*e890*/  PRMT R36, RZ, 0x7610, R36 ;  /* 0x00007610ff247816 */ /* 0x002fe20000000024 */
[----:B--2---:R-:W-:-:S02]  /*e8a0*/  IMAD R35, R38, UR6, RZ ;  /* 0x0000000626237c24 */ /* 0x004fc4000f8e02ff */
[----:B------:R-:W-:-:S03]  /*e8b0*/  IMAD.SHL.U32 R38, R39, 0x2, RZ ;  /* 0x0000000227267824 */ /* 0x000fc600078e00ff */
[----:B------:R-:W-:Y:S02]  /*e8c0*/  LEA R37, P0, R35, R5, 0x1 ;  /* 0x0000000523257211 */ /* 0x000fe400078008ff */
[----:B------:R-:W-:-:S05]  /*e8d0*/  LOP3.LUT R38, R38, 0x7e, RZ, 0xc0, !PT ;  /* 0x0000007e26267812 */ /* 0x000fca00078ec0ff */
[----:B------:R-:W-:Y:S01]  /*e8e0*/  IMAD R3, R3, 0x100, R38 ;  /* 0x0000010003037824 */ /* 0x000fe200078e0226 */
[----:B------:R-:W-:Y:S01]  /*e8f0*/  LEA.HI.X.SX32 R38, R35, R4, 0x1, P0 ;  /* 0x0000000423267211 */ /* 0x000fe200000f0eff */
[----:B------:R-:W-:Y:S01]  /*e900*/  STL [R1+0x118], R37 ;  /* 0x0001182501007387 */ /* 0x000fe20000100800 */
[----:B------:R-:W-:-:S03]  /*e910*/  IMAD R35, R62, UR6, RZ ;  /* 0x000000063e237c24 */ /* 0x000fc6000f8e02ff */
[----:B------:R0:W-:Y:S04]  /*e920*/  STL [R1+0x114], R38 ;  /* 0x0001142601007387 */ /* 0x0001e80000100800 */
[----:B------:R-:W2:Y:S01]  /*e930*/  LDL.LU R62, [R1+0x734] ;  /* 0x00073400013e7983 */ /* 0x000ea20000300800 */
[----:B------:R-:W-:Y:S02]  /*e940*/  @P1 IMAD.MOV.U32 R39, RZ, RZ, R38 ;  /* 0x000000ffff271224 */ /* 0x000fe400078e0026 */
[----:B0-----:R-:W-:Y:S01]  /*e950*/  @P1 IMAD.MOV.U32 R38, RZ, RZ, R37 ;  /* 0x000000ffff261224 */ /* 0x001fe200078e0025 */
[----:B------:R-:W-:-:S04]  /*e960*/  LEA R37, P0, R35, R5, 0x1 ;  /* 0x0000000523257211 */ /* 0x000fc800078008ff */
[----:B------:R0:W2:Y:S02]  /*e970*/  @P1 LDG.E.U16 R36, desc[UR24][R38.64] ;  /* 0x0000001826241981 */ /* 0x0000a4000c1e1500 */
[----:B0-----:R-:W-:-:S05]  /*e980*/  LEA.HI.X.SX32 R38, R35, R4, 0x1, P0 ;  /* 0x0000000423267211 */ /* 0x001fca00000f0eff */
[----:B------:R-:W-:Y:S01]  /*e990*/  @P1 IMAD.MOV.U32 R39, RZ, RZ, R38 ;  /* 0x000000ffff271224 */ /* 0x000fe200078e0026 */
[----:B---3--:R0:W-:Y:S04]  /*e9a0*/  STS.U16 [R43+UR8+0x13f00], R42 ;  /* 0x013f002a2b007988 */ /* 0x0081e80008000408 */
[----:B0-----:R-:W3:Y:S04]  /*e9b0*/  LDL.LU R43, [R1+0x128] ;  /* 0x00012800012b7983 */ /* 0x001ee80000300800 */
[----:B------:R-:W2:Y:S04]  /*e9c0*/  LDL.LU R42, [R1+0x11c] ;  /* 0x00011c00012a7983 */ /* 0x000ea80000300800 */
[----:B------:R-:W-:Y:S04]  /*e9d0*/  STL [R1+0x158], R37 ;  /* 0x0001582501007387 */ /* 0x000fe80000100800 */
[----:B------:R0:W-:Y:S02]  /*e9e0*/  STL [R1+0x154], R38 ;  /* 0x0001542601007387 */ /* 0x0001e40000100800 */
[----:B0-----:R-:W-:-:S02]  /*e9f0*/  @P1 IMAD.MOV.U32 R38, RZ, RZ, R37 ;  /* 0x000000ffff261224 */ /* 0x001fc400078e0025 */
[----:B------:R-:W-:Y:S02]  /*ea00*/  IMAD R37, R60, UR6, RZ ;  /* 0x000000063c257c24 */ /* 0x000fe4000f8e02ff */
[----:B------:R-:W3:Y:S04]  /*ea10*/  LDL.LU R60, [R1+0x730] ;  /* 0x00073000013c7983 */ /* 0x000ee80000300800 */
[----:B------:R-:W3:Y:S04]  /*ea20*/  LDL.LU R74, [R1+0x160] ;  /* 0x00016000014a7983 */ /* 0x000ee80000300800 */
[----:B------:R-:W3:Y:S01]  /*ea30*/  LDL.LU R63, [R1+0x124] ;  /* 0x00012400013f7983 */ /* 0x000ee20000300800 */
[----:B------:R-:W-:-:S06]  /*ea40*/  PRMT R35, RZ, 0x7610, R35 ;  /* 0x00007610ff237816 */ /* 0x000fcc0000000023 */
[----:B------:R0:W3:Y:S02]  /*ea50*/  @P1 LDG.E.U16 R35, desc[UR24][R38.64] ;  /* 0x0000001826231981 */ /* 0x0000e4000c1e1500 */
[----:B0-----:R-:W-:Y:S02]  /*ea60*/  LEA R39, P0, R37, R5, 0x1 ;  /* 0x0000000525277211 */ /* 0x001fe400078008ff */
[----:B------:R0:W-:Y:S01]  /*ea70*/  STS.U16 [R3+UR8+0x800], R40 ;  /* 0x0008002803007988 */ /* 0x0001e20008000408 */
[----:B------:R-:W-:-:S03]  /*ea80*/  PRMT R38, RZ, 0x7610, R38 ;  /* 0x00007610ff267816 */ /* 0x000fc60000000026 */
[----:B------:R1:W-:Y:S01]  /*ea90*/  STS.U16 [R3+UR8+0x400], R41 ;  /* 0x0004002903007988 */ /* 0x0003e20008000408 */
[----:B0-----:R-:W-:Y:S01]  /*eaa0*/  LEA.HI.X.SX32 R40, R37, R4, 0x1, P0 ;  /* 0x0000000425287211 */ /* 0x001fe200000f0eff */
[----:B------:R-:W-:Y:S02]  /*eab0*/  IMAD R37, R91, UR6, RZ ;  /* 0x000000065b257c24 */ /* 0x000fe4000f8e02ff */
[----:B------:R-:W-:Y:S02]  /*eac0*/  STL [R1+0x1a0], R39 ;  /* 0x0001a02701007387 */ /* 0x000fe40000100800 */
[----:B-1----:R-:W-:Y:S02]  /*ead0*/  @P1 IMAD.MOV.U32 R41, RZ, RZ, R40 ;  /* 0x000000ffff291224 */ /* 0x002fe400078e0028 */
[----:B------:R0:W-:Y:S04]  /*eae0*/  STL [R1+0x19c], R40 ;  /* 0x00019c2801007387 */ /* 0x0001e80000100800 */
[----:B------:R1:W-:Y:S04]  /*eaf0*/  STS.U16 [R3+UR8], R44 ;  /* 0x0000002c03007988 */ /* 0x0003e80008000408 */
[----:B------:R-:W3:Y:S01]  /*eb00*/  LDL.LU R45, [R1+0x168] ;  /* 0x00016800012d7983 */ /* 0x000ee20000300800 */
[----:B0-----:R-:W-:Y:S01]  /*eb10*/  @P1 IMAD.MOV.U32 R40, RZ, RZ, R39 ;  /* 0x000000ffff281224 */ /* 0x001fe200078e0027 */
[----:B------:R-:W-:-:S02]  /*eb20*/  LEA R39, P0, R37, R5, 0x1 ;  /* 0x0000000525277211 */ /* 0x000fc400078008ff */
[----:B-1----:R-:W3:Y:S04]  /*eb30*/  LDL.LU R44, [R1+0x15c] ;  /* 0x00015c00012c7983 */ /* 0x002ee80000300800 */
[----:B------:R0:W3:Y:S04]  /*eb40*/  @P1 LDG.E.U16 R38, desc[UR24][R40.64] ;  /* 0x0000001828261981 */ /* 0x0000e8000c1e1500 */
[----:B------:R-:W-:Y:S01]  /*eb50*/  STL [R1+0x1e0], R39 ;  /* 0x0001e02701007387 */ /* 0x000fe20000100800 */
[----:B0-----:R-:W-:-:S05]  /*eb60*/  LEA.HI.X.SX32 R40, R37, R4, 0x1, P0 ;  /* 0x0000000425287211 */ /* 0x001fca00000f0eff */
[----:B------:R0:W-:Y:S04]  /*eb70*/  STL [R1+0x1dc], R40 ;  /* 0x0001dc2801007387 */ /* 0x0001e80000100800 */
[----:B------:R-:W3:Y:S04]  /*eb80*/  LDL.LU R73, [R1+0x174] ;  /* 0x0001740001497983 */ /* 0x000ee80000300800 */
[----:B------:R-:W3:Y:S01]  /*eb90*/  LDL.LU R48, [R1+0x164] ;  /* 0x0001640001307983 */ /* 0x000ee20000300800 */
[----:B------:R-:W-:Y:S01]  /*eba0*/  PRMT R37, RZ, 0x7610, R37 ;  /* 0x00007610ff257816 */ /* 0x000fe20000000025 */
[----:B------:R-:W-:-:S02]  /*ebb0*/  @P1 IMAD.MOV.U32 R41, RZ, RZ, R40 ;  /* 0x000000ffff291224 */ /* 0x000fc400078e0028 */
[----:B0-----:R-:W-:Y:S02]  /*ebc0*/  @P1 IMAD.MOV.U32 R40, RZ, RZ, R39 ;  /* 0x000000ffff281224 */ /* 0x001fe400078e0027 */
[----:B------:R-:W-:-:S03]  /*ebd0*/  IMAD R39, R84, UR6, RZ ;  /* 0x0000000654277c24 */ /* 0x000fc6000f8e02ff */
[----:B------:R0:W3:Y:S02]  /*ebe0*/  @P1 LDG.E.U16 R37, desc[UR24][R40.64] ;  /* 0x0000001828251981 */ /* 0x0000e4000c1e1500 */
[----:B0-----:R-:W-:Y:S02]  /*ebf0*/  LEA R41, P0, R39, R5, 0x1 ;  /* 0x0000000527297211 */ /* 0x001fe400078008ff */
[----:B------:R-:W-:-:S03]  /*ec00*/  PRMT R40, RZ, 0x7610, R40 ;  /* 0x00007610ff287816 */ /* 0x000fc60000000028 */
[----:B------:R-:W-:Y:S04]  /*ec10*/  STL [R1+0x220], R41 ;  /* 0x0002202901007387 */ /* 0x000fe80000100800 */
[----:B------:R-:W-:Y:S04]  /*ec20*/  STS.U16 [R3+UR8+0xc00], R47 ;  /* 0x000c002f03007988 */ /* 0x000fe80008000408 */
[----:B----4-:R-:W-:Y:S04]  /*ec30*/  STS.U16 [R3+UR8+0x1000], R46 ;  /* 0x0010002e03007988 */ /* 0x010fe80008000408 */
[----:B--2---:R0:W-:Y:S04]  /*ec40*/  STS.U16 [R3+UR8+0x1800], R42 ;  /* 0x0018002a03007988 */ /* 0x0041e80008000408 */
[----:B---3--:R1:W-:Y:S01]  /*ec50*/  STS.U16 [R3+UR8+0x1400], R43 ;  /* 0x0014002b03007988 */ /* 0x0083e20008000408 */
[----:B0-----:R-:W-:Y:S01]  /*ec60*/  LEA.HI.X.SX32 R42, R39, R4, 0x1, P0 ;  /* 0x00000004272a7211 */ /* 0x001fe200000f0eff */
[----:B------:R-:W-:-:S04]  /*ec70*/  IMAD R39, R79, UR6, RZ ;  /* 0x000000064f277c24 */ /* 0x000fc8000f8e02ff */
[----:B------:R0:W-:Y:S01]  /*ec80*/  STL [R1+0x21c], R42 ;  /* 0x00021c2a01007387 */ /* 0x0001e20000100800 */
[----:B-1----:R-:W-:-:S03]  /*ec90*/  @P1 IMAD.MOV.U32 R43, RZ, RZ, R42 ;  /* 0x000000ffff2b1224 */ /* 0x002fc600078e002a */
[----:B------:R-:W2:Y:S04]  /*eca0*/  LDL.LU R47, [R1+0x178] ;  /* 0x00017800012f7983 */ /* 0x000ea80000300800 */
[----:B------:R-:W3:Y:S01]  /*ecb0*/  LDL.LU R46, [R1+0x16c] ;  /* 0x00016c00012e7983 */ /* 0x000ee20000300800 */
[----:B0-----:R-:W-:Y:S01]  /*ecc0*/  @P1 IMAD.MOV.U32 R42, RZ, RZ, R41 ;  /* 0x000000ffff2a1224 */ /* 0x001fe200078e0029 */
[----:B------:R-:W-:-:S04]  /*ecd0*/  LEA R41, P0, R39, R5, 0x1 ;  /* 0x0000000527297211 */ /* 0x000fc800078008ff */
[----:B------:R0:W4:Y:S04]  /*ece0*/  @P1 LDG.E.U16 R40, desc[UR24][R42.64] ;  /* 0x000000182a281981 */ /* 0x000128000c1e1500 */
[----:B------:R-:W-:Y:S01]  /*ecf0*/  STL [R1+0x260], R41 ;  /* 0x0002602901007387 */ /* 0x000fe20000100800 */
[----:B0-----:R-:W-:-:S03]  /*ed00*/  LEA.HI.X.SX32 R42, R39, R4, 0x1, P0 ;  /* 0x00000004272a7211 */ /* 0x001fc600000f0eff */
[----:B------:R0:W-:Y:S04]  /*ed10*/  STS.U16 [R3+UR8+0x1c00], R74 ;  /* 0x001c004a03007988 */ /* 0x0001e80008000408 */
[----:B------:R-:W-:Y:S04]  /*ed20*/  STL [R1+0x25c], R42 ;  /* 0x00025c2a01007387 */ /* 0x000fe80000100800 */
[----:B------:R-:W4:Y:S04]  /*ed30*/  LDL.LU R49, [R1+0x1ac] ;  /* 0x0001ac0001317983 */ /* 0x000f280000300800 */
[----:B------:R1:W-:Y:S04]  /*ed40*/  STS.U16 [R3+UR8+0x2000], R63 ;  /* 0x0020003f03007988 */ /* 0x0003e80008000408 */
[----:B0-----:R-:W4:Y:S04]  /*ed50*/  LDL.LU R74, [R1+0x1b4] ;  /* 0x0001b400014a7983 */ /* 0x001f280000300800 */
[----:B-1----:R-:W4:Y:S01]  /*ed60*/  LDL.LU R63, [R1+0x1a4] ;  /* 0x0001a400013f7983 */ /* 0x002f220000300800 */
[----:B------:R-:W-:Y:S01]  /*ed70*/  PRMT R39, RZ, 0x7610, R39 ;  /* 0x00007610ff277816 */ /* 0x000fe20000000027 */
[----:B------:R-:W-:-:S02]  /*ed80*/  @P1 IMAD.MOV.U32 R43, RZ, RZ, R42 ;  /* 0x000000ffff2b1224 */ /* 0x000fc400078e002a */
[----:B------:R-:W-:Y:S02]  /*ed90*/  @P1 IMAD.MOV.U32 R42, RZ, RZ, R41 ;  /* 0x000000ffff2a1224 */ /* 0x000fe400078e0029 */
[----:B------:R-:W-:-:S03]  /*eda0*/  IMAD R41, R72, UR6, RZ ;  /* 0x0000000648297c24 */ /* 0x000fc6000f8e02ff */
[----:B------:R0:W4:Y:S04]  /*edb0*/  @P1 LDG.E.U16 R39, desc[UR24][R42.64] ;  /* 0x000000182a271981 */ /* 0x000128000c1e1500 */
[----:B------:R1:W-:Y:S01]  /*edc0*/  STS.U16 [R3+UR8+0x2800], R44 ;  /* 0x0028002c03007988 */ /* 0x0003e20008000408 */
[----:B0-----:R-:W-:-:S03]  /*edd0*/  LEA R43, P0, R41, R5, 0x1 ;  /* 0x00000005292b7211 */ /* 0x001fc600078008ff */
[----:B------:R0:W-:Y:S01]  /*ede0*/  STS.U16 [R3+UR8+0x2400], R45 ;  /* 0x0024002d03007988 */ /* 0x0001e20008000408 */
[----:B------:R-:W-:Y:S02]  /*edf0*/  PRMT R42, RZ, 0x7610, R42 ;  /* 0x00007610ff2a7816 */ /* 0x000fe4000000002a */
[----:B-1----:R-:W-:Y:S01]  /*ee00*/  LEA.HI.X.SX32 R44, R41, R4, 0x1, P0 ;  /* 0x00000004292c7211 */ /* 0x002fe200000f0eff */
[----:B------:R-:W-:Y:S01]  /*ee10*/  IMAD R41, R66, UR6, RZ ;  /* 0x0000000642297c24 */ /* 0x000fe2000f8e02ff */
[----:B------:R-:W-:Y:S03]  /*ee20*/  STL [R1+0x2a0], R43 ;  /* 0x0002a02b01007387 */ /* 0x000fe60000100800 */
[----:B0-----:R-:W-:Y:S01]  /*ee30*/  @P1 IMAD.MOV.U32 R45, RZ, RZ, R44 ;  /* 0x000000ffff2d1224 */ /* 0x001fe200078e002c */
[----:B------:R0:W-:Y:S04]  /*ee40*/  STL [R1+0x29c], R44 ;  /* 0x00029c2c01007387 */ /* 0x0001e80000100800 */
[----:B------:R-:W4:Y:S01]  /*ee50*/  LDL.LU R51, [R1+0x1e8] ;  /* 0x0001e80001337983 */ /* 0x000f220000300800 */
[----:B0-----:R-:W-:Y:S01]  /*ee60*/  @P1 IMAD.MOV.U32 R44, RZ, RZ, R43 ;  /* 0x000000ffff2c1224 */ /* 0x001fe200078e002b */
[----:B------:R-:W-:-:S02]  /*ee70*/  LEA R43, P0, R41, R5, 0x1 ;  /* 0x00000005292b7211 */ /* 0x000fc400078008ff */
[----:B------:R0:W-:Y:S04]  /*ee80*/  STS.U16 [R3+UR8+0x3000], R48 ;  /* 0x0030003003007988 */ /* 0x0001e80008000408 */
[----:B------:R1:W4:Y:S04]  /*ee90*/  @P1 LDG.E.U16 R42, desc[UR24][R44.64] ;  /* 0x000000182c2a1981 */ /* 0x000328000c1e1500 */
[----:B0-----:R-:W4:Y:S01]  /*eea0*/  LDL.LU R48, [R1+0x1b0] ;  /* 0x0001b00001307983 */ /* 0x001f220000300800 */
[----:B-1----:R-:W-:-:S03]  /*eeb0*/  LEA.HI.X.SX32 R44, R41, R4, 0x1, P0 ;  /* 0x00000004292c7211 */ /* 0x002fc600000f0eff */
[----:B------:R-:W-:Y:S04]  /*eec0*/  STL [R1+0x2e0], R43 ;  /* 0x0002e02b01007387 */ /* 0x000fe80000100800 */
[----:B------:R-:W-:Y:S04]  /*eed0*/  STL [R1+0x2dc], R44 ;  /* 0x0002dc2c01007387 */ /* 0x000fe80000100800 */
[----:B------:R0:W-:Y:S04]  /*eee0*/  STS.U16 [R3+UR8+0x2c00], R73 ;  /* 0x002c004903007988 */ /* 0x0001e80008000408 */
[----:B------:R-:W4:Y:S04]  /*eef0*/  LDL.LU R67, [R1+0x1f8] ;  /* 0x0001f80001437983 */ /* 0x000f280000300800 */
[----:B0-----:R-:W4:Y:S01]  /*ef00*/  LDL.LU R73, [R1+0x1e4] ;  /* 0x0001e40001497983 */ /* 0x001f220000300800 */
[----:B------:R-:W-:Y:S01]  /*ef10*/  PRMT R41, RZ, 0x7610, R41 ;  /* 0x00007610ff297816 */ /* 0x000fe20000000029 */
[----:B------:R-:W-:-:S02]  /*ef20*/  @P1 IMAD.MOV.U32 R45, RZ, RZ, R44 ;  /* 0x000000ffff2d1224 */ /* 0x000fc400078e002c */
[----:B------:R-:W-:Y:S02]  /*ef30*/  @P1 IMAD.MOV.U32 R44, RZ, RZ, R43 ;  /* 0x000000ffff2c1224 */ /* 0x000fe400078e002b */
[----:B------:R-:W-:-:S03]  /*ef40*/  IMAD R43, R57, UR6, RZ ;  /* 0x00000006392b7c24 */ /* 0x000fc6000f8e02ff */
[----:B------:R0:W4:Y:S01]  /*ef50*/  @P1 LDG.E.U16 R41, desc[UR24][R44.64] ;  /* 0x000000182c291981 */ /* 0x000122000c1e1500 */
[----:B------:R-:W-:Y:S02]  /*ef60*/  LOP3.LUT R66, R3, 0x10, RZ, 0x3c, !PT ;  /* 0x0000001003427812 */ /* 0x000fe400078e3cff */
[----:B0-----:R-:W-:-:S05]  /*ef70*/  LEA R45, P0, R43, R5, 0x1 ;  /* 0x000000052b2d7211 */ /* 0x001fca00078008ff */
[----:B------:R-:W-:Y:S04]  /*ef80*/  STL [R1+0x320], R45 ;  /* 0x0003202d01007387 */ /* 0x000fe80000100800 */
[----:B---3--:R0:W-:Y:S04]  /*ef90*/  STS.U16 [R3+UR8+0x3800], R46 ;  /* 0x0038002e03007988 */ /* 0x0081e80008000408 */
[----:B--2---:R-:W-:Y:S01]  /*efa0*/  STS.U16 [R3+UR8+0x3400], R47 ;  /* 0x0034002f03007988 */ /* 0x004fe20008000408 */
[----:B0-----:R-:W-:-:S05]  /*efb0*/  LEA.HI.X.SX32 R46, R43, R4, 0x1, P0 ;  /* 0x000000042b2e7211 */ /* 0x001fca00000f0eff */
[----:B------:R-:W-:Y:S04]  /*efc0*/  STL [R1+0x31c], R46 ;  /* 0x00031c2e01007387 */ /* 0x000fe80000100800 */
[----:B----4-:R-:W-:Y:S04]  /*efd0*/  STS.U16 [R3+UR8+0x3c00], R49 ;  /* 0x003c003103007988 */ /* 0x010fe80008000408 */
[----:B------:R0:W-:Y:S04]  /*efe0*/  STS.U16 [R66+UR8+0x80], R74 ;  /* 0x0000804a42007988 */ /* 0x0001e80008000408 */
[----:B------:R1:W-:Y:S04]  /*eff0*/  STS.U16 [R66+UR8+0x480], R63 ;  /* 0x0004803f42007988 */ /* 0x0003e80008000408 */
[----:B0-----:R-:W2:Y:S04]  /*f000*/  LDL.LU R74, [R1+0x224] ;  /* 0x00022400014a7983 */ /* 0x001ea80000300800 */
[----:B-1----:R-:W3:Y:S01]  /*f010*/  LDL.LU R63, [R1+0x1f4] ;  /* 0x0001f400013f7983 */ /* 0x002ee20000300800 */
[----:B------:R-:W-:Y:S01]  /*f020*/  IMAD R43, R59, UR4, RZ ;  /* 0x000000043b2b7c24 */ /* 0x000fe2000f8e02ff */
[----:B------:R-:W-:Y:S01]  /*f030*/  PRMT R44, RZ, 0x7610, R44 ;  /* 0x00007610ff2c7816 */ /* 0x000fe2000000002c */
[----:B------:R-:W-:Y:S01]  /*f040*/  @P1 IMAD.MOV.U32 R47, RZ, RZ, R46 ;  /* 0x000000ffff2f1224 */ /* 0x000fe200078e002e */
[----:B------:R-:W0:Y:S01]  /*f050*/  LDCU UR4, c[0x0][0x3b0] ;  /* 0x00007600ff0477ac */ /* 0x000e220008000800 */
[----:B------:R-:W-:Y:S01]  /*f060*/  @P1 IMAD.MOV.U32 R46, RZ, RZ, R45 ;  /* 0x000000ffff2e1224 */ /* 0x000fe200078e002d */
[----:B------:R-:W-:-:S04]  /*f070*/  LEA R45, P0, R43, R5, 0x1 ;  /* 0x000000052b2d7211 */ /* 0x000fc800078008ff */
[----:B------:R1:W4:Y:S04]  /*f080*/  @P1 LDG.E.U16 R44, desc[UR24][R46.64] ;  /* 0x000000182e2c1981 */ /* 0x000328000c1e1500 */
[----:B------:R-:W-:Y:S01]  /*f090*/  STL [R1+0x35c], R45 ;  /* 0x00035c2d01007387 */ /* 0x000fe20000100800 */
[----:B-1----:R-:W-:Y:S02]  /*f0a0*/  LEA.HI.X.SX32 R46, R43, R4, 0x1, P0 ;  /* 0x000000042b2e7211 */ /* 0x002fe400000f0eff */
[----:B------:R-:W-:-:S03]  /*f0b0*/  PRMT R43, RZ, 0x7610, R43 ;  /* 0x00007610ff2b7816 */ /* 0x000fc6000000002b */
[----:B------:R1:W-:Y:S01]  /*f0c0*/  STL [R1+0x358], R46 ;  /* 0x0003582e01007387 */ /* 0x0003e20000100800 */
[----:B------:R-:W-:-:S03]  /*f0d0*/  @P1 IMAD.MOV.U32 R47, RZ, RZ, R46 ;  /* 0x000000ffff2f1224 */ /* 0x000fc600078e002e */
[----:B------:R-:W-:Y:S04]  /*f0e0*/  STS.U16 [R66+UR8+0x880], R51 ;  /* 0x0008803342007988 */ /* 0x000fe80008000408 */
[----:B------:R-:W4:Y:S01]  /*f0f0*/  LDL.LU R72, [R1+0x228] ;  /* 0x0002280001487983 */ /* 0x000f220000300800 */
[----:B-1----:R-:W-:Y:S02]  /*f100*/  @P1 IMAD.MOV.U32 R46, RZ, RZ, R45 ;  /* 0x000000ffff2e1224 */ /* 0x002fe400078e002d */
[----:B------:R-:W-:Y:S01]  /*f110*/  IMAD R45, R56, UR5, RZ ;  /* 0x00000005382d7c24 */ /* 0x000fe2000f8e02ff */
[----:B------:R-:W4:Y:S01]  /*f120*/  LDL.LU R79, [R1+0x1f0] ;  /* 0x0001f000014f7983 */ /* 0x000f220000300800 */
[----:B------:R-:W1:Y:S03]  /*f130*/  LDCU UR5, c[0x0][0x3b0] ;  /* 0x00007600ff0577ac */ /* 0x000e660008000800 */
[----:B------:R0:W4:Y:S04]  /*f140*/  @P1 LDG.E.U16 R43, desc[UR24][R46.64] ;  /* 0x000000182e2b1981 */ /* 0x000128000c1e1500 */
[----:B------:R1:W-:Y:S01]  /*f150*/  STS.U16 [R66+UR8+0xc80], R48 ;  /* 0x000c803042007988 */ /* 0x0003e20008000408 */
[----:B0-----:R-:W-:-:S04]  /*f160*/  LEA R47, P0, R45, R5, 0x1 ;  /* 0x000000052d2f7211 */ /* 0x001fc800078008ff */
[----:B-1----:R-:W-:Y:S01]  /*f170*/  LEA.HI.X.SX32 R48, R45, R4, 0x1, P0 ;  /* 0x000000042d307211 */ /* 0x002fe200000f0eff */
[----:B------:R-:W-:Y:S04]  /*f180*/  STL [R1+0x38c], R47 ;  /* 0x00038c2f01007387 */ /* 0x000fe80000100800 */
[----:B------:R-:W-:Y:S04]  /*f190*/  STL [R1+0x388], R48 ;  /* 0x0003883001007387 */ /* 0x000fe80000100800 */
[----:B------:R-:W-:Y:S04]  /*f1a0*/  STS.U16 [R66+UR8+0x1080], R67 ;  /* 0x0010804342007988 */ /* 0x000fe80008000408 */
[----:B------:R0:W-:Y:S04]  /*f1b0*/  STS.U16 [R66+UR8+0x1480], R73 ;  /* 0x0014804942007988 */ /* 0x0001e80008000408 */
[----:B------:R-:W4:Y:S04]  /*f1c0*/  LDL.LU R84, [R1+0x1ec] ;  /* 0x0001ec0001547983 */ /* 0x000f280000300800 */
[----:B0-----:R-:W4:Y:S01]  /*f1d0*/  LDL.LU R73, [R1+0x1b8] ;  /* 0x0001b80001497983 */ /* 0x001f220000300800 */
        /* <DEDUP_REMOVED lines=8> */
[----:B-1----:R-:W-:-:S05]  /*f260*/  LEA.HI.X.SX32 R48, R45, R4, 0x1, P0 ;  /* 0x000000042d307211 */ /* 0x002fca00000f0eff */
[----:B------:R-:W-:Y:S04]  /*f270*/  STL [R1+0x3b8], R48 ;  /* 0x0003b83001007387 */ /* 0x000fe80000100800 */
[----:B------:R-:W4:Y:S04]  /*f280*/  LDL.LU R91, [R1+0x1a8] ;  /* 0x0001a800015b7983 */ /* 0x000f280000300800 */
[----:B------:R-:W4:Y:S04]  /*f290*/  LDL.LU R87, [R1+0x170] ;  /* 0x0001700001577983 */ /* 0x000f280000300800 */
[----:B------:R-:W4:Y:S04]  /*f2a0*/  LDL.LU R67, [R1+0x130] ;  /* 0x0001300001437983 */ /* 0x000f280000300800 */
[----:B--2---:R-:W-:Y:S04]  /*f2b0*/  STS.U16 [R66+UR8+0x1880], R74 ;  /* 0x0018804a42007988 */ /* 0x004fe80008000408 */
[----:B---3--:R1:W-:Y:S04]  /*f2c0*/  STS.U16 [R66+UR8+0x1c80], R63 ;  /* 0x001c803f42007988 */ /* 0x0083e80008000408 */
[----:B-1----:R-:W2:Y:S01]  /*f2d0*/  LDL.LU R63, [R1+0x12c] ;  /* 0x00012c00013f7983 */ /* 0x002ea20000300800 */
[----:B------:R-:W-:Y:S01]  /*f2e0*/  PRMT R45, RZ, 0x7610, R45 ;  /* 0x00007610ff2d7816 */ /* 0x000fe2000000002d */
[----:B------:R-:W-:-:S02]  /*f2f0*/  @P1 IMAD.MOV.U32 R49, RZ, RZ, R48 ;  /* 0x000000ffff311224 */ /* 0x000fc400078e0030 */
[----:B------:R-:W-:Y:S02]  /*f300*/  @P1 IMAD.MOV.U32 R48, RZ, RZ, R47 ;  /* 0x000000ffff301224 */ /* 0x000fe400078e002f */
[----:B------:R-:W-:Y:S01]  /*f310*/  IMAD R47, R50, UR5, RZ ;  /* 0x00000005322f7c24 */ /* 0x000fe2000f8e02ff */
[----:B------:R-:W1:Y:S02]  /*f320*/  LDCU UR5, c[0x0][0x3b0] ;  /* 0x00007600ff0577ac */ /* 0x000e640008000800 */
[----:B------:R3:W2:Y:S02]  /*f330*/  @P1 LDG.E.U16 R45, desc[UR24][R48.64] ;  /* 0x00000018302d1981 */ /* 0x0006a4000c1e1500 */
[----:B---3--:R-:W-:-:S04]  /*f340*/  LEA R49, P0, R47, R5, 0x1 ;  /* 0x000000052f317211 */ /* 0x008fc800078008ff */
[----:B------:R-:W-:Y:S01]  /*f350*/  LEA.HI.X.SX32 R50, R47, R4, 0x1, P0 ;  /* 0x000000042f327211 */ /* 0x000fe200000f0eff */
[----:B0-----:R-:W-:Y:S01]  /*f360*/  IMAD R47, R53, UR4, RZ ;  /* 0x00000004352f7c24 */ /* 0x001fe2000f8e02ff */
[----:B------:R-:W-:Y:S01]  /*f370*/  STL [R1+0x3ec], R49 ;  /* 0x0003ec3101007387 */ /* 0x000fe20000100800 */
[----:B------:R-:W-:Y:S01]  /*f380*/  PRMT R48, RZ, 0x7610, R48 ;  /* 0x00007610ff307816 */ /* 0x000fe20000000030 */
[----:B------:R-:W0:Y:S01]  /*f390*/  LDCU UR4, c[0x0][0x3b0] ;  /* 0x00007600ff0477ac */ /* 0x000e220008000800 */
[----:B------:R-:W-:Y:S01]  /*f3a0*/  @P1 IMAD.MOV.U32 R51, RZ, RZ, R50 ;  /* 0x000000ffff331224 */ /* 0x000fe200078e0032 */
[----:B------:R3:W-:Y:S04]  /*f3b0*/  STL [R1+0x3e8], R50 ;  /* 0x0003e83201007387 */ /* 0x0007e80000100800 */
[----:B------:R-:W2:Y:S01]  /*f3c0*/  LDL.LU R74, [R1+0xec] ;  /* 0x0000ec00014a7983 */ /* 0x000ea20000300800 */
[----:B---3--:R-:W-:Y:S01]  /*f3d0*/  @P1 IMAD.MOV.U32 R50, RZ, RZ, R49 ;  /* 0x000000ffff321224 */ /* 0x008fe200078e0031 */
[----:B------:R-:W-:-:S04]  /*f3e0*/  LEA R49, P0, R47, R5, 0x1 ;  /* 0x000000052f317211 */ /* 0x000fc800078008ff */
[----:B------:R3:W2:Y:S04]  /*f3f0*/  @P1 LDG.E.U16 R48, desc[UR24][R50.64] ;  /* 0x0000001832301981 */ /* 0x0006a8000c1e1500 */
[----:B------:R-:W-:Y:S01]  /*f400*/  STL [R1+0x41c], R49 ;  /* 0x00041c3101007387 */ /* 0x000fe20000100800 */
[----:B---3--:R-:W-:Y:S02]  /*f410*/  LEA.HI.X.SX32 R50, R47, R4, 0x1, P0 ;  /* 0x000000042f327211 */ /* 0x008fe400000f0eff */
[----:B------:R-:W-:-:S03]  /*f420*/  PRMT R47, RZ, 0x7610, R47 ;  /* 0x00007610ff2f7816 */ /* 0x000fc6000000002f */
[----:B------:R3:W-:Y:S01]  /*f430*/  STL [R1+0x418], R50 ;  /* 0x0004183201007387 */ /* 0x0007e20000100800 */
[----:B------:R-:W-:Y:S02]  /*f440*/  @P1 IMAD.MOV.U32 R51, RZ, RZ, R50 ;  /* 0x000000ffff331224 */ /* 0x000fe400078e0032 */
[----:B---3--:R-:W-:Y:S02]  /*f450*/  @P1 IMAD.MOV.U32 R50, RZ, RZ, R49 ;  /* 0x000000ffff321224 */ /* 0x008fe400078e0031 */
[----:B-1----:R-:W-:-:S03]  /*f460*/  IMAD R49, R52, UR5, RZ ;  /* 0x0000000534317c24 */ /* 0x002fc6000f8e02ff */
[----:B------:R1:W3:Y:S04]  /*f470*/  @P1 LDG.E.U16 R47, desc[UR24][R50.64] ;  /* 0x00000018322f1981 */ /* 0x0002e8000c1e1500 */
[----:B----4-:R-:W-:Y:S01]  /*f480*/  STS.U16 [R66+UR8+0x2080], R72 ;  /* 0x0020804842007988 */ /* 0x010fe20008000408 */
[----:B------:R-:W-:Y:S01]  /*f490*/  PRMT R53, RZ, 0x7610, R53 ;  /* 0x00007610ff357816 */ /* 0x000fe20000000035 */
[----:B------:R-:W4:Y:S01]  /*f4a0*/  LDCU UR5, c[0x0][0x3b0] ;  /* 0x00007600ff0577ac */ /* 0x000f220008000800 */
[C---:B-1----:R-:W-:Y:S01]  /*f4b0*/  LEA R50, P0, R49.reuse, R5, 0x1 ;  /* 0x0000000531327211 */ /* 0x042fe200078008ff */
[----:B------:R-:W-:Y:S03]  /*f4c0*/  STS.U16 [R66+UR8+0x2480], R79 ;  /* 0x0024804f42007988 */ /* 0x000fe60008000408 */
[----:B------:R-:W-:-:S02]  /*f4d0*/  LEA.HI.X.SX32 R51, R49, R4, 0x1, P0 ;  /* 0x0000000431337211 */ /* 0x000fc400000f0eff */
[----:B------:R-:W-:Y:S01]  /*f4e0*/  PRMT R49, RZ, 0x7610, R49 ;  /* 0x00007610ff317816 */ /* 0x000fe20000000031 */
[----:B------:R-:W-:Y:S04]  /*f4f0*/  STS.U16 [R66+UR8+0x2880], R84 ;  /* 0x0028805442007988 */ /* 0x000fe80008000408 */
[----:B------:R1:W-:Y:S04]  /*f500*/  STS.U16 [R66+UR8+0x2c80], R73 ;  /* 0x002c804942007988 */ /* 0x0003e80008000408 */
[----:B------:R0:W3:Y:S04]  /*f510*/  @P1 LDG.E.U16 R49, desc[UR24][R50.64] ;  /* 0x0000001832311981 */ /* 0x0000e8000c1e1500 */
[----:B-1----:R-:W3:Y:S04]  /*f520*/  LDL.LU R73, [R1+0xc] ;  /* 0x00000c0001497983 */ /* 0x002ee80000300800 */
[----:B------:R0:W-:Y:S04]  /*f530*/  STL [R1+0x444], R50 ;  /* 0x0004443201007387 */ /* 0x0001e80000100800 */
[----:B------:R1:W-:Y:S01]  /*f540*/  STL [R1+0x440], R51 ;  /* 0x0004403301007387 */ /* 0x0003e20000100800 */
[----:B0-----:R-:W-:-:S03]  /*f550*/  IMAD R50, R60, UR6, RZ ;  /* 0x000000063c327c24 */ /* 0x001fc6000f8e02ff */
[----:B------:R-:W4:Y:S02]  /*f560*/  LDL.LU R60, [R1+0x72c] ;  /* 0x00072c00013c7983 */ /* 0x000f240000300800 */
[----:B-1----:R-:W-:-:S04]  /*f570*/  LEA R51, P0, R50, R5, 0x1 ;  /* 0x0000000532337211 */ /* 0x002fc800078008ff */
[----:B------:R-:W-:Y:S01]  /*f580*/  LEA.HI.X.SX32 R72, R50, R4, 0x1, P0 ;  /* 0x0000000432487211 */ /* 0x000fe200000f0eff */
[----:B------:R0:W-:Y:S01]  /*f590*/  STL [R1+0xe0], R51 ;  /* 0x0000e03301007387 */ /* 0x0001e20000100800 */
[----:B------:R-:W-:-:S03]  /*f5a0*/  @P1 IMAD.MOV.U32 R50, RZ, RZ, R51 ;  /* 0x000000ffff321224 */ /* 0x000fc600078e0033 */
[----:B0-----:R-:W-:-:S05]  /*f5b0*/  @P1 IMAD.MOV.U32 R51, RZ, RZ, R72 ;  /* 0x000000ffff331224 */ /* 0x001fca00078e0048 */
[----:B------:R0:W4:Y:S04]  /*f5c0*/  @P1 LDG.E.U16 R53, desc[UR24][R50.64] ;  /* 0x0000001832351981 */ /* 0x000128000c1e1500 */
[----:B------:R-:W-:Y:S01]  /*f5d0*/  STS.U16 [R66+UR8+0x3080], R91 ;  /* 0x0030805b42007988 */ /* 0x000fe20008000408 */
[----:B0-----:R-:W-:-:S03]  /*f5e0*/  IMAD R50, R62, UR6, RZ ;  /* 0x000000063e327c24 */ /* 0x001fc6000f8e02ff */
[----:B------:R-:W-:Y:S02]  /*f5f0*/  STS.U16 [R66+UR8+0x3480], R87 ;  /* 0x0034805742007988 */ /* 0x000fe40008000408 */
[----:B------:R-:W-:Y:S02]  /*f600*/  LEA R51, P0, R50, R5, 0x1 ;  /* 0x0000000532337211 */ /* 0x000fe400078008ff */
[----:B------:R-:W-:Y:S01]  /*f610*/  STS.U16 [R66+UR8+0x3880], R67 ;  /* 0x0038804342007988 */ /* 0x000fe20008000408 */
[----:B------:R-:W-:-:S03]  /*f620*/  PRMT R52, RZ, 0x7610, R52 ;  /* 0x00007610ff347816 */ /* 0x000fc60000000034 */
[----:B------:R-:W-:Y:S04]  /*f630*/  STL [R1+0xdc], R72 ;  /* 0x0000dc4801007387 */ /* 0x000fe80000100800 */
[----:B------:R-:W4:Y:S04]  /*f640*/  LDL.LU R62, [R1+0x728] ;  /* 0x00072800013e7983 */ /* 0x000f280000300800 */
[----:B------:R-:W-:Y:S04]  /*f650*/  STL [R1+0x120], R51 ;  /* 0x0001203301007387 */ /* 0x000fe80000100800 */
[----:B--2---:R0:W-:Y:S02]  /*f660*/  STS.U16 [R66+UR8+0x3c80], R63 ;  /* 0x003c803f42007988 */ /* 0x0041e40008000408 */
[----:B0-----:R-:W-:Y:S01]  /*f670*/  LEA.HI.X.SX32 R66, R50, R4, 0x1, P0 ;  /* 0x0000000432427211 */ /* 0x001fe200000f0eff */
[----:B------:R-:W-:-:S04]  /*f680*/  @P1 IMAD.MOV.U32 R50, RZ, RZ, R51 ;  /* 0x000000ffff321224 */ /* 0x000fc800078e0033 */
[----:B------:R-:W-:Y:S01]  /*f690*/  @P1 IMAD.MOV.U32 R51, RZ, RZ, R66 ;  /* 0x000000ffff331224 */ /* 0x000fe200078e0042 */
[----:B------:R0:W-:Y:S04]  /*f6a0*/  STL [R1+0x11c], R66 ;  /* 0x00011c4201007387 */ /* 0x0001e80000100800 */
[----:B------:R1:W2:Y:S02]  /*f6b0*/  @P1 LDG.E.U16 R52, desc[UR24][R50.64] ;  /* 0x0000001832341981 */ /* 0x0002a4000c1e1500 */
[----:B-1----:R-:W-:Y:S02]  /*f6c0*/  IMAD R50, R55, UR6, RZ ;  /* 0x0000000637327c24 */ /* 0x002fe4000f8e02ff */
[----:B------:R-:W2:Y:S03]  /*f6d0*/  LDL.LU R55, [R1+0x724] ;  /* 0x0007240001377983 */ /* 0x000ea60000300800 */
[----:B------:R-:W-:-:S04]  /*f6e0*/  LEA R51, P0, R50, R5, 0x1 ;  /* 0x0000000532337211 */ /* 0x000fc800078008ff */
[----:B0-----:R-:W-:Y:S01]  /*f6f0*/  LEA.HI.X.SX32 R66, R50, R4, 0x1, P0 ;  /* 0x0000000432427211 */ /* 0x001fe200000f0eff */
[----:B------:R0:W-:Y:S01]  /*f700*/  STL [R1+0x160], R51 ;  /* 0x0001603301007387 */ /* 0x0001e20000100800 */
[----:B------:R-:W-:Y:S01]  /*f710*/  PRMT R59, RZ, 0x7610, R59 ;  /* 0x00007610ff3b7816 */ /* 0x000fe2000000003b */
[----:B------:R-:W-:Y:S01]  /*f720*/  @P1 IMAD.MOV.U32 R50, RZ, RZ, R51 ;  /* 0x000000ffff321224 */ /* 0x000fe200078e0033 */
[----:B------:R-:W-:Y:S01]  /*f730*/  LOP3.LUT R63, R3, 0x20, RZ, 0x3c, !PT ;  /* 0x00000020033f7812 */ /* 0x000fe200078e3cff */
[----:B0-----:R-:W-:-:S05]  /*f740*/  @P1 IMAD.MOV.U32 R51, RZ, RZ, R66 ;  /* 0x000000ffff331224 */ /* 0x001fca00078e0042 */
[----:B------:R3:W2:Y:S04]  /*f750*/  @P1 LDG.E.U16 R59, desc[UR24][R50.64] ;  /* 0x00000018323b1981 */ /* 0x0006a8000c1e1500 */
[----:B------:R-:W-:Y:S04]  /*f760*/  STS.U16 [R63+UR8+0x100], R74 ;  /* 0x0001004a3f007988 */ /* 0x000fe80008000408 */
[----:B------:R-:W-:Y:S01]  /*f770*/  STL [R1+0x15c], R66 ;  /* 0x00015c4201007387 */ /* 0x000fe20000100800 */
[----:B------:R-:W-:Y:S01]  /*f780*/  PRMT R58, RZ, 0x7610, R58 ;  /* 0x00007610ff3a7816 */ /* 0x000fe2000000003a */
[----:B---3--:R-:W-:-:S05]  /*f790*/  IMAD R50, R73, UR6, RZ ;  /* 0x0000000649327c24 */ /* 0x008fca000f8e02ff */
[----:B------:R-:W-:-:S05]  /*f7a0*/  LEA R51, P0, R50, R5, 0x1 ;  /* 0x0000000532337211 */ /* 0x000fca00078008ff */
[----:B------:R-:W-:Y:S04]  /*f7b0*/  STL [R1+0x1a8], R51 ;  /* 0x0001a83301007387 */ /* 0x000fe80000100800 */
[----:B----4-:R-:W-:Y:S04]  /*f7c0*/  STS.U16 [R63+UR8+0x500], R62 ;  /* 0x0005003e3f007988 */ /* 0x010fe80008000408 */
[----:B------:R0:W-:Y:S02]  /*f7d0*/  STS.U16 [R63+UR8+0x900], R60 ;  /* 0x0009003c3f007988 */ /* 0x0001e40008000408 */
[----:B0-----:R-:W-:Y:S01]  /*f7e0*/  LEA.HI.X.SX32 R60, R50, R4, 0x1, P0 ;  /* 0x00000004323c7211 */ /* 0x001fe200000f0eff */
[----:B------:R-:W-:-:S04]  /*f7f0*/  @P1 IMAD.MOV.U32 R50, RZ, RZ, R51 ;  /* 0x000000ffff321224 */ /* 0x000fc800078e0033 */
[----:B------:R-:W-:Y:S01]  /*f800*/  STL [R1+0x1a4], R60 ;  /* 0x0001a43c01007387 */ /* 0x000fe20000100800 */
[----:B------:R-:W-:Y:S01]  /*f810*/  @P1 IMAD.MOV.U32 R51, RZ, RZ, R60 ;  /* 0x000000ffff331224 */ /* 0x000fe200078e003c */
[----:B------:R-:W-:Y:S02]  /*f820*/  PRMT R56, RZ, 0x7610, R56 ;  /* 0x00007610ff387816 */ /* 0x000fe40000000038 */
[----:B------:R-:W-:-:S06]  /*f830*/  PRMT R57, RZ, 0x7610, R57 ;  /* 0x00007610ff397816 */ /* 0x000fcc0000000039 */
[----:B------:R0:W3:Y:S02]  /*f840*/  @P1 LDG.E.U16 R57, desc[UR24][R50.64] ;  /* 0x0000001832391981 */ /* 0x0000e4000c1e1500 */
[----:B0-----:R-:W-:Y:S02]  /*f850*/  PRMT R51, RZ, 0x7610, R51 ;  /* 0x00007610ff337816 */ /* 0x001fe40000000033 */
[----:B------:R-:W-:Y:S01]  /*f860*/  PRMT R54, RZ, 0x7610, R54 ;  /* 0x00007610ff367816 */ /* 0x000fe20000000036 */
[----:B--2---:R-:W-:Y:S04]  /*f870*/  STS.U16 [R63+UR8+0xd00], R55 ;  /* 0x000d00373f007988 */ /* 0x004fe80008000408 */
[----:B------:R0:W-:Y:S02]  /*f880*/  STS.U16 [R63+UR8+0x1100], R6 ;  /* 0x001100063f007988 */ /* 0x0001e40008000408 */
[----:B0-----:R-:W-:-:S05]  /*f890*/  IMAD R6, R90, UR6, RZ ;  /* 0x000000065a067c24 */ /* 0x001fca000f8e02ff */
[C---:B------:R-:W-:Y:S01]  /*f8a0*/  LEA R60, P0, R6.reuse, R5, 0x1 ;  /* 0x00000005063c7211 */ /* 0x040fe200078008ff */
[----:B------:R-:W-:Y:S03]  /*f8b0*/  STS.U16 [R63+UR8+0x1500], R8 ;  /* 0x001500083f007988 */ /* 0x000fe60008000408 */
[----:B------:R-:W-:Y:S01]  /*f8c0*/  LEA.HI.X.SX32 R62, R6, R4, 0x1, P0 ;  /* 0x00000004063e7211 */ /* 0x000fe200000f0eff */
[----:B------:R0:W-:Y:S01]  /*f8d0*/  STS.U16 [R63+UR8+0x1900], R7 ;  /* 0x001900073f007988 */ /* 0x0001e20008000408 */
[----:B------:R-:W-:-:S03]  /*f8e0*/  @P1 IMAD.MOV.U32 R6, RZ, RZ, R60 ;  /* 0x000000ffff061224 */ /* 0x000fc600078e003c */
[----:B0-----:R-:W-:-:S05]  /*f8f0*/  @P1 IMAD.MOV.U32 R7, RZ, RZ, R62 ;  /* 0x000000ffff071224 */ /* 0x001fca00078e003e */
[----:B------:R0:W2:Y:S02]  /*f900*/  @P1 LDG.E.U16 R58, desc[UR24][R6.64] ;  /* 0x00000018063a1981 */ /* 0x0000a4000c1e1500 */
[----:B0-----:R-:W-:Y:S02]  /*f910*/  IMAD R6, R83, UR6, RZ ;  /* 0x0000000653067c24 */ /* 0x001fe4000f8e02ff */
[----:B------:R0:W-:Y:S03]  /*f920*/  STL [R1+0x1e8], R60 ;  /* 0x0001e83c01007387 */ /* 0x0001e60000100800 */
[C---:B------:R-:W-:Y:S02]  /*f930*/  LEA R8, P0, R6.reuse, R5, 0x1 ;  /* 0x0000000506087211 */ /* 0x040fe400078008ff */
[----:B------:R-:W-:Y:S02]  /*f940*/  PRMT R55, RZ, 0x7610, R55 ;  /* 0x00007610ff377816 */ /* 0x000fe40000000037 */
[----:B0-----:R-:W-:Y:S01]  /*f950*/  LEA.HI.X.SX32 R60, R6, R4, 0x1, P0 ;  /* 0x00000004063c7211 */ /* 0x001fe200000f0eff */
[----:B------:R-:W-:-:S04]  /*f960*/  @P1 IMAD.MOV.U32 R6, RZ, RZ, R8 ;  /* 0x000000ffff061224 */ /* 0x000fc800078e0008 */
[----:B------:R-:W-:Y:S01]  /*f970*/  @P1 IMAD.MOV.U32 R7, RZ, RZ, R60 ;  /* 0x000000ffff071224 */ /* 0x000fe200078e003c */
[----:B------:R-:W-:Y:S04]  /*f980*/  STL [R1+0x1e4], R62 ;  /* 0x0001e43e01007387 */ /* 0x000fe80000100800 */
[----:B------:R0:W4:Y:S04]  /*f990*/  @P1 LDG.E.U16 R55, desc[UR24][R6.64] ;  /* 0x0000001806371981 */ /* 0x000128000c1e1500 */
[----:B------:R1:W-:Y:S01]  /*f9a0*/  STL [R1+0x228], R8 ;  /* 0x0002280801007387 */ /* 0x0003e20000100800 */
[----:B0-----:R-:W-:-:S03]  /*f9b0*/  IMAD R6, R78, UR6, RZ ;  /* 0x000000064e067c24 */ /* 0x001fc6000f8e02ff */
[----:B------:R-:W-:Y:S02]  /*f9c0*/  STS.U16 [R63+UR8+0x1d00], R10 ;  /* 0x001d000a3f007988 */ /* 0x000fe40008000408 */
[C---:B-1----:R-:W-:Y:S02]  /*f9d0*/  LEA R8, P0, R6.reuse, R5, 0x1 ;  /* 0x0000000506087211 */ /* 0x042fe400078008ff */
[----:B------:R0:W-:Y:S02]  /*f9e0*/  STS.U16 [R63+UR8+0x2100], R9 ;  /* 0x002100093f007988 */ /* 0x0001e40008000408 */
[----:B0-----:R-:W-:Y:S01]  /*f9f0*/  LEA.HI.X.SX32 R9, R6, R4, 0x1, P0 ;  /* 0x0000000406097211 */ /* 0x001fe200000f0eff */
[----:B------:R-:W-:-:S04]  /*fa00*/  @P1 IMAD.MOV.U32 R6, RZ, RZ, R8 ;  /* 0x000000ffff061224 */ /* 0x000fc800078e0008 */
[----:B------:R-:W-:Y:S01]  /*fa10*/  @P1 IMAD.MOV.U32 R7, RZ, RZ, R9 ;  /* 0x000000ffff071224 */ /* 0x000fe200078e0009 */
[----:B------:R-:W-:Y:S04]  /*fa20*/  STL [R1+0x224], R60 ;  /* 0x0002243c01007387 */ /* 0x000fe80000100800 */
[----:B------:R0:W2:Y:S04]  /*fa30*/  @P1 LDG.E.U16 R56, desc[UR24][R6.64] ;  /* 0x0000001806381981 */ /* 0x0000a8000c1e1500 */
[----:B------:R1:W-:Y:S01]  /*fa40*/  STL [R1+0x268], R8 ;  /* 0x0002680801007387 */ /* 0x0003e20000100800 */
[----:B0-----:R-:W-:-:S03]  /*fa50*/  IMAD R6, R71, UR6, RZ ;  /* 0x0000000647067c24 */ /* 0x001fc6000f8e02ff */
[----:B------:R0:W-:Y:S02]  /*fa60*/  STL [R1+0x264], R9 ;  /* 0x0002640901007387 */ /* 0x0001e40000100800 */
[----:B-1----:R-:W-:-:S04]  /*fa70*/  LEA R8, P0, R6, R5, 0x1 ;  /* 0x0000000506087211 */ /* 0x002fc800078008ff */
[----:B0-----:R-:W-:Y:S01]  /*fa80*/  LEA.HI.X.SX32 R9, R6, R4, 0x1, P0 ;  /* 0x0000000406097211 */ /* 0x001fe200000f0eff */
[----:B------:R-:W-:-:S04]  /*fa90*/  @P1 IMAD.MOV.U32 R6, RZ, RZ, R8 ;  /* 0x000000ffff061224 */ /* 0x000fc800078e0008 */
[----:B------:R-:W-:-:S05]  /*faa0*/  @P1 IMAD.MOV.U32 R7, RZ, RZ, R9 ;  /* 0x000000ffff071224 */ /* 0x000fca00078e0009 */
        /* <DEDUP_REMOVED lines=9> */
[----:B------:R-:W-:Y:S01]  /*fb40*/  STS.U16 [R63+UR8+0x2500], R12 ;  /* 0x0025000c3f007988 */ /* 0x000fe20008000408 */
[----:B0-----:R-:W-:-:S03]  /*fb50*/  IMAD R6, R76, UR6, RZ ;  /* 0x000000064c067c24 */ /* 0x001fc6000f8e02ff */
[----:B------:R-:W-:Y:S04]  /*fb60*/  STS.U16 [R63+UR8+0x2900], R11 ;  /* 0x0029000b3f007988 */ /* 0x000fe80008000408 */
[----:B------:R0:W-:Y:S01]  /*fb70*/  STL [R1+0x2e8], R8 ;  /* 0x0002e80801007387 */ /* 0x0001e20000100800 */
[----:B------:R-:W-:-:S03]  /*fb80*/  LEA R7, P0, R6, R5, 0x1 ;  /* 0x0000000506077211 */ /* 0x000fc600078008ff */
[----:B------:R-:W-:Y:S04]  /*fb90*/  STS.U16 [R63+UR8+0x2d00], R14 ;  /* 0x002d000e3f007988 */ /* 0x000fe80008000408 */
[----:B------:R-:W-:Y:S01]  /*fba0*/  STS.U16 [R63+UR8+0x3100], R13 ;  /* 0x0031000d3f007988 */ /* 0x000fe20008000408 */
[----:B0-----:R-:W-:-:S03]  /*fbb0*/  LOP3.LUT R8, R3, 0x30, RZ, 0x3c, !PT ;  /* 0x0000003003087812 */ /* 0x001fc600078e3cff */
[----:B------:R-:W-:Y:S04]  /*fbc0*/  STS.U16 [R63+UR8+0x3500], R16 ;  /* 0x003500103f007988 */ /* 0x000fe80008000408 */
[----:B------:R0:W-:Y:S04]  /*fbd0*/  STL [R1+0x2e4], R9 ;  /* 0x0002e40901007387 */ /* 0x0001e80000100800 */
[----:B------:R-:W-:Y:S04]  /*fbe0*/  STS.U16 [R63+UR8+0x3900], R15 ;  /* 0x0039000f3f007988 */ /* 0x000fe80008000408 */
[----:B------:R-:W-:Y:S01]  /*fbf0*/  STS.U16 [R63+UR8+0x3d00], R17 ;  /* 0x003d00113f007988 */ /* 0x000fe20008000408 */
[----:B0-----:R-:W-:-:S03]  /*fc00*/  LEA.HI.X.SX32 R9, R6, R4, 0x1, P0 ;  /* 0x0000000406097211 */ /* 0x001fc600000f0eff */
[----:B------:R-:W-:Y:S01]  /*fc10*/  STS.U16 [R8+UR8+0x180], R19 ;  /* 0x0001801308007988 */ /* 0x000fe20008000408 */
[----:B------:R-:W-:-:S03]  /*fc20*/  @P1 IMAD.MOV.U32 R6, RZ, RZ, R7 ;  /* 0x000000ffff061224 */ /* 0x000fc600078e0007 */
[----:B------:R0:W-:Y:S04]  /*fc30*/  STS.U16 [R8+UR8+0x580], R18 ;  /* 0x0005801208007988 */ /* 0x0001e80008000408 */
[----:B------:R1:W-:Y:S01]  /*fc40*/  STL [R1+0x328], R7 ;  /* 0x0003280701007387 */ /* 0x0003e20000100800 */
[----:B0-----:R-:W-:Y:S01]  /*fc50*/  PRMT R18, RZ, 0x7610, R18 ;  /* 0x00007610ff127816 */ /* 0x001fe20000000012 */
[----:B-1----:R-:W-:-:S05]  /*fc60*/  @P1 IMAD.MOV.U32 R7, RZ, RZ, R9 ;  /* 0x000000ffff071224 */ /* 0x002fca00078e0009 */
[----:B------:R0:W2:Y:S04]  /*fc70*/  @P1 LDG.E.U16 R18, desc[UR24][R6.64] ;  /* 0x0000001806121981 */ /* 0x0000a8000c1e1500 */
[----:B------:R1:W-:Y:S01]  /*fc80*/  STL [R1+0x324], R9 ;  /* 0x0003240901007387 */ /* 0x0003e20000100800 */
[----:B0-----:R-:W-:Y:S01]  /*fc90*/  IMAD R6, R75, UR4, RZ ;  /* 0x000000044b067c24 */ /* 0x001fe2000f8e02ff */
[----:B------:R-:W-:Y:S01]  /*fca0*/  PRMT R50, RZ, 0x7610, R50 ;  /* 0x00007610ff327816 */ /* 0x000fe20000000032 */
[----:B------:R-:W0:Y:S03]  /*fcb0*/  LDCU UR4, c[0x0][0x3b0] ;  /* 0x00007600ff0477ac */ /* 0x000e260008000800 */
[----:B-1----:R-:W-:-:S04]  /*fcc0*/  LEA R9, P0, R6, R5, 0x1 ;  /* 0x0000000506097211 */ /* 0x002fc800078008ff */
[----:B------:R-:W-:Y:S01]  /*fcd0*/  LEA.HI.X.SX32 R10, R6, R4, 0x1, P0 ;  /* 0x00000004060a7211 */ /* 0x000fe200000f0eff */
[----:B------:R-:W-:-:S04]  /*fce0*/  @P1 IMAD.MOV.U32 R6, RZ, RZ, R9 ;  /* 0x000000ffff061224 */ /* 0x000fc800078e0009 */
[----:B------:R-:W-:-:S05]  /*fcf0*/  @P1 IMAD.MOV.U32 R7, RZ, RZ, R10 ;  /* 0x000000ffff071224 */ /* 0x000fca00078e000a */
[----:B------:R1:W2:Y:S04]  /*fd00*/  @P1 LDG.E.U16 R50, desc[UR24][R6.64] ;  /* 0x0000001806321981 */ /* 0x0002a8000c1e1500 */
[----:B------:R0:W-:Y:S01]  /*fd10*/  STL [R1+0x364], R9 ;  /* 0x0003640901007387 */ /* 0x0001e20000100800 */
[----:B-1----:R-:W-:-:S03]  /*fd20*/  IMAD R6, R70, UR5, RZ ;  /* 0x0000000546067c24 */ /* 0x002fc6000f8e02ff */
[----:B------:R1:W-:Y:S01]  /*fd30*/  STL [R1+0x360], R10 ;  /* 0x0003600a01007387 */ /* 0x0003e20000100800 */
[----:B------:R-:W3:Y:S01]  /*fd40*/  LDCU UR5, c[0x0][0x3b0] ;  /* 0x00007600ff0577ac */ /* 0x000ee20008000800 */
[C---:B0-----:R-:W-:Y:S02]  /*fd50*/  LEA R9, P0, R6.reuse, R5, 0x1 ;  /* 0x0000000506097211 */ /* 0x041fe400078008ff */
[----:B------:R-:W-:Y:S02]  /*fd60*/  STS.U16 [R8+UR8+0x980], R21 ;  /* 0x0009801508007988 */ /* 0x000fe40008000408 */
[----:B-1----:R-:W-:Y:S02]  /*fd70*/  LEA.HI.X.SX32 R10, R6, R4, 0x1, P0 ;  /* 0x00000004060a7211 */ /* 0x002fe400000f0eff */
[----:B------:R-:W-:Y:S01]  /*fd80*/  STS.U16 [R8+UR8+0xd80], R20 ;  /* 0x000d801408007988 */ /* 0x000fe20008000408 */
[----:B------:R-:W-:-:S03]  /*fd90*/  @P1 IMAD.MOV.U32 R6, RZ, RZ, R9 ;  /* 0x000000ffff061224 */ /* 0x000fc600078e0009 */
[----:B------:R0:W-:Y:S01]  /*fda0*/  STS.U16 [R8+UR8+0x1180], R23 ;  /* 0x0011801708007988 */ /* 0x0001e20008000408 */
[----:B------:R-:W-:Y:S01]  /*fdb0*/  @P1 IMAD.MOV.U32 R7, RZ, RZ, R10 ;  /* 0x000000ffff071224 */ /* 0x000fe200078e000a */
[----:B0-----:R-:W-:Y:S02]  /*fdc0*/  PRMT R23, RZ, 0x7610, R23 ;  /* 0x00007610ff177816 */ /* 0x001fe40000000017 */
[----:B------:R0:W-:Y:S04]  /*fdd0*/  STL [R1+0x394], R9 ;  /* 0x0003940901007387 */ /* 0x0001e80000100800 */
[----:B------:R1:W2:Y:S02]  /*fde0*/  @P1 LDG.E.U16 R23, desc[UR24][R6.64] ;  /* 0x0000001806171981 */ /* 0x0002a4000c1e1500 */
[----:B-1----:R-:W-:-:S02]  /*fdf0*/  IMAD R6, R69, UR4, RZ ;  /* 0x0000000445067c24 */ /* 0x002fc4000f8e02ff */
[----:B------:R1:W-:Y:S01]  /*fe00*/  STL [R1+0x390], R10 ;  /* 0x0003900a01007387 */ /* 0x0003e20000100800 */
[----:B------:R-:W3:Y:S02]  /*fe10*/  LDCU UR4, c[0x0][0x3b0] ;  /* 0x00007600ff0477ac */ /* 0x000ee40008000800 */
[C---:B0-----:R-:W-:Y:S01]  /*fe20*/  LEA R9, P0, R6.reuse, R5, 0x1 ;  /* 0x0000000506097211 */ /* 0x041fe200078008ff */
[----:B------:R0:W-:Y:S03]  /*fe30*/  STS.U16 [R8+UR8+0x1580], R22 ;  /* 0x0015801608007988 */ /* 0x0001e60008000408 */
[----:B-1----:R-:W-:Y:S01]  /*fe40*/  LEA.HI.X.SX32 R10, R6, R4, 0x1, P0 ;  /* 0x00000004060a7211 */ /* 0x002fe200000f0eff */
[----:B------:R1:W-:Y:S01]  /*fe50*/  STL [R1+0x3c4], R9 ;  /* 0x0003c40901007387 */ /* 0x0003e20000100800 */
[----:B------:R-:W-:Y:S01]  /*fe60*/  @P1 IMAD.MOV.U32 R6, RZ, RZ, R9 ;  /* 0x000000ffff061224 */ /* 0x000fe200078e0009 */
[----:B0-----:R-:W-:-:S02]  /*fe70*/  PRMT R22, RZ, 0x7610, R22 ;  /* 0x00007610ff167816 */ /* 0x001fc40000000016 */
[----:B------:R0:W-:Y:S01]  /*fe80*/  STL [R1+0x3c0], R10 ;  /* 0x0003c00a01007387 */ /* 0x0001e20000100800 */
[----:B------:R-:W-:-:S03]  /*fe90*/  @P1 IMAD.MOV.U32 R7, RZ, RZ, R10 ;  /* 0x000000ffff071224 */ /* 0x000fc600078e000a */
[----:B------:R-:W2:Y:S04]  /*fea0*/  LDL.LU R67, [R1+0x238] ;  /* 0x0002380001437983 */ /* 0x000ea80000300800 */
[----:B------:R3:W4:Y:S02]  /*feb0*/  @P1 LDG.E.U16 R22, desc[UR24][R6.64] ;  /* 0x0000001806161981 */ /* 0x000724000c1e1500 */
[----:B---3--:R-:W-:Y:S01]  /*fec0*/  IMAD R6, R68, UR5, RZ ;  /* 0x0000000544067c24 */ /* 0x008fe2000f8e02ff */
[----:B------:R-:W-:Y:S01]  /*fed0*/  PRMT R21, RZ, 0x7610, R21 ;  /* 0x00007610ff157816 */ /* 0x000fe20000000015 */
[----:B------:R-:W3:Y:S03]  /*fee0*/  LDCU UR5, c[0x0][0x3b0] ;  /* 0x00007600ff0577ac */ /* 0x000ee60008000800 */
[----:B-1----:R-:W-:-:S04]  /*fef0*/  LEA R9, P0, R6, R5, 0x1 ;  /* 0x0000000506097211 */ /* 0x002fc800078008ff */
[----:B0-----:R-:W-:Y:S01]  /*ff00*/  LEA.HI.X.SX32 R10, R6, R4, 0x1, P0 ;  /* 0x00000004060a7211 */ /* 0x001fe200000f0eff */
[----:B------:R0:W-:Y:S04]  /*ff10*/  STL [R1+0x3f4], R9 ;  /* 0x0003f40901007387 */ /* 0x0001e80000100800 */
[----:B------:R1:W-:Y:S04]  /*ff20*/  STL [R1+0x3f0], R10 ;  /* 0x0003f00a01007387 */ /* 0x0003e80000100800 */
[----:B------:R-:W4:Y:S01]  /*ff30*/  LDL.LU R74, [R1+0x26c] ;  /* 0x00026c00014a7983 */ /* 0x000f220000300800 */
[----:B------:R-:W-:-:S02]  /*ff40*/  @P1 IMAD.MOV.U32 R6, RZ, RZ, R9 ;  /* 0x000000ffff061224 */ /* 0x000fc400078e0009 */
[----:B------:R-:W-:Y:S01]  /*ff50*/  @P1 IMAD.MOV.U32 R7, RZ, RZ, R10 ;  /* 0x000000ffff071224 */ /* 0x000fe200078e000a */
[----:B------:R-:W4:Y:S04]  /*ff60*/  LDL.LU R73, [R1+0x270] ;  /* 0x0002700001497983 */ /* 0x000f280000300800 */
[----:B------:R0:W4:Y:S02]  /*ff70*/  @P1 LDG.E.U16 R21, desc[UR24][R6.64] ;  /* 0x0000001806151981 */ /* 0x000124000c1e1500 */
[----:B0-----:R-:W-:Y:S01]  /*ff80*/  IMAD R6, R64, UR4, RZ ;  /* 0x0000000440067c24 */ /* 0x001fe2000f8e02ff */
[----:B------:R-:W-:Y:S02]  /*ff90*/  PRMT R20, RZ, 0x7610, R20 ;  /* 0x00007610ff147816 */ /* 0x000fe40000000014 */
[----:B------:R-:W-:Y:S01]  /*ffa0*/  PRMT R17, RZ, 0x7610, R17 ;  /* 0x00007610ff117816 */ /* 0x000fe20000000011 */
[----:B------:R-:W-:Y:S01]  /*ffb0*/  STS.U16 [R8+UR8+0x1980], R25 ;  /* 0x0019801908007988 */ /* 0x000fe20008000408 */
[C---:B------:R-:W-:Y:S01]  /*ffc0*/  LEA R9, P0, R6.reuse, R5, 0x1 ;  /* 0x0000000506097211 */ /* 0x040fe200078008ff */
[----:B------:R-:W0:Y:S03]  /*ffd0*/  LDCU UR4, c[0x0][0x3b0] ;  /* 0x00007600ff0477ac */ /* 0x000e260008000800 */
[----:B-1----:R-:W-:Y:S01]  /*ffe0*/  LEA.HI.X.SX32 R10, R6, R4, 0x1, P0 ;  /* 0x00000004060a7211 */ /* 0x002fe200000f0eff */
[----:B------:R1:W-:Y:S04]  /*fff0*/  STL [R1+0x424], R9 ;  /* 0x0004240901007387 */ /* 0x0003e80000100800 */
[----:B------:R0:W-:Y:S04]  /*10000*/  STL [R1+0x420], R10 ;  /* 0x0004200a01007387 */ /* 0x0001e80000100800 */
[----:B------:R-:W4:Y:S01]  /*10010*/  LDL.LU R63, [R1+0x8] ;  /* 0x00000800013f7983 */ /* 0x000f220000300800 */
[----:B------:R-:W-:-:S02]  /*10020*/  @P1 IMAD.MOV.U32 R6, RZ, RZ, R9 ;  /* 0x000000ffff061224 */ /* 0x000fc400078e0009 */
[----:B------:R-:W-:-:S05]  /*10030*/  @P1 IMAD.MOV.U32 R7, RZ, RZ, R10 ;  /* 0x000000ffff071224 */ /* 0x000fca00078e000a */
[----:B------:R3:W4:Y:S02]  /*10040*/  @P1 LDG.E.U16 R20, desc[UR24][R6.64] ;  /* 0x0000001806141981 */ /* 0x000724000c1e1500 */
[----:B---3--:R-:W-:Y:S02]  /*10050*/  IMAD R6, R61, UR5, RZ ;  /* 0x000000053d067c24 */ /* 0x008fe4000f8e02ff */
[----:B------:R-:W-:Y:S01]  /*10060*/  STS.U16 [R8+UR8+0x1d80], R24 ;  /* 0x001d801808007988 */ /* 0x000fe20008000408 */
[----:B------:R-:W-:Y:S01]  /*10070*/  PRMT R14, RZ, 0x7610, R14 ;  /* 0x00007610ff0e7816 */ /* 0x000fe2000000000e */
[----:B------:R-:W3:Y:S01]  /*10080*/  LDCU UR5, c[0x0][0x3b0] ;  /* 0x00007600ff0577ac */ /* 0x000ee20008000800 */
[----:B-1----:R-:W-:-:S04]  /*10090*/  LEA R9, P0, R6, R5, 0x1 ;  /* 0x0000000506097211 */ /* 0x002fc800078008ff */
[----:B0-----:R-:W-:Y:S01]  /*100a0*/  LEA.HI.X.SX32 R10, R6, R4, 0x1, P0 ;  /* 0x00000004060a7211 */ /* 0x001fe200000f0eff */
[----:B------:R-:W-:-:S04]  /*100b0*/  @P1 IMAD.MOV.U32 R6, RZ, RZ, R9 ;  /* 0x000000ffff061224 */ /* 0x000fc800078e0009 */
[----:B------:R-:W-:Y:S01]  /*100c0*/  @P1 IMAD.MOV.U32 R7, RZ, RZ, R10 ;  /* 0x000000ffff071224 */ /* 0x000fe200078e000a */
[----:B------:R-:W-:Y:S04]  /*100d0*/  STS.U16 [R8+UR8+0x2180], R27 ;  /* 0x0021801b08007988 */ /* 0x000fe80008000408 */
[----:B------:R2:W3:Y:S04]  /*100e0*/  @P1 LDG.E.U16 R17, desc[UR24][R6.64] ;  /* 0x0000001806111981 */ /* 0x0004e8000c1e1500 */
[----:B------:R-:W-:Y:S04]  /*100f0*/  STS.U16 [R8+UR8+0x2580], R26 ;  /* 0x0025801a08007988 */ /* 0x000fe80008000408 */
[----:B------:R-:W-:Y:S04]  /*10100*/  STS.U16 [R8+UR8+0x2980], R29 ;  /* 0x0029801d08007988 */ /* 0x000fe80008000408 */
[----:B------:R-:W-:Y:S04]  /*10110*/  STS.U16 [R8+UR8+0x2d80], R28 ;  /* 0x002d801c08007988 */ /* 0x000fe80008000408 */
[----:B------:R-:W-:Y:S04]  /*10120*/  STS.U16 [R8+UR8+0x3180], R31 ;  /* 0x0031801f08007988 */ /* 0x000fe80008000408 */
[----:B------:R-:W-:Y:S04]  /*10130*/  STS.U16 [R8+UR8+0x3580], R30 ;  /* 0x0035801e08007988 */ /* 0x000fe80008000408 */
[----:B------:R-:W-:Y:S04]  /*10140*/  STS.U16 [R8+UR8+0x3980], R33 ;  /* 0x0039802108007988 */ /* 0x000fe80008000408 */
[----:B------:R0:W-:Y:S04]  /*10150*/  STS.U16 [R8+UR8+0x3d80], R32 ;  /* 0x003d802008007988 */ /* 0x0001e80008000408 */
[----:B------:R-:W-:Y:S04]  /*10160*/  STL [R1+0x44c], R9 ;  /* 0x00044c0901007387 */ /* 0x000fe80000100800 */
[----:B------:R-:W-:Y:S01]  /*10170*/  STL [R1+0x448], R10 ;  /* 0x0004480a01007387 */ /* 0x000fe20000100800 */
[----:B------:R-:W-:Y:S01]  /*10180*/  PRMT R13, RZ, 0x7610, R13 ;  /* 0x00007610ff0d7816 */ /* 0x000fe2000000000d */
[----:B--2---:R-:W-:-:S05]  /*10190*/  IMAD R6, R67, UR6, RZ ;  /* 0x0000000643067c24 */ /* 0x004fca000f8e02ff */
[----:B------:R-:W-:-:S04]  /*101a0*/  LEA R7, P0, R6, R5, 0x1 ;  /* 0x0000000506077211 */ /* 0x000fc800078008ff */
[----:B0-----:R-:W-:Y:S01]  /*101b0*/  LEA.HI.X.SX32 R8, R6, R4, 0x1, P0 ;  /* 0x0000000406087211 */ /* 0x001fe200000f0eff */
[----:B------:R0:W-:Y:S01]  /*101c0*/  STL [R1+0xe8], R7 ;  /* 0x0000e80701007387 */ /* 0x0001e20000100800 */
[----:B------:R-:W-:-:S03]  /*101d0*/  @P1 IMAD.MOV.U32 R6, RZ, RZ, R7 ;  /* 0x000000ffff061224 */ /* 0x000fc600078e0007 */
[----:B0-----:R-:W-:-:S05]  /*101e0*/  @P1 IMAD.MOV.U32 R7, RZ, RZ, R8 ;  /* 0x000000ffff071224 */ /* 0x001fca00078e0008 */
[----:B------:R4:W2:Y:S02]  /*101f0*/  @P1 LDG.E.U16 R14, desc[UR24][R6.64] ;  /* 0x00000018060e1981 */ /* 0x0008a4000c1e1500 */
[----:B----4-:R-:W-:Y:S02]  /*10200*/  IMAD R6, R74, UR6, RZ ;  /* 0x000000064a067c24 */ /* 0x010fe4000f8e02ff */
[----:B------:R0:W-:Y:S03]  /*10210*/  STL [R1+0xe4], R8 ;  /* 0x0000e40801007387 */ /* 0x0001e60000100800 */
[----:B------:R-:W-:-:S04]  /*10220*/  LEA R7, P0, R6, R5, 0x1 ;  /* 0x0000000506077211 */ /* 0x000fc800078008ff */
[----:B0-----:R-:W-:Y:S01]  /*10230*/  LEA.HI.X.SX32 R8, R6, R4, 0x1, P0 ;  /* 0x0000000406087211 */ /* 0x001fe200000f0eff */
[----:B------:R0:W-:Y:S01]  /*10240*/  STL [R1+0x128], R7 ;  /* 0x0001280701007387 */ /* 0x0001e20000100800 */
[----:B------:R-:W-:-:S03]  /*10250*/  @P1 IMAD.MOV.U32 R6, RZ, RZ, R7 ;  /* 0x000000ffff061224 */ /* 0x000fc600078e0007 */
[----:B0-----:R-:W-:-:S05]  /*10260*/  @P1 IMAD.MOV.U32 R7, RZ, RZ, R8 ;  /* 0x000000ffff071224 */ /* 0x001fca00078e0008 */
[----:B------:R0:W4:Y:S02]  /*10270*/  @P1 LDG.E.U16 R13, desc[UR24][R6.64] ;  /* 0x00000018060d1981 */ /* 0x000124000c1e1500 */
[----:B0-----:R-:W-:Y:S02]  /*10280*/  IMAD R6, R73, UR6, RZ ;  /* 0x0000000649067c24 */ /* 0x001fe4000f8e02ff */
[----:B------:R0:W-:Y:S03]  /*10290*/  STL [R1+0x124], R8 ;  /* 0x0001240801007387 */ /* 0x0001e60000100800 */
[----:B------:R-:W-:-:S04]  /*102a0*/  LEA R7, P0, R6, R5, 0x1 ;  /* 0x0000000506077211 */ /* 0x000fc800078008ff */
[----:B0-----:R-:W-:Y:S01]  /*102b0*/  LEA.HI.X.SX32 R8, R6, R4, 0x1, P0 ;  /* 0x0000000406087211 */ /* 0x001fe200000f0eff */
[----:B------:R-:W-:Y:S01]  /*102c0*/  STL [R1+0x168], R7 ;  /* 0x0001680701007387 */ /* 0x000fe20000100800 */
[----:B------:R-:W-:-:S03]  /*102d0*/  PRMT R6, RZ, 0x7610, R6 ;  /* 0x00007610ff067816 */ /* 0x000fc60000000006 */
[----:B------:R0:W-:Y:S01]  /*102e0*/  STL [R1+0x164], R8 ;  /* 0x0001640801007387 */ /* 0x0001e20000100800 */
[----:B------:R-:W-:Y:S02]  /*102f0*/  @P1 IMAD.MOV.U32 R9, RZ, RZ, R8 ;  /* 0x000000ffff091224 */ /* 0x000fe400078e0008 */
[----:B0-----:R-:W-:Y:S02]  /*10300*/  @P1 IMAD.MOV.U32 R8, RZ, RZ, R7 ;  /* 0x000000ffff081224 */ /* 0x001fe400078e0007 */
[----:B------:R-:W-:-:S03]  /*10310*/  IMAD R7, R63, UR6, RZ ;  /* 0x000000063f077c24 */ /* 0x000fc6000f8e02ff */
[----:B------:R0:W2:Y:S02]  /*10320*/  @P1 LDG.E.U16 R6, desc[UR24][R8.64] ;  /* 0x0000001808061981 */ /* 0x0000a4000c1e1500 */
[----:B0-----:R-:W-:-:S04]  /*10330*/  LEA R9, P0, R7, R5, 0x1 ;  /* 0x0000000507097211 */ /* 0x001fc800078008ff */
[----:B------:R-:W-:Y:S01]  /*10340*/  LEA.HI.X.SX32 R10, R7, R4, 0x1, P0 ;  /* 0x00000004070a7211 */ /* 0x000fe200000f0eff */
[----:B------:R-:W-:Y:S01]  /*10350*/  IMAD R7, R89, UR6, RZ ;  /* 0x0000000659077c24 */ /* 0x000fe2000f8e02ff */
[----:B------:R-:W-:Y:S03]  /*10360*/  STL [R1+0x1b0], R9 ;  /* 0x0001b00901007387 */ /* 0x000fe60000100800 */
[----:B------:R-:W-:Y:S01]  /*10370*/  @P1 IMAD.MOV.U32 R11, RZ, RZ, R10 ;  /* 0x000000ffff0b1224 */ /* 0x000fe200078e000a */
[----:B------:R0:W-:Y:S04]  /*10380*/  STL [R1+0x1ac], R10 ;  /* 0x0001ac0a01007387 */ /* 0x0001e80000100800 */
[----:B------:R-:W2:Y:S01]  /*10390*/  LDL.LU R73, [R1+0x274] ;  /* 0x0002740001497983 */ /* 0x000ea20000300800 */
[----:B0-----:R-:W-:Y:S01]  /*103a0*/  @P1 IMAD.MOV.U32 R10, RZ, RZ, R9 ;  /* 0x000000ffff0a1224 */ /* 0x001fe200078e0009 */
[----:B------:R-:W-:-:S04]  /*103b0*/  LEA R9, P0, R7, R5, 0x1 ;  /* 0x0000000507097211 */ /* 0x000fc800078008ff */
[----:B------:R-:W-:Y:S01]  /*103c0*/  LEA.HI.X.SX32 R19, R7, R4, 0x1, P0 ;  /* 0x0000000407137211 */ /* 0x000fe200000f0eff */
[----:B------:R0:W-:Y:S04]  /*103d0*/  STL [R1+0x1f0], R9 ;  /* 0x0001f00901007387 */ /* 0x0001e80000100800 */
[----:B------:R1:W-:Y:S04]  /*103e0*/  STL [R1+0x1ec], R19 ;  /* 0x0001ec1301007387 */ /* 0x0003e80000100800 */
[----:B------:R-:W3:Y:S01]  /*103f0*/  LDL.LU R63, [R1] ;  /* 0x00000000013f7983 */ /* 0x000ee20000300800 */
[----:B------:R-:W-:-:S06]  /*10400*/  PRMT R8, RZ, 0x7610, R8 ;  /* 0x00007610ff087816 */ /* 0x000fcc0000000008 */
[----:B------:R0:W4:Y:S01]  /*10410*/  @P1 LDG.E.U16 R8, desc[UR24][R10.64] ;  /* 0x000000180a081981 */ /* 0x000122000c1e1500 */
[----:B------:R-:W-:Y:S01]  /*10420*/  PRMT R7, RZ, 0x7610, R7 ;  /* 0x00007610ff077816 */ /* 0x000fe20000000007 */
[----:B0-----:R-:W-:Y:S02]  /*10430*/  @P1 IMAD.MOV.U32 R10, RZ, RZ, R9 ;  /* 0x000000ffff0a1224 */ /* 0x001fe400078e0009 */
[----:B------:R-:W-:Y:S02]  /*10440*/  IMAD R9, R82, UR6, RZ ;  /* 0x0000000652097c24 */ /* 0x000fe4000f8e02ff */
[----:B------:R-:W-:-:S03]  /*10450*/  @P1 IMAD.MOV.U32 R11, RZ, RZ, R19 ;  /* 0x000000ffff0b1224 */ /* 0x000fc600078e0013 */
[C---:B-1----:R-:W-:Y:S02]  /*10460*/  LEA R19, P0, R9.reuse, R5, 0x1 ;  /* 0x0000000509137211 */ /* 0x042fe400078008ff */
[----:B------:R0:W4:Y:S02]  /*10470*/  @P1 LDG.E.U16 R7, desc[UR24][R10.64] ;  /* 0x000000180a071981 */ /* 0x000124000c1e1500 */
[----:B------:R-:W-:Y:S01]  /*10480*/  LEA.HI.X.SX32 R24, R9, R4, 0x1, P0 ;  /* 0x0000000409187211 */ /* 0x000fe200000f0eff */
[----:B------:R-:W-:Y:S01]  /*10490*/  IMAD R9, R81, UR6, RZ ;  /* 0x0000000651097c24 */ /* 0x000fe2000f8e02ff */
[----:B------:R-:W-:Y:S01]  /*104a0*/  STL [R1+0x230], R19 ;  /* 0x0002301301007387 */ /* 0x000fe20000100800 */
[----:B------:R-:W-:Y:S02]  /*104b0*/  LOP3.LUT R15, R3, 0x40, RZ, 0x3c, !PT ;  /* 0x00000040030f7812 */ /* 0x000fe400078e3cff */
[----:B------:R-:W-:Y:S01]  /*104c0*/  @P1 IMAD.MOV.U32 R25, RZ, RZ, R24 ;  /* 0x000000ffff191224 */ /* 0x000fe200078e0018 */
[----:B------:R1:W-:Y:S01]  /*104d0*/  STL [R1+0x22c], R24 ;  /* 0x00022c1801007387 */ /* 0x0003e20000100800 */
[----:B0-----:R-:W-:-:S02]  /*104e0*/  PRMT R10, RZ, 0x7610, R10 ;  /* 0x00007610ff0a7816 */ /* 0x001fc4000000000a */
[C---:B------:R-:W-:Y:S01]  /*104f0*/  LEA R11, P0, R9.reuse, R5, 0x1 ;  /* 0x00000005090b7211 */ /* 0x040fe200078008ff */
[----:B-1----:R-:W-:Y:S01]  /*10500*/  @P1 IMAD.MOV.U32 R24, RZ, RZ, R19 ;  /* 0x000000ffff181224 */ /* 0x002fe200078e0013 */
[----:B------:R-:W-:Y:S02]  /*10510*/  STS.U16 [R15+UR8+0x200], R34 ;  /* 0x000200220f007988 */ /* 0x000fe40008000408 */
[----:B------:R-:W-:Y:S02]  /*10520*/  LEA.HI.X.SX32 R19, R9, R4, 0x1, P0 ;  /* 0x0000000409137211 */ /* 0x000fe400000f0eff */
[----:B------:R0:W4:Y:S04]  /*10530*/  @P1 LDG.E.U16 R10, desc[UR24][R24.64] ;  /* 0x00000018180a1981 */ /* 0x000128000c1e1500 */
[----:B------:R1:W-:Y:S04]  /*10540*/  STL [R1+0x270], R11 ;  /* 0x0002700b01007387 */ /* 0x0003e80000100800 */
[----:B------:R-:W-:Y:S01]  /*10550*/  STS.U16 [R15+UR8+0x600], R36 ;  /* 0x000600240f007988 */ /* 0x000fe20008000408 */
[----:B0-----:R-:W-:-:S03]  /*10560*/  @P1 IMAD.MOV.U32 R24, RZ, RZ, R11 ;  /* 0x000000ffff181224 */ /* 0x001fc600078e000b */
[----:B------:R-:W-:Y:S01]  /*10570*/  STS.U16 [R15+UR8+0xa00], R35 ;  /* 0x000a00230f007988 */ /* 0x000fe20008000408 */
[----:B-1----:R-:W-:-:S03]  /*10580*/  IMAD R11, R80, UR6, RZ ;  /* 0x00000006500b7c24 */ /* 0x002fc6000f8e02ff */
[----:B------:R-:W-:Y:S01]  /*10590*/  STS.U16 [R15+UR8+0xe00], R38 ;  /* 0x000e00260f007988 */ /* 0x000fe20008000408 */
[----:B------:R-:W-:-:S03]  /*105a0*/  @P1 IMAD.MOV.U32 R25, RZ, RZ, R19 ;  /* 0x000000ffff191224 */ /* 0x000fc600078e0013 */
[----:B------:R-:W-:Y:S01]  /*105b0*/  STS.U16 [R15+UR8+0x1200], R37 ;  /* 0x001200250f007988 */ /* 0x000fe20008000408 */
[----:B------:R-:W-:-:S03]  /*105c0*/  PRMT R9, RZ, 0x7610, R9 ;  /* 0x00007610ff097816 */ /* 0x000fc60000000009 */
[----:B------:R-:W-:Y:S04]  /*105d0*/  STS.U16 [R15+UR8+0x1600], R40 ;  /* 0x001600280f007988 */ /* 0x000fe80008000408 */
[----:B------:R0:W-:Y:S04]  /*105e0*/  STL [R1+0x26c], R19 ;  /* 0x00026c1301007387 */ /* 0x0001e80000100800 */
[----:B------:R-:W-:Y:S04]  /*105f0*/  STS.U16 [R15+UR8+0x1a00], R39 ;  /* 0x001a00270f007988 */ /* 0x000fe80008000408 */
[----:B------:R-:W-:Y:S01]  /*10600*/  STS.U16 [R15+UR8+0x1e00], R42 ;  /* 0x001e002a0f007988 */ /* 0x000fe20008000408 */
[----:B0-----:R-:W-:-:S03]  /*10610*/  LEA R19, P0, R11, R5, 0x1 ;  /* 0x000000050b137211 */ /* 0x001fc600078008ff */
[----:B------:R-:W-:Y:S01]  /*10620*/  STS.U16 [R15+UR8+0x2200], R41 ;  /* 0x002200290f007988 */ /* 0x000fe20008000408 */
[----:B------:R-:W-:-:S03]  /*10630*/  LEA.HI.X.SX32 R26, R11, R4, 0x1, P0 ;  /* 0x000000040b1a7211 */ /* 0x000fc600000f0eff */
[----:B------:R-:W-:Y:S04]  /*10640*/  STS.U16 [R15+UR8+0x2600], R44 ;  /* 0x0026002c0f007988 */ /* 0x000fe80008000408 */
[----:B------:R-:W-:Y:S01]  /*10650*/  STS.U16 [R15+UR8+0x2a00], R43 ;  /* 0x002a002b0f007988 */ /* 0x000fe20008000408 */
[----:B------:R-:W-:-:S03]  /*10660*/  PRMT R12, RZ, 0x7610, R12 ;  /* 0x00007610ff0c7816 */ /* 0x000fc6000000000c */
[----:B------:R-:W-:Y:S04]  /*10670*/  STS.U16 [R15+UR8+0x2e00], R46 ;  /* 0x002e002e0f007988 */ /* 0x000fe80008000408 */
[----:B------:R-:W-:Y:S04]  /*10680*/  STS.U16 [R15+UR8+0x3200], R45 ;  /* 0x0032002d0f007988 */ /* 0x000fe80008000408 */
[----:B------:R-:W-:Y:S04]  /*10690*/  STS.U16 [R15+UR8+0x3600], R48 ;  /* 0x003600300f007988 */ /* 0x000fe80008000408 */
[----:B------:R0:W4:Y:S04]  /*106a0*/  @P1 LDG.E.U16 R9, desc[UR24][R24.64] ;  /* 0x0000001818091981 */ /* 0x000128000c1e1500 */
[----:B------:R-:W-:Y:S04]  /*106b0*/  STS.U16 [R15+UR8+0x3a00], R47 ;  /* 0x003a002f0f007988 */ /* 0x000fe80008000408 */
[----:B------:R-:W-:Y:S01]  /*106c0*/  STS.U16 [R15+UR8+0x3e00], R49 ;  /* 0x003e00310f007988 */ /* 0x000fe20008000408 */
[----:B0-----:R-:W-:-:S02]  /*106d0*/  @P1 IMAD.MOV.U32 R24, RZ, RZ, R19 ;  /* 0x000000ffff181224 */ /* 0x001fc400078e0013 */
[----:B------:R-:W-:Y:S01]  /*106e0*/  @P1 IMAD.MOV.U32 R25, RZ, RZ, R26 ;  /* 0x000000ffff191224 */ /* 0x000fe200078e001a */
[----:B------:R-:W-:Y:S04]  /*106f0*/  STL [R1+0x2b0], R19 ;  /* 0x0002b01301007387 */ /* 0x000fe80000100800 */
[----:B------:R0:W-:Y:S04]  /*10700*/  STL [R1+0x2ac], R26 ;  /* 0x0002ac1a01007387 */ /* 0x0001e80000100800 */
[----:B------:R1:W4:Y:S01]  /*10710*/  @P1 LDG.E.U16 R12, desc[UR24][R24.64] ;  /* 0x00000018180c1981 */ /* 0x000322000c1e1500 */
[----:B------:R-:W-:-:S02]  /*10720*/  PRMT R16, RZ, 0x7610, R16 ;  /* 0x00007610ff107816 */ /* 0x000fc40000000010 */
[----:B0-----:R-:W-:-:S05]  /*10730*/  LOP3.LUT R26, R3, 0x50, RZ, 0x3c, !PT ;  /* 0x00000050031a7812 */ /* 0x001fca00078e3cff */
[----:B------:R-:W-:Y:S04]  /*10740*/  STS.U16 [R26+UR8+0x280], R53 ;  /* 0x000280351a007988 */ /* 0x000fe80008000408 */
        /* <DEDUP_REMOVED lines=8> */
[----:B------:R0:W-:Y:S02]  /*107d0*/  STS.U16 [R26+UR8+0x2680], R18 ;  /* 0x002680121a007988 */ /* 0x0001e40008000408 */
[----:B0-----:R-:W-:-:S02]  /*107e0*/  PRMT R18, RZ, 0x7610, R18 ;  /* 0x00007610ff127816 */ /* 0x001fc40000000012 */
[----:B------:R-:W-:Y:S01]  /*107f0*/  STS.U16 [R26+UR8+0x2a80], R50 ;  /* 0x002a80321a007988 */ /* 0x000fe20008000408 */
[----:B--2---:R-:W-:-:S05]  /*10800*/  IMAD R11, R73, UR6, RZ ;  /* 0x00000006490b7c24 */ /* 0x004fca000f8e02ff */
[----:B------:R-:W-:-:S04]  /*10810*/  LEA R15, P0, R11, R5, 0x1 ;  /* 0x000000050b0f7211 */ /* 0x000fc800078008ff */
[----:B------:R-:W-:Y:S01]  /*10820*/  LEA.HI.X.SX32 R19, R11, R4, 0x1, P0 ;  /* 0x000000040b137211 */ /* 0x000fe200000f0eff */
[----:B------:R3:W-:Y:S01]  /*10830*/  STL [R1+0x2f0], R15 ;  /* 0x0002f00f01007387 */ /* 0x0007e20000100800 */
[----:B-1----:R-:W-:Y:S01]  /*10840*/  @P1 IMAD.MOV.U32 R24, RZ, RZ, R15 ;  /* 0x000000ffff181224 */ /* 0x002fe200078e000f */
[----:B------:R-:W-:Y:S02]  /*10850*/  PRMT R11, RZ, 0x7610, R11 ;  /* 0x00007610ff0b7816 */ /* 0x000fe4000000000b */
[----:B------:R-:W-:Y:S01]  /*10860*/  @P1 IMAD.MOV.U32 R25, RZ, RZ, R19 ;  /* 0x000000ffff191224 */ /* 0x000fe200078e0013 */
[----:B------:R0:W-:Y:S04]  /*10870*/  STL [R1+0x2ec], R19 ;  /* 0x0002ec1301007387 */ /* 0x0001e80000100800 */
[----:B------:R1:W2:Y:S01]  /*10880*/  @P1 LDG.E.U16 R11, desc[UR24][R24.64] ;  /* 0x00000018180b1981 */ /* 0x0002a2000c1e1500 */
[----:B---3--:R-:W-:-:S05]  /*10890*/  IMAD R15, R63, UR6, RZ ;  /* 0x000000063f0f7c24 */ /* 0x008fca000f8e02ff */
[----:B0-----:R-:W-:-:S04]  /*108a0*/  LEA R19, P0, R15, R5, 0x1 ;  /* 0x000000050f137211 */ /* 0x001fc800078008ff */
[----:B-1----:R-:W-:Y:S01]  /*108b0*/  LEA.HI.X.SX32 R24, R15, R4, 0x1, P0 ;  /* 0x000000040f187211 */ /* 0x002fe200000f0eff */
[----:B------:R-:W-:Y:S01]  /*108c0*/  IMAD R15, R93, UR4, RZ ;  /* 0x000000045d0f7c24 */ /* 0x000fe2000f8e02ff */
[----:B------:R-:W-:Y:S01]  /*108d0*/  STL [R1+0x330], R19 ;  /* 0x0003301301007387 */ /* 0x000fe20000100800 */
[----:B------:R-:W0:Y:S02]  /*108e0*/  LDCU UR4, c[0x0][0x3b0] ;  /* 0x00007600ff0477ac */ /* 0x000e240008000800 */
[----:B------:R-:W-:Y:S01]  /*108f0*/  @P1 IMAD.MOV.U32 R25, RZ, RZ, R24 ;  /* 0x000000ffff191224 */ /* 0x000fe200078e0018 */
[----:B------:R1:W-:Y:S02]  /*10900*/  STL [R1+0x32c], R24 ;  /* 0x00032c1801007387 */ /* 0x0003e40000100800 */
[----:B-1----:R-:W-:Y:S01]  /*10910*/  @P1 IMAD.MOV.U32 R24, RZ, RZ, R19 ;  /* 0x000000ffff181224 */ /* 0x002fe200078e0013 */
[----:B------:R-:W-:-:S04]  /*10920*/  LEA R19, P0, R15, R5, 0x1 ;  /* 0x000000050f137211 */ /* 0x000fc800078008ff */
[----:B------:R1:W3:Y:S01]  /*10930*/  @P1 LDG.E.U16 R16, desc[UR24][R24.64] ;  /* 0x0000001818101981 */ /* 0x0002e2000c1e1500 */
[----:B------:R-:W-:-:S03]  /*10940*/  LEA.HI.X.SX32 R27, R15, R4, 0x1, P0 ;  /* 0x000000040f1b7211 */ /* 0x000fc600000f0eff */
[----:B------:R0:W-:Y:S01]  /*10950*/  STL [R1+0x36c], R19 ;  /* 0x00036c1301007387 */ /* 0x0001e20000100800 */
[----:B-1----:R-:W-:Y:S02]  /*10960*/  @P1 IMAD.MOV.U32 R24, RZ, RZ, R19 ;  /* 0x000000ffff181224 */ /* 0x002fe400078e0013 */
[----:B0-----:R-:W-:Y:S01]  /*10970*/  IMAD R19, R92, UR5, RZ ;  /* 0x000000055c137c24 */ /* 0x001fe2000f8e02ff */
[----:B------:R0:W-:Y:S01]  /*10980*/  STL [R1+0x368], R27 ;  /* 0x0003681b01007387 */ /* 0x0001e20000100800 */
[----:B------:R-:W-:Y:S01]  /*10990*/  @P1 IMAD.MOV.U32 R25, RZ, RZ, R27 ;  /* 0x000000ffff191224 */ /* 0x000fe200078e001b */
[----:B------:R-:W-:Y:S01]  /*109a0*/  PRMT R15, RZ, 0x7610, R15 ;  /* 0x00007610ff0f7816 */ /* 0x000fe2000000000f */
[----:B------:R-:W1:Y:S05]  /*109b0*/  LDCU UR5, c[0x0][0x3b0] ;  /* 0x00007600ff0577ac */ /* 0x000e6a0008000800 */
[----:B------:R1:W2:Y:S01]  /*109c0*/  @P1 LDG.E.U16 R15, desc[UR24][R24.64] ;  /* 0x00000018180f1981 */ /* 0x0002a2000c1e1500 */
[----:B0-----:R-:W-:-:S04]  /*109d0*/  LEA R27, P0, R19, R5, 0x1 ;  /* 0x00000005131b7211 */ /* 0x001fc800078008ff */
[----:B------:R-:W-:Y:S02]  /*109e0*/  LEA.HI.X.SX32 R28, R19, R4, 0x1, P0 ;  /* 0x00000004131c7211 */ /* 0x000fe400000f0eff */
[----:B------:R-:W-:Y:S01]  /*109f0*/  PRMT R19, RZ, 0x7610, R19 ;  /* 0x00007610ff137816 */ /* 0x000fe20000000013 */
[----:B-1----:R-:W-:Y:S02]  /*10a00*/  @P1 IMAD.MOV.U32 R24, RZ, RZ, R27 ;  /* 0x000000ffff181224 */ /* 0x002fe400078e001b */
[----:B------:R-:W-:-:S05]  /*10a10*/  @P1 IMAD.MOV.U32 R25, RZ, RZ, R28 ;  /* 0x000000ffff191224 */ /* 0x000fca00078e001c */
[----:B------:R0:W2:Y:S04]  /*10a20*/  @P1 LDG.E.U16 R19, desc[UR24][R24.64] ;  /* 0x0000001818131981 */ /* 0x0000a8000c1e1500 */
[----:B------:R1:W-:Y:S01]  /*10a30*/  STL [R1+0x39c], R27 ;  /* 0x00039c1b01007387 */ /* 0x0003e20000100800 */
[----:B0-----:R-:W-:-:S03]  /*10a40*/  IMAD R24, R88, UR4, RZ ;  /* 0x0000000458187c24 */ /* 0x001fc6000f8e02ff */
[----:B------:R0:W-:Y:S01]  /*10a50*/  STL [R1+0x398], R28 ;  /* 0x0003981c01007387 */ /* 0x0001e20000100800 */
[----:B------:R-:W4:Y:S01]  /*10a60*/  LDCU UR4, c[0x0][0x3b0] ;  /* 0x00007600ff0477ac */ /* 0x000f220008000800 */
[----:B-1----:R-:W-:-:S04]  /*10a70*/  LEA R27, P0, R24, R5, 0x1 ;  /* 0x00000005181b7211 */ /* 0x002fc800078008ff */
[----:B0-----:R-:W-:Y:S01]  /*10a80*/  LEA.HI.X.SX32 R28, R24, R4, 0x1, P0 ;  /* 0x00000004181c7211 */ /* 0x001fe200000f0eff */
[----:B------:R-:W-:-:S04]  /*10a90*/  @P1 IMAD.MOV.U32 R24, RZ, RZ, R27 ;  /* 0x000000ffff181224 */ /* 0x000fc800078e001b */
[----:B------:R-:W-:Y:S01]  /*10aa0*/  @P1 IMAD.MOV.U32 R25, RZ, RZ, R28 ;  /* 0x000000ffff191224 */ /* 0x000fe200078e001c */
[----:B------:R0:W-:Y:S04]  /*10ab0*/  STL [R1+0x3cc], R27 ;  /* 0x0003cc1b01007387 */ /* 0x0001e80000100800 */
[----:B------:R1:W2:Y:S04]  /*10ac0*/  @P1 LDG.E.U16 R18, desc[UR24][R24.64] ;  /* 0x0000001818121981 */ /* 0x0002a8000c1e1500 */
[----:B------:R0:W-:Y:S04]  /*10ad0*/  STL [R1+0x3c8], R28 ;  /* 0x0003c81c01007387 */ /* 0x0001e80000100800 */
[----:B------:R-:W2:Y:S01]  /*10ae0*/  LDL.LU R74, [R1+0x278] ;  /* 0x00027800014a7983 */ /* 0x000ea20000300800 */
[----:B-1----:R-:W-:Y:S01]  /*10af0*/  IMAD R24, R86, UR5, RZ ;  /* 0x0000000556187c24 */ /* 0x002fe2000f8e02ff */
[----:B------:R-:W1:Y:S04]  /*10b00*/  LDCU UR5, c[0x0][0x3b0] ;  /* 0x00007600ff0577ac */ /* 0x000e680008000800 */
[C---:B0-----:R-:W-:Y:S01]  /*10b10*/  LEA R27, P0, R24.reuse, R5, 0x1 ;  /* 0x00000005181b7211 */ /* 0x041fe200078008ff */
[----:B------:R0:W-:Y:S03]  /*10b20*/  STS.U16 [R26+UR8+0x2e80], R23 ;  /* 0x002e80171a007988 */ /* 0x0001e60008000408 */
[----:B------:R-:W-:Y:S01]  /*10b30*/  LEA.HI.X.SX32 R28, R24, R4, 0x1, P0 ;  /* 0x00000004181c7211 */ /* 0x000fe200000f0eff */
[----:B------:R1:W-:Y:S01]  /*10b40*/  STL [R1+0x3fc], R27 ;  /* 0x0003fc1b01007387 */ /* 0x0003e20000100800 */
[----:B------:R-:W-:-:S03]  /*10b50*/  @P1 IMAD.MOV.U32 R24, RZ, RZ, R27 ;  /* 0x000000ffff181224 */ /* 0x000fc600078e001b */
[----:B------:R1:W-:Y:S01]  /*10b60*/  STL [R1+0x3f8], R28 ;  /* 0x0003f81c01007387 */ /* 0x0003e20000100800 */
[----:B------:R-:W-:Y:S01]  /*10b70*/  @P1 IMAD.MOV.U32 R25, RZ, RZ, R28 ;  /* 0x000000ffff191224 */ /* 0x000fe200078e001c */
[----:B0-----:R-:W-:Y:S02]  /*10b80*/  PRMT R23, RZ, 0x7610, R23 ;  /* 0x00007610ff177816 */ /* 0x001fe40000000017 */
[----:B------:R-:W3:Y:S04]  /*10b90*/  LDL.LU R73, [R1+0x2b8] ;  /* 0x0002b80001497983 */ /* 0x000ee80000300800 */
[----:B------:R4:W3:Y:S02]  /*10ba0*/  @P1 LDG.E.U16 R23, desc[UR24][R24.64] ;  /* 0x0000001818171981 */ /* 0x0008e4000c1e1500 */
[----:B----4-:R-:W-:Y:S01]  /*10bb0*/  IMAD R24, R85, UR4, RZ ;  /* 0x0000000455187c24 */ /* 0x010fe2000f8e02ff */
[----:B------:R-:W0:Y:S04]  /*10bc0*/  LDCU UR4, c[0x0][0x3b0] ;  /* 0x00007600ff0477ac */ /* 0x000e280008000800 */
[----:B-1----:R-:W-:-:S04]  /*10bd0*/  LEA R27, P0, R24, R5, 0x1 ;  /* 0x00000005181b7211 */ /* 0x002fc800078008ff */
[----:B------:R-:W-:Y:S01]  /*10be0*/  LEA.HI.X.SX32 R28, R24, R4, 0x1, P0 ;  /* 0x00000004181c7211 */ /* 0x000fe200000f0eff */
[----:B------:R-:W-:Y:S04]  /*10bf0*/  STL [R1+0x42c], R27 ;  /* 0x00042c1b01007387 */ /* 0x000fe80000100800 */
[----:B------:R-:W-:Y:S04]  /*10c00*/  STL [R1+0x428], R28 ;  /* 0x0004281c01007387 */ /* 0x000fe80000100800 */
[----:B------:R-:W4:Y:S04]  /*10c10*/  LDL.LU R63, [R1+0x2f4] ;  /* 0x0002f400013f7983 */ /* 0x000f280000300800 */
[----:B------:R-:W4:Y:S04]  /*10c20*/  LDL.LU R67, [R1+0x370] ;  /* 0x0003700001437983 */ /* 0x000f280000300800 */
[----:B------:R-:W-:Y:S04]  /*10c30*/  STS.U16 [R26+UR8+0x3280], R22 ;  /* 0x003280161a007988 */ /* 0x000fe80008000408 */
[----:B------:R1:W-:Y:S04]  /*10c40*/  STS.U16 [R26+UR8+0x3680], R21 ;  /* 0x003680151a007988 */ /* 0x0003e80008000408 */
[----:B------:R0:W-:Y:S04]  /*10c50*/  STS.U16 [R26+UR8+0x3a80], R20 ;  /* 0x003a80141a007988 */ /* 0x0001e80008000408 */
[----:B------:R0:W-:Y:S01]  /*10c60*/  STS.U16 [R26+UR8+0x3e80], R17 ;  /* 0x003e80111a007988 */ /* 0x0001e20008000408 */
[----:B------:R-:W-:Y:S01]  /*10c70*/  @P1 IMAD.MOV.U32 R24, RZ, RZ, R27 ;  /* 0x000000ffff181224 */ /* 0x000fe200078e001b */
[----:B-1----:R-:W-:Y:S01]  /*10c80*/  PRMT R21, RZ, 0x7610, R21 ;  /* 0x00007610ff157816 */ /* 0x002fe20000000015 */
[----:B------:R-:W-:Y:S01]  /*10c90*/  @P1 IMAD.MOV.U32 R25, RZ, RZ, R28 ;  /* 0x000000ffff191224 */ /* 0x000fe200078e001c */
[----:B0-----:R-:W-:-:S04]  /*10ca0*/  LOP3.LUT R20, R3, 0x60, RZ, 0x3c, !PT ;  /* 0x0000006003147812 */ /* 0x001fc800078e3cff */
[----:B------:R0:W4:Y:S01]  /*10cb0*/  @P1 LDG.E.U16 R21, desc[UR24][R24.64] ;  /* 0x0000001818151981 */ /* 0x000122000c1e1500 */
[----:B------:R-:W-:Y:S01]  /*10cc0*/  IMAD R17, R77, UR4, RZ ;  /* 0x000000044d117c24 */ /* 0x000fe2000f8e02ff */
[----:B------:R-:W1:Y:S04]  /*10cd0*/  LDCU UR4, c[0x0][0x3b0] ;  /* 0x00007600ff0477ac */ /* 0x000e680008000800 */
[----:B------:R-:W-:-:S04]  /*10ce0*/  LEA R22, P0, R17, R5, 0x1 ;  /* 0x0000000511167211 */ /* 0x000fc800078008ff */
[----:B0-----:R-:W-:Y:S01]  /*10cf0*/  LEA.HI.X.SX32 R24, R17, R4, 0x1, P0 ;  /* 0x0000000411187211 */ /* 0x001fe200000f0eff */
[----:B------:R-:W-:Y:S04]  /*10d00*/  STL [R1+0x454], R22 ;  /* 0x0004541601007387 */ /* 0x000fe80000100800 */
[----:B------:R0:W-:Y:S01]  /*10d10*/  STL [R1+0x450], R24 ;  /* 0x0004501801007387 */ /* 0x0001e20000100800 */
[----:B------:R-:W-:-:S03]  /*10d20*/  @P1 IMAD.MOV.U32 R25, RZ, RZ, R24 ;  /* 0x000000ffff191224 */ /* 0x000fc600078e0018 */
[----:B------:R1:W-:Y:S01]  /*10d30*/  STS.U16 [R20+UR8+0x300], R14 ;  /* 0x0003000e14007988 */ /* 0x0003e20008000408 */
[----:B0-----:R-:W-:Y:S01]  /*10d40*/  @P1 IMAD.MOV.U32 R24, RZ, RZ, R22 ;  /* 0x000000ffff181224 */ /* 0x001fe200078e0016 */
[----:B-1----:R-:W-:Y:S02]  /*10d50*/  PRMT R14, RZ, 0x7610, R14 ;  /* 0x00007610ff0e7816 */ /* 0x002fe4000000000e */
[----:B------:R0:W-:Y:S04]  /*10d60*/  STS.U16 [R20+UR8+0x700], R13 ;  /* 0x0007000d14007988 */ /* 0x0001e80008000408 */
[----:B------:R1:W4:Y:S04]  /*10d70*/  @P1 LDG.E.U16 R14, desc[UR24][R24.64] ;  /* 0x00000018180e1981 */ /* 0x000328000c1e1500 */
[----:B------:R3:W-:Y:S01]  /*10d80*/  STS.U16 [R20+UR8+0xb00], R6 ;  /* 0x000b000614007988 */ /* 0x0007e20008000408 */
[----:B0-----:R-:W-:-:S03]  /*10d90*/  PRMT R13, RZ, 0x7610, R13 ;  /* 0x00007610ff0d7816 */ /* 0x001fc6000000000d */
[----:B------:R-:W-:Y:S04]  /*10da0*/  STS.U16 [R20+UR8+0xf00], R8 ;  /* 0x000f000814007988 */ /* 0x000fe80008000408 */
[----:B------:R-:W-:Y:S01]  /*10db0*/  STS.U16 [R20+UR8+0x1300], R7 ;  /* 0x0013000714007988 */ /* 0x000fe20008000408 */
[----:B--2---:R-:W-:-:S03]  /*10dc0*/  IMAD R17, R74, UR6, RZ ;  /* 0x000000064a117c24 */ /* 0x004fc6000f8e02ff */
[----:B------:R-:W2:Y:S02]  /*10dd0*/  LDL.LU R74, [R1+0x338] ;  /* 0x00033800014a7983 */ /* 0x000ea40000300800 */
[----:B------:R-:W-:-:S04]  /*10de0*/  LEA R22, P0, R17, R5, 0x1 ;  /* 0x0000000511167211 */ /* 0x000fc800078008ff */
[----:B-1----:R-:W-:Y:S01]  /*10df0*/  LEA.HI.X.SX32 R24, R17, R4, 0x1, P0 ;  /* 0x0000000411187211 */ /* 0x002fe200000f0eff */
[----:B------:R-:W-:Y:S04]  /*10e00*/  STL [R1+0xf0], R22 ;  /* 0x0000f01601007387 */ /* 0x000fe80000100800 */
[----:B------:R0:W-:Y:S01]  /*10e10*/  STL [R1+0xec], R24 ;  /* 0x0000ec1801007387 */ /* 0x0001e20000100800 */
[----:B------:R-:W-:Y:S02]  /*10e20*/  @P1 IMAD.MOV.U32 R25, RZ, RZ, R24 ;  /* 0x000000ffff191224 */ /* 0x000fe400078e0018 */
[----:B---3--:R-:W-:Y:S02]  /*10e30*/  IMAD R6, R73, UR6, RZ ;  /* 0x0000000649067c24 */ /* 0x008fe4000f8e02ff */
[----:B------:R-:W3:Y:S01]  /*10e40*/  LDL.LU R73, [R1+0x334] ;  /* 0x0003340001497983 */ /* 0x000ee20000300800 */
[----:B0-----:R-:W-:-:S02]  /*10e50*/  @P1 IMAD.MOV.U32 R24, RZ, RZ, R22 ;  /* 0x000000ffff181224 */ /* 0x001fc400078e0016 */
[----:B------:R-:W-:-:S03]  /*10e60*/  LEA R22, P0, R6, R5, 0x1 ;  /* 0x0000000506167211 */ /* 0x000fc600078008ff */
[----:B------:R0:W3:Y:S01]  /*10e70*/  @P1 LDG.E.U16 R13, desc[UR24][R24.64] ;  /* 0x00000018180d1981 */ /* 0x0000e2000c1e1500 */
[----:B------:R-:W-:Y:S02]  /*10e80*/  PRMT R17, RZ, 0x7610, R17 ;  /* 0x00007610ff117816 */ /* 0x000fe40000000011 */
[----:B0-----:R-:W-:Y:S01]  /*10e90*/  LEA.HI.X.SX32 R24, R6, R4, 0x1, P0 ;  /* 0x0000000406187211 */ /* 0x001fe200000f0eff */
[----:B------:R-:W-:-:S04]  /*10ea0*/  @P1 IMAD.MOV.U32 R6, RZ, RZ, R22 ;  /* 0x000000ffff061224 */ /* 0x000fc800078e0016 */
[----:B------:R-:W-:Y:S01]  /*10eb0*/  @P1 IMAD.MOV.U32 R7, RZ, RZ, R24 ;  /* 0x000000ffff071224 */ /* 0x000fe200078e0018 */
[----:B------:R0:W-:Y:S04]  /*10ec0*/  STL [R1+0x130], R22 ;  /* 0x0001301601007387 */ /* 0x0001e80000100800 */
[----:B------:R4:W3:Y:S04]  /*10ed0*/  @P1 LDG.E.U16 R17, desc[UR24][R6.64] ;  /* 0x0000001806111981 */ /* 0x0008e8000c1e1500 */
[----:B------:R-:W-:Y:S01]  /*10ee0*/  STL [R1+0x12c], R24 ;  /* 0x00012c1801007387 */ /* 0x000fe20000100800 */
[----:B----4-:R-:W-:-:S03]  /*10ef0*/  IMAD R6, R63, UR6, RZ ;  /* 0x000000063f067c24 */ /* 0x010fc6000f8e02ff */
[----:B------:R-:W4:Y:S02]  /*10f00*/  LDL.LU R63, [R1+0x2f8] ;  /* 0x0002f800013f7983 */ /* 0x000f240000300800 */
[C---:B------:R-:W-:Y:S02]  /*10f10*/  LEA R7, P0, R6.reuse, R5, 0x1 ;  /* 0x0000000506077211 */ /* 0x040fe400078008ff */
[----:B------:R-:W-:Y:S02]  /*10f20*/  STS.U16 [R20+UR8+0x1700], R10 ;  /* 0x0017000a14007988 */ /* 0x000fe40008000408 */
[----:B0-----:R-:W-:Y:S02]  /*10f30*/  LEA.HI.X.SX32 R22, R6, R4, 0x1, P0 ;  /* 0x0000000406167211 */ /* 0x001fe400000f0eff */
[----:B------:R0:W-:Y:S01]  /*10f40*/  STS.U16 [R20+UR8+0x1b00], R9 ;  /* 0x001b000914007988 */ /* 0x0001e20008000408 */
[----:B------:R-:W-:-:S03]  /*10f50*/  @P1 IMAD.MOV.U32 R6, RZ, RZ, R7 ;  /* 0x000000ffff061224 */ /* 0x000fc600078e0007 */
[----:B------:R1:W-:Y:S01]  /*10f60*/  STL [R1+0x170], R7 ;  /* 0x0001700701007387 */ /* 0x0003e20000100800 */
[----:B0-----:R-:W-:Y:S01]  /*10f70*/  PRMT R9, RZ, 0x7610, R9 ;  /* 0x00007610ff097816 */ /* 0x001fe20000000009 */
[----:B-1----:R-:W-:-:S05]  /*10f80*/  @P1 IMAD.MOV.U32 R7, RZ, RZ, R22 ;  /* 0x000000ffff071224 */ /* 0x002fca00078e0016 */
[----:B------:R0:W4:Y:S02]  /*10f90*/  @P1 LDG.E.U16 R9, desc[UR24][R6.64] ;  /* 0x0000001806091981 */ /* 0x000124000c1e1500 */
[----:B0-----:R-:W-:Y:S02]  /*10fa0*/  IMAD R6, R67, UR6, RZ ;  /* 0x0000000643067c24 */ /* 0x001fe4000f8e02ff */
[----:B------:R0:W-:Y:S03]  /*10fb0*/  STL [R1+0x16c], R22 ;  /* 0x00016c1601007387 */ /* 0x0001e60000100800 */
[C---:B------:R-:W-:Y:S02]  /*10fc0*/  LEA R7, P0, R6.reuse, R5, 0x1 ;  /* 0x0000000506077211 */ /* 0x040fe400078008ff */
[----:B------:R-:W-:Y:S02]  /*10fd0*/  PRMT R10, RZ, 0x7610, R10 ;  /* 0x00007610ff0a7816 */ /* 0x000fe4000000000a */
[----:B0-----:R-:W-:Y:S01]  /*10fe0*/  LEA.HI.X.SX32 R22, R6, R4, 0x1, P0 ;  /* 0x0000000406167211 */ /* 0x001fe200000f0eff */
[----:B------:R0:W-:Y:S01]  /*10ff0*/  STL [R1+0x1b8], R7 ;  /* 0x0001b80701007387 */ /* 0x0001e20000100800 */
[----:B------:R-:W-:-:S03]  /*11000*/  @P1 IMAD.MOV.U32 R6, RZ, RZ, R7 ;  /* 0x000000ffff061224 */ /* 0x000fc600078e0007 */
[----:B------:R-:W-:Y:S04]  /*11010*/  STL [R1+0x1b4], R22 ;  /* 0x0001b41601007387 */ /* 0x000fe80000100800 */
[----:B------:R-:W4:Y:S01]  /*11020*/  LDL.LU R87, [R1+0x718] ;  /* 0x0007180001577983 */ /* 0x000f220000300800 */
[----:B0-----:R-:W-:-:S05]  /*11030*/  @P1 IMAD.MOV.U32 R7, RZ, RZ, R22 ;  /* 0x000000ffff071224 */ /* 0x001fca00078e0016 */
[----:B------:R2:W4:Y:S04]  /*11040*/  @P1 LDG.E.U16 R10, desc[UR24][R6.64] ;  /* 0x00000018060a1981 */ /* 0x000528000c1e1500 */
[----:B------:R-:W-:Y:S04]  /*11050*/  STS.U16 [R20+UR8+0x1f00], R12 ;  /* 0x001f000c14007988 */ /* 0x000fe80008000408 */
[----:B------:R0:W-:Y:S04]  /*11060*/  STS.U16 [R20+UR8+0x2300], R11 ;  /* 0x0023000b14007988 */ /* 0x0001e80008000408 */
[----:B------:R-:W-:Y:S04]  /*11070*/  STS.U16 [R20+UR8+0x2700], R16 ;  /* 0x0027001014007988 */ /* 0x000fe80008000408 */
[----:B------:R-:W-:Y:S04]  /*11080*/  STS.U16 [R20+UR8+0x2b00], R15 ;  /* 0x002b000f14007988 */ /* 0x000fe80008000408 */
[----:B------:R-:W-:Y:S04]  /*11090*/  STS.U16 [R20+UR8+0x2f00], R19 ;  /* 0x002f001314007988 */ /* 0x000fe80008000408 */
[----:B------:R-:W-:Y:S01]  /*110a0*/  STS.U16 [R20+UR8+0x3300], R18 ;  /* 0x0033001214007988 */ /* 0x000fe20008000408 */
[----:B--2---:R-:W-:-:S03]  /*110b0*/  IMAD R6, R74, UR6, RZ ;  /* 0x000000064a067c24 */ /* 0x004fc6000f8e02ff */
[----:B------:R-:W2:Y:S02]  /*110c0*/  LDL.LU R74, [R1+0x2b4] ;  /* 0x0002b400014a7983 */ /* 0x000ea40000300800 */
[----:B------:R-:W-:-:S04]  /*110d0*/  LEA R7, P0, R6, R5, 0x1 ;  /* 0x0000000506077211 */ /* 0x000fc800078008ff */
[----:B0-----:R-:W-:Y:S01]  /*110e0*/  LEA.HI.X.SX32 R11, R6, R4, 0x1, P0 ;  /* 0x00000004060b7211 */ /* 0x001fe200000f0eff */
[----:B------:R3:W-:Y:S01]  /*110f0*/  STL [R1+0x1f8], R7 ;  /* 0x0001f80701007387 */ /* 0x0007e20000100800 */
[----:B------:R-:W-:-:S03]  /*11100*/  @P1 IMAD.MOV.U32 R24, RZ, RZ, R7 ;  /* 0x000000ffff181224 */ /* 0x000fc600078e0007 */
[----:B------:R0:W-:Y:S01]  /*11110*/  STL [R1+0x1f4], R11 ;  /* 0x0001f40b01007387 */ /* 0x0001e20000100800 */
[----:B---3--:R-:W-:-:S03]  /*11120*/  IMAD R7, R73, UR6, RZ ;  /* 0x0000000649077c24 */ /* 0x008fc6000f8e02ff */
[----:B------:R-:W3:Y:S01]  /*11130*/  LDL.LU R73, [R1+0x3d4] ;  /* 0x0003d40001497983 */ /* 0x000ee20000300800 */
[----:B------:R-:W-:Y:S01]  /*11140*/  @P1 IMAD.MOV.U32 R25, RZ, RZ, R11 ;  /* 0x000000ffff191224 */ /* 0x000fe200078e000b */
[----:B0-----:R-:W-:-:S04]  /*11150*/  LEA R11, P0, R7, R5, 0x1 ;  /* 0x00000005070b7211 */ /* 0x001fc800078008ff */
[----:B------:R-:W-:Y:S01]  /*11160*/  LEA.HI.X.SX32 R12, R7, R4, 0x1, P0 ;  /* 0x00000004070c7211 */ /* 0x000fe200000f0eff */
[----:B------:R0:W-:Y:S04]  /*11170*/  STL [R1+0x238], R11 ;  /* 0x0002380b01007387 */ /* 0x0001e80000100800 */
[----:B------:R1:W-:Y:S01]  /*11180*/  STL [R1+0x234], R12 ;  /* 0x0002340c01007387 */ /* 0x0003e20000100800 */
[----:B------:R-:W-:Y:S01]  /*11190*/  @P1 IMAD.MOV.U32 R18, RZ, RZ, R11 ;  /* 0x000000ffff121224 */ /* 0x000fe200078e000b */
[----:B------:R-:W-:Y:S01]  /*111a0*/  PRMT R6, RZ, 0x7610, R6 ;  /* 0x00007610ff067816 */ /* 0x000fe20000000006 */
[----:B------:R-:W-:-:S05]  /*111b0*/  @P1 IMAD.MOV.U32 R19, RZ, RZ, R12 ;  /* 0x000000ffff131224 */ /* 0x000fca00078e000c */
[----:B------:R-:W3:Y:S01]  /*111c0*/  @P1 LDG.E.U16 R6, desc[UR24][R24.64] ;  /* 0x0000001818061981 */ /* 0x000ee2000c1e1500 */
[----:B----4-:R-:W-:-:S03]  /*111d0*/  IMAD R7, R63, UR6, RZ ;  /* 0x000000063f077c24 */ /* 0x010fc6000f8e02ff */
[----:B------:R-:W4:Y:S02]  /*111e0*/  LDL.LU R63, [R1+0x3a4] ;  /* 0x0003a400013f7983 */ /* 0x000f240000300800 */
[----:B0-----:R-:W-:-:S04]  /*111f0*/  LEA R11, P0, R7, R5, 0x1 ;  /* 0x00000005070b7211 */ /* 0x001fc800078008ff */
[----:B-1----:R-:W-:Y:S01]  /*11200*/  LEA.HI.X.SX32 R12, R7, R4, 0x1, P0 ;  /* 0x00000004070c7211 */ /* 0x002fe200000f0eff */
[----:B------:R0:W-:Y:S04]  /*11210*/  STL [R1+0x278], R11 ;  /* 0x0002780b01007387 */ /* 0x0001e80000100800 */
[----:B------:R1:W-:Y:S04]  /*11220*/  STL [R1+0x274], R12 ;  /* 0x0002740c01007387 */ /* 0x0003e80000100800 */
[----:B------:R-:W4:Y:S01]  /*11230*/  LDL.LU R67, [R1+0x374] ;  /* 0x0003740001437983 */ /* 0x000f220000300800 */
[----:B------:R-:W-:-:S06]  /*11240*/  PRMT R8, RZ, 0x7610, R8 ;  /* 0x00007610ff087816 */ /* 0x000fcc0000000008 */
[----:B------:R0:W4:Y:S01]  /*11250*/  @P1 LDG.E.U16 R8, desc[UR24][R18.64] ;  /* 0x0000001812081981 */ /* 0x000122000c1e1500 */
[----:B------:R-:W-:Y:S01]  /*11260*/  LOP3.LUT R15, R3, 0x70, RZ, 0x3c, !PT ;  /* 0x00000070030f7812 */ /* 0x000fe200078e3cff */
[----:B0-----:R-:W-:Y:S02]  /*11270*/  @P1 IMAD.MOV.U32 R18, RZ, RZ, R11 ;  /* 0x000000ffff121224 */ /* 0x001fe400078e000b */
[----:B------:R-:W-:Y:S01]  /*11280*/  @P1 IMAD.MOV.U32 R19, RZ, RZ, R12 ;  /* 0x000000ffff131224 */ /* 0x000fe200078e000c */
[----:B------:R-:W-:Y:S04]  /*11290*/  STS.U16 [R20+UR8+0x3700], R23 ;  /* 0x0037001714007988 */ /* 0x000fe80008000408 */
[----:B------:R-:W-:Y:S04]  /*112a0*/  STS.U16 [R20+UR8+0x3b00], R21 ;  /* 0x003b001514007988 */ /* 0x000fe80008000408 */
[----:B------:R0:W-:Y:S01]  /*112b0*/  STS.U16 [R20+UR8+0x3f00], R14 ;  /* 0x003f000e14007988 */ /* 0x0001e20008000408 */
[----:B------:R-:W-:-:S05]  /*112c0*/  IMAD R11, R87, UR6, RZ ;  /* 0x00000006570b7c24 */ /* 0x000fca000f8e02ff */
[----:B-1----:R-:W-:-:S04]  /*112d0*/  LEA R12, P0, R11, R5, 0x1 ;  /* 0x000000050b0c7211 */ /* 0x002fc800078008ff */
[----:B0-----:R-:W-:Y:S02]  /*112e0*/  LEA.HI.X.SX32 R14, R11, R4, 0x1, P0 ;  /* 0x000000040b0e7211 */ /* 0x001fe400000f0eff */
[----:B------:R-:W-:Y:S01]  /*112f0*/  PRMT R11, RZ, 0x7610, R11 ;  /* 0x00007610ff0b7816 */ /* 0x000fe2000000000b */
[----:B------:R-:W-:Y:S04]  /*11300*/  STL [R1+0x2b8], R12 ;  /* 0x0002b80c01007387 */ /* 0x000fe80000100800 */
[----:B------:R-:W-:Y:S01]  /*11310*/  STL [R1+0x2b4], R14 ;  /* 0x0002b40e01007387 */ /* 0x000fe20000100800 */
[----:B------:R-:W-:-:S06]  /*11320*/  PRMT R7, RZ, 0x7610, R7 ;  /* 0x00007610ff077816 */ /* 0x000fcc0000000007 */
[----:B------:R-:W4:Y:S04]  /*11330*/  @P1 LDG.E.U16 R7, desc[UR24][R18.64] ;  /* 0x0000001812071981 */ /* 0x000f28000c1e1500 */
[----:B--2---:R0:W-:Y:S04]  /*11340*/  STS.U16 [R15+UR8+0x3f80], R74 ;  /* 0x003f804a0f007988 */ /* 0x0041e80008000408 */
[----:B------:R1:W-:Y:S04]  /*11350*/  STS.U16 [R15+UR8+0x380], R13 ;  /* 0x0003800d0f007988 */ /* 0x0003e80008000408 */
[----:B0-----:R-:W2:Y:S01]  /*11360*/  LDL.LU R74, [R1+0x3a0] ;  /* 0x0003a000014a7983 */ /* 0x001ea20000300800 */
[----:B-1----:R-:W-:-:S05]  /*11370*/  @P1 IMAD.MOV.U32 R13, RZ, RZ, R14 ;  /* 0x000000ffff0d1224 */ /* 0x002fca00078e000e */
[----:B------:R3:W2:Y:S02]  /*11380*/  @P1 LDG.E.U16 R11, desc[UR24][R12.64] ;  /* 0x000000180c0b1981 */ /* 0x0006a4000c1e1500 */
[----:B---3--:R-:W-:Y:S02]  /*11390*/  IMAD R12, R73, UR6, RZ ;  /* 0x00000006490c7c24 */ /* 0x008fe4000f8e02ff */
[----:B------:R-:W-:Y:S03]  /*113a0*/  STS.U16 [R15+UR8+0x780], R17 ;  /* 0x000780110f007988 */ /* 0x000fe60008000408 */
[C---:B------:R-:W-:Y:S01]  /*113b0*/  LEA R13, P0, R12.reuse, R5, 0x1 ;  /* 0x000000050c0d7211 */ /* 0x040fe200078008ff */
[----:B------:R-:W3:Y:S03]  /*113c0*/  LDL.LU R73, [R1+0x3d0] ;  /* 0x0003d00001497983 */ /* 0x000ee60000300800 */
[----:B------:R-:W-:Y:S01]  /*113d0*/  LEA.HI.X.SX32 R14, R12, R4, 0x1, P0 ;  /* 0x000000040c0e7211 */ /* 0x000fe200000f0eff */
[----:B------:R0:W-:Y:S01]  /*113e0*/  STS.U16 [R15+UR8+0xb80], R9 ;  /* 0x000b80090f007988 */ /* 0x0001e20008000408 */
[----:B------:R-:W-:-:S03]  /*113f0*/  @P1 IMAD.MOV.U32 R12, RZ, RZ, R13 ;  /* 0x000000ffff0c1224 */ /* 0x000fc600078e000d */
[----:B------:R1:W-:Y:S01]  /*11400*/  STL [R1+0x2f8], R13 ;  /* 0x0002f80d01007387 */ /* 0x0003e20000100800 */
[----:B0-----:R-:W-:Y:S01]  /*11410*/  PRMT R9, RZ, 0x7610, R9 ;  /* 0x00007610ff097816 */ /* 0x001fe20000000009 */
[----:B-1----:R-:W-:-:S05]  /*11420*/  @P1 IMAD.MOV.U32 R13, RZ, RZ, R14 ;  /* 0x000000ffff0d1224 */ /* 0x002fca00078e000e */
[----:B------:R4:W3:Y:S02]  /*11430*/  @P1 LDG.E.U16 R9, desc[UR24][R12.64] ;  /* 0x000000180c091981 */ /* 0x0008e4000c1e1500 */
[----:B----4-:R-:W-:Y:S02]  /*11440*/  IMAD R12, R63, UR4, RZ ;  /* 0x000000043f0c7c24 */ /* 0x010fe4000f8e02ff */
[----:B------:R0:W-:Y:S01]  /*11450*/  STL [R1+0x2f4], R14 ;  /* 0x0002f40e01007387 */ /* 0x0001e20000100800 */
[----:B------:R-:W2:Y:S02]  /*11460*/  LDCU UR4, c[0x0][0x3b0] ;  /* 0x00007600ff0477ac */ /* 0x000ea40008000800 */
[C---:B------:R-:W-:Y:S01]  /*11470*/  LEA R13, P0, R12.reuse, R5, 0x1 ;  /* 0x000000050c0d7211 */ /* 0x040fe200078008ff */
[----:B------:R-:W4:Y:S03]  /*11480*/  LDL.LU R63, [R1+0x404] ;  /* 0x00040400013f7983 */ /* 0x000f260000300800 */
[----:B0-----:R-:W-:Y:S01]  /*11490*/  LEA.HI.X.SX32 R14, R12, R4, 0x1, P0 ;  /* 0x000000040c0e7211 */ /* 0x001fe200000f0eff */
[----:B------:R0:W-:Y:S01]  /*114a0*/  STS.U16 [R15+UR8+0xf80], R10 ;  /* 0x000f800a0f007988 */ /* 0x0001e20008000408 */
[----:B------:R-:W-:-:S03]  /*114b0*/  @P1 IMAD.MOV.U32 R12, RZ, RZ, R13 ;  /* 0x000000ffff0c1224 */ /* 0x000fc600078e000d */
[----:B------:R1:W-:Y:S04]  /*114c0*/  STL [R1+0x338], R13 ;  /* 0x0003380d01007387 */ /* 0x0003e80000100800 */
[----:B------:R1:W-:Y:S01]  /*114d0*/  STS.U16 [R15+UR8+0x1380], R6 ;  /* 0x001380060f007988 */ /* 0x0003e20008000408 */
[----:B0-----:R-:W-:Y:S01]  /*114e0*/  PRMT R10, RZ, 0x7610, R10 ;  /* 0x00007610ff0a7816 */ /* 0x001fe2000000000a */
[----:B-1----:R-:W-:Y:S02]  /*114f0*/  @P1 IMAD.MOV.U32 R13, RZ, RZ, R14 ;  /* 0x000000ffff0d1224 */ /* 0x002fe400078e000e */
[----:B------:R-:W-:-:S03]  /*11500*/  IMAD R6, R67, UR5, RZ ;  /* 0x0000000543067c24 */ /* 0x000fc6000f8e02ff */
[----:B------:R0:W4:Y:S01]  /*11510*/  @P1 LDG.E.U16 R10, desc[UR24][R12.64] ;  /* 0x000000180c0a1981 */ /* 0x000122000c1e1500 */
[----:B------:R-:W1:Y:S01]  /*11520*/  LDCU UR5, c[0x0][0x3b0] ;  /* 0x00007600ff0577ac */ /* 0x000e620008000800 */
[----:B0-----:R-:W-:-:S04]  /*11530*/  LEA R12, P0, R6, R5, 0x1 ;  /* 0x00000005060c7211 */ /* 0x001fc800078008ff */
[----:B------:R-:W-:Y:S02]  /*11540*/  LEA.HI.X.SX32 R13, R6, R4, 0x1, P0 ;  /* 0x00000004060d7211 */ /* 0x000fe400000f0eff */
[----:B------:R-:W-:-:S06]  /*11550*/  PRMT R6, RZ, 0x7610, R6 ;  /* 0x00007610ff067816 */ /* 0x000fcc0000000006 */
[----:B------:R0:W4:Y:S04]  /*11560*/  @P1 LDG.E.U16 R6, desc[UR24][R12.64] ;  /* 0x000000180c061981 */ /* 0x000128000c1e1500 */
[----:B------:R-:W-:Y:S04]  /*11570*/  STS.U16 [R15+UR8+0x1780], R8 ;  /* 0x001780080f007988 */ /* 0x000fe80008000408 */
[----:B------:R-:W-:Y:S04]  /*11580*/  STL [R1+0x334], R14 ;  /* 0x0003340e01007387 */ /* 0x000fe80000100800 */
[----:B------:R2:W-:Y:S04]  /*11590*/  STS.U16 [R15+UR8+0x1b80], R7 ;  /* 0x001b80070f007988 */ /* 0x0005e80008000408 */
[----:B------:R0:W-:Y:S04]  /*115a0*/  STL [R1+0x374], R12 ;  /* 0x0003740c01007387 */ /* 0x0001e80000100800 */
[----:B------:R-:W-:Y:S01]  /*115b0*/  STL [R1+0x370], R13 ;  /* 0x0003700d01007387 */ /* 0x000fe20000100800 */
[----:B--2---:R-:W-:Y:S01]  /*115c0*/  IMAD R7, R74, UR4, RZ ;  /* 0x000000044a077c24 */ /* 0x004fe2000f8e02ff */
[----:B------:R-:W2:Y:S04]  /*115d0*/  LDCU UR4, c[0x0][0x3b0] ;  /* 0x00007600ff0477ac */ /* 0x000ea80008000800 */
[----:B------:R-:W-:-:S04]  /*115e0*/  LEA R8, P0, R7, R5, 0x1 ;  /* 0x0000000507087211 */ /* 0x000fc800078008ff */
[----:B0-----:R-:W-:Y:S01]  /*115f0*/  LEA.HI.X.SX32 R12, R7, R4, 0x1, P0 ;  /* 0x00000004070c7211 */ /* 0x001fe200000f0eff */
[----:B------:R-:W-:Y:S01]  /*11600*/  STS.U16 [R15+UR8+0x1f80], R11 ;  /* 0x001f800b0f007988 */ /* 0x000fe20008000408 */
[----:B------:R-:W-:-:S03]  /*11610*/  PRMT R7, RZ, 0x7610, R7 ;  /* 0x00007610ff077816 */ /* 0x000fc60000000007 */
[----:B------:R-:W-:Y:S04]  /*11620*/  STL [R1+0x3a4], R8 ;  /* 0x0003a40801007387 */ /* 0x000fe80000100800 */
[----:B------:R-:W-:Y:S04]  /*11630*/  STL [R1+0x3a0], R12 ;  /* 0x0003a00c01007387 */ /* 0x000fe80000100800 */
[----:B---3--:R0:W-:Y:S02]  /*11640*/  STS.U16 [R15+UR8+0x2380], R9 ;  /* 0x002380090f007988 */ /* 0x0081e40008000408 */
[----:B0-----:R-:W-:-:S05]  /*11650*/  @P1 IMAD.MOV.U32 R9, RZ, RZ, R12 ;  /* 0x000000ffff091224 */ /* 0x001fca00078e000c */
[----:B------:R1:W3:Y:S02]  /*11660*/  @P1 LDG.E.U16 R7, desc[UR24][R8.64] ;  /* 0x0000001808071981 */ /* 0x0002e4000c1e1500 */
[----:B-1----:R-:W-:Y:S01]  /*11670*/  IMAD R8, R73, UR5, RZ ;  /* 0x0000000549087c24 */ /* 0x002fe2000f8e02ff */
[----:B------:R-:W0:Y:S04]  /*11680*/  LDCU UR5, c[0x0][0x3b0] ;  /* 0x00007600ff0577ac */ /* 0x000e280008000800 */
[----:B------:R-:W-:-:S04]  /*11690*/  LEA R9, P0, R8, R5, 0x1 ;  /* 0x0000000508097211 */ /* 0x000fc800078008ff */
[----:B------:R-:W-:Y:S01]  /*116a0*/  LEA.HI.X.SX32 R11, R8, R4, 0x1, P0 ;  /* 0x00000004080b7211 */ /* 0x000fe200000f0eff */
[----:B------:R1:W-:Y:S01]  /*116b0*/  STL [R1+0x3d4], R9 ;  /* 0x0003d40901007387 */ /* 0x0003e20000100800 */
[----:B------:R-:W-:-:S03]  /*116c0*/  @P1 IMAD.MOV.U32 R8, RZ, RZ, R9 ;  /* 0x000000ffff081224 */ /* 0x000fc600078e0009 */
[----:B----4-:R-:W-:Y:S01]  /*116d0*/  STS.U16 [R15+UR8+0x2780], R10 ;  /* 0x0027800a0f007988 */ /* 0x010fe20008000408 */
[----:B-1----:R-:W-:-:S03]  /*116e0*/  @P1 IMAD.MOV.U32 R9, RZ, RZ, R11 ;  /* 0x000000ffff091224 */ /* 0x002fc600078e000b */
[----:B------:R1:W-:Y:S02]  /*116f0*/  STS.U16 [R15+UR8+0x2b80], R6 ;  /* 0x002b80060f007988 */ /* 0x0003e40008000408 */
[----:B-1----:R-:W-:-:S06]  /*11700*/  PRMT R6, RZ, 0x7610, R6 ;  /* 0x00007610ff067816 */ /* 0x002fcc0000000006 */
[----:B------:R2:W4:Y:S02]  /*11710*/  @P1 LDG.E.U16 R6, desc[UR24][R8.64] ;  /* 0x0000001808061981 */ /* 0x000524000c1e1500 */
[----:B--2---:R-:W-:-:S05]  /*11720*/  IMAD R8, R63, UR4, RZ ;  /* 0x000000043f087c24 */ /* 0x004fca000f8e02ff */
[CC--:B------:R-:W-:Y:S01]  /*11730*/  LEA R9, P0, R8.reuse, R5.reuse, 0x1 ;  /* 0x0000000508097211 */ /* 0x0c0fe200078008ff */
[----:B------:R-:W-:Y:S03]  /*11740*/  STL [R1+0x3d0], R11 ;  /* 0x0003d00b01007387 */ /* 0x000fe60000100800 */
[----:B------:R-:W-:Y:S01]  /*11750*/  LEA.HI.X.SX32 R8, R8, R4, 0x1, P0 ;  /* 0x0000000408087211 */ /* 0x000fe200000f0eff */
[----:B---3--:R0:W-:Y:S02]  /*11760*/  STS.U16 [R15+UR8+0x2f80], R7 ;  /* 0x002f80070f007988 */ /* 0x0081e40008000408 */
[----:B0-----:R-:W-:Y:S02]  /*11770*/  IMAD R7, R0, UR5, RZ ;  /* 0x0000000500077c24 */ /* 0x001fe4000f8e02ff */
[----:B------:R-:W5:Y:S04]  /*11780*/  LDL.LU R0, [R1+0x720] ;  /* 0x0007200001007983 */ /* 0x000f680000300800 */
[----:B------:R0:W-:Y:S01]  /*11790*/  STL [R1+0x404], R9 ;  /* 0x0004040901007387 */ /* 0x0001e20000100800 */
[----:B------:R-:W-:-:S03]  /*117a0*/  LEA R5, P0, R7, R5, 0x1 ;  /* 0x0000000507057211 */ /* 0x000fc600078008ff */
[----:B------:R1:W-:Y:S01]  /*117b0*/  STL [R1+0x400], R8 ;  /* 0x0004000801007387 */ /* 0x0003e20000100800 */
[----:B0-----:R-:W-:-:S04]  /*117c0*/  @P1 LOP3.LUT R9, R9, R8, RZ, 0x3c, !PT ;  /* 0x0000000809091212 */ /* 0x001fc800078e3cff */
[----:B-1----:R-:W-:Y:S02]  /*117d0*/  @P1 LOP3.LUT R8, R9, R8, RZ, 0x3c, !PT ;  /* 0x0000000809081212 */ /* 0x002fe400078e3cff */
[----:B------:R-:W-:Y:S02]  /*117e0*/  LEA.HI.X.SX32 R10, R7, R4, 0x1, P0 ;  /* 0x00000004070a7211 */ /* 0x000fe400000f0eff */
[----:B------:R-:W-:Y:S02]  /*117f0*/  @P1 LOP3.LUT R9, R9, R8, RZ, 0x3c, !PT ;  /* 0x0000000809091212 */ /* 0x000fe400078e3cff */
[----:B------:R-:W-:Y:S01]  /*11800*/  PRMT R4, RZ, 0x7610, R4 ;  /* 0x00007610ff047816 */ /* 0x000fe20000000004 */
[----:B----4-:R0:W-:Y:S02]  /*11810*/  STS.U16 [R15+UR8+0x3380], R6 ;  /* 0x003380060f007988 */ /* 0x0101e40008000408 */
[----:B0-----:R-:W-:-:S06]  /*11820*/  PRMT R6, RZ, 0x7610, R6 ;  /* 0x00007610ff067816 */ /* 0x001fcc0000000006 */
[----:B------:R0:W2:Y:S02]  /*11830*/  @P1 LDG.E.U16 R6, desc[UR24][R8.64] ;  /* 0x0000001808061981 */ /* 0x0000a4000c1e1500 */
[----:B0-----:R-:W-:Y:S02]  /*11840*/  @P1 IMAD.MOV.U32 R8, RZ, RZ, R5 ;  /* 0x000000ffff081224 */ /* 0x001fe400078e0005 */
[----:B------:R-:W-:-:S05]  /*11850*/  @P1 IMAD.MOV.U32 R9, RZ, RZ, R10 ;  /* 0x000000ffff091224 */ /* 0x000fca00078e000a */
[----:B------:R-:W3:Y:S01]  /*11860*/  @P1 LDG.E.U16 R4, desc[UR24][R8.64] ;  /* 0x0000001808041981 */ /* 0x000ee2000c1e1500 */
[----:B------:R-:W-:Y:S02]  /*11870*/  UISETP.NE.U32.AND UP1, UPT, UR12, URZ, UPT ;  /* 0x000000ff0c00728c */ /* 0x000fe4000bf25070 */
[----:B------:R-:W-:Y:S02]  /*11880*/  UIADD3 UR12, UPT, UPT, UR8, 0x8000, URZ ;  /* 0x00008000080c7890 */ /* 0x000fe4000fffe0ff */
[----:B------:R-:W-:Y:S02]  /*11890*/  USHF.L.U32 UR7, UR14, 0x7, URZ ;  /* 0x000000070e077899 */ /* 0x000fe400080006ff */
[----:B------:R-:W-:Y:S01]  /*118a0*/  USHF.R.U32.HI UR14, URZ, 0x4, UR12 ;  /* 0x00000004ff0e7899 */ /* 0x000fe2000801160c */
[----:B------:R0:W-:Y:S01]  /*118b0*/  STL [R1+0x178], R5 ;  /* 0x0001780501007387 */ /* 0x0001e20000100800 */
[----:B------:R-:W-:Y:S02]  /*118c0*/  USHF.R.S32.HI UR6, URZ, 0x1f, UR26 ;  /* 0x0000001fff067899 */ /* 0x000fe4000801141a */
[----:B------:R-:W-:Y:S01]  /*118d0*/  USGXT.U32 UR14, UR14, 0xe ;  /* 0x0000000e0e0e789a */ /* 0x000fe20008000000 */
[----:B------:R0:W-:Y:S01]  /*118e0*/  STL [R1+0x174], R10 ;  /* 0x0001740a01007387 */ /* 0x0001e20000100800 */
[----:B------:R-:W-:-:S02]  /*118f0*/  ULEA.HI UR13, UR6, UR26, URZ, 0x7 ;  /* 0x0000001a060d7291 */ /* 0x000fc4000f8f38ff */
[----:B------:R-:W-:Y:S01]  /*11900*/  UIADD3 UR20, UP3, UPT, UR14, 0x2, URZ ;  /* 0x000000020e147890 */ /* 0x000fe2000ff7e0ff */
[----:B------:R-:W-:Y:S01]  /*11910*/  UMOV UR5, URZ ;  /* 0x000000ff00057c82 */ /* 0x000fe20008000000 */
[----:B------:R-:W-:Y:S02]  /*11920*/  UIADD3 UR6, UPT, UPT, UR8, 0x14000, URZ ;  /* 0x0001400008067890 */ /* 0x000fe4000fffe0ff */
[----:B------:R-:W-:Y:S02]  /*11930*/  USHF.R.S32.HI UR13, URZ, 0x7, UR13 ;  /* 0x00000007ff0d7899 */ /* 0x000fe4000801140d */
[----:B------:R-:W-:Y:S02]  /*11940*/  UIADD3.X UR27, UPT, UPT, UR5, 0x40004040, URZ, UP3, !UPT ;  /* 0x40004040051b7890 */ /* 0x000fe40009ffe4ff */
[----:B------:R-:W-:Y:S02]  /*11950*/  UISETP.LT.OR UP3, UPT, UR26, 0x80, UP1 ;  /* 0x000000801a00788c */ /* 0x000fe40008f61670 */
[----:B------:R-:W-:-:S02]  /*11960*/  USHF.R.U32.HI UR6, URZ, 0x4, UR6 ;  /* 0x00000004ff067899 */ /* 0x000fc40008011606 */
[----:B------:R-:W-:Y:S02]  /*11970*/  UISETP.LT.AND UP2, UPT, UR13, 0x1, UPT ;  /* 0x000000010d00788c */ /* 0x000fe4000bf41270 */
[----:B------:R-:W-:Y:S02]  /*11980*/  USGXT.U32 UR12, UR6, 0xe ;  /* 0x0000000e060c789a */ /* 0x000fe40008000000 */
[----:B------:R-:W-:Y:S02]  /*11990*/  USEL UR13, UR13, 0x1, !UP2 ;  /* 0x000000010d0d7887 */ /* 0x000fe4000d000000 */
[----:B------:R-:W-:Y:S02]  /*119a0*/  UIADD3 UR21, UP2, UPT, UR12, 0x80, URZ ;  /* 0x000000800c157890 */ /* 0x000fe4000ff5e0ff */
[----:B------:R-:W-:Y:S01]  /*119b0*/  UIADD3 UR13, UPT, UPT, UR13, -0x1, URZ ;  /* 0xffffffff0d0d7890 */ /* 0x000fe2000fffe0ff */
[----:B------:R-:W-:Y:S01]  /*119c0*/  UMOV UR4, URZ ;  /* 0x000000ff00047c82 */ /* 0x000fe20008000000 */
[----:B------:R-:W-:-:S02]  /*119d0*/  USHF.L.U32 UR15, UR15, 0x7, URZ ;  /* 0x000000070f0f7899 */ /* 0x000fc400080006ff */
[----:B------:R-:W-:Y:S02]  /*119e0*/  UIADD3.X UR68, UPT, UPT, UR4, 0x40004040, URZ, UP2, !UPT ;  /* 0x4000404004447890 */ /* 0x000fe400097fe4ff */
[----:B------:R-:W-:Y:S01]  /*119f0*/  UISETP.NE.U32.AND UP2, UPT, UR13, URZ, UPT ;  /* 0x000000ff0d00728c */ /* 0x000fe2000bf45070 */
[----:B--2---:R0:W-:Y:S04]  /*11a00*/  STS.U16 [R15+UR8+0x3780], R6 ;  /* 0x003780060f007988 */ /* 0x0041e80008000408 */
[----:B---3--:R0:W-:Y:S01]  /*11a10*/  STS.U16 [R15+UR8+0x3b80], R4 ;  /* 0x003b80040f007988 */ /* 0x0081e20008000408 */
[----:B------:R1:W-:Y:S06]  /*11a20*/  MEMBAR.ALL.CTA ;  /* 0x0000000000007992 */ /* 0x0003ec0000008000 */
[----:B-1----:R-:W1:Y:S02]  /*11a30*/  FENCE.VIEW.ASYNC.S ;  /* 0x00000000000073c6 */ /* 0x002e640000000000 */
[----:B-1----:R-:W-:Y:S06]  /*11a40*/  BAR.SYNC.DEFER_BLOCKING 0x0 ;  /* 0x0000000000007b1d */ /* 0x002fec0000010000 */
[----:B------:R-:W-:Y:S05]  /*11a50*/  BRA.U UP3, `(.L_x_6) ;  /* 0x0000000103d87547 */ /* 0x000fea000b800000 */
[----:B------:R-:W-:Y:S02]  /*11a60*/  USHF.R.U32.HI UR18, URZ, 0x4, UR8 ;  /* 0x00000004ff127899 */ /* 0x000fe40008011608 */
[----:B------:R-:W-:Y:S02]  /*11a70*/  UIADD3 UR5, UPT, UPT, UR8, 0x10000, URZ ;  /* 0x0001000008057890 */ /* 0x000fe4000fffe0ff */
[----:B------:R-:W-:Y:S02]  /*11a80*/  USGXT.U32 UR18, UR18, 0xe ;  /* 0x0000000e1212789a */ /* 0x000fe40008000000 */
[----:B------:R-:W-:Y:S02]  /*11a90*/  USHF.R.U32.HI UR5, URZ, 0x4, UR5 ;  /* 0x00000004ff057899 */ /* 0x000fe40008011605 */
[----:B------:R-:W-:Y:S02]  /*11aa0*/  UIADD3 UR36, UP3, UPT, UR18, 0x2, URZ ;  /* 0x0000000212247890 */ /* 0x000fe4000ff7e0ff */
[----:B------:R-:W-:Y:S01]  /*11ab0*/  USGXT.U32 UR16, UR5, 0xe ;  /* 0x0000000e0510789a */ /* 0x000fe20008000000 */
[----:B------:R-:W-:Y:S01]  /*11ac0*/  UMOV UR4, URZ ;  /* 0x000000ff00047c82 */ /* 0x000fe20008000000 */
[----:B------:R-:W-:Y:S01]  /*11ad0*/  UMOV UR6, URZ ;  /* 0x000000ff00067c82 */ /* 0x000fe20008000000 */
[----:B------:R-:W-:-:S02]  /*11ae0*/  UIADD3.X UR37, UPT, UPT, UR4, 0x40004040, URZ, UP3, !UPT ;  /* 0x4000404004257890 */ /* 0x000fc40009ffe4ff */
[----:B------:R-:W-:Y:S01]  /*11af0*/  UIADD3 UR44, UP3, UPT, UR16, 0x80, URZ ;  /* 0x00000080102c7890 */ /* 0x000fe2000ff7e0ff */
[----:B------:R-:W-:Y:S01]  /*11b00*/  UMOV UR4, UR11 ;  /* 0x0000000b00047c82 */ /* 0x000fe20008000000 */
[----:B------:R-:W-:Y:S02]  /*11b10*/  UMOV UR5, URZ ;  /* 0x000000ff00057c82 */ /* 0x000fe40008000000 */
[----:B------:R-:W-:Y:S01]  /*11b20*/  UIADD3.X UR45, UPT, UPT, UR6, 0x40004040, URZ, UP3, !UPT ;  /* 0x40004040062d7890 */ /* 0x000fe20009ffe4ff */
[----:B------:R-:W-:Y:S01]  /*11b30*/  UMOV UR69, UR4 ;  /* 0x0000000400457c82 */ /* 0x000fe20008000000 */
[----:B------:R-:W-:Y:S02]  /*11b40*/  UIADD3.64 UR4, UPT, UPT, UR36, 0x2, URZ ;  /* 0x0000000224047897 */ /* 0x000fe4000fffe0ff */
[----:B------:R-:W-:Y:S02]  /*11b50*/  UIADD3.64 UR56, UPT, UPT, UR44, 0x80, URZ ;  /* 0x000000802c387897 */ /* 0x000fe4000fffe0ff */
[----:B------:R-:W-:-:S02]  /*11b60*/  UIADD3.64 UR46, UPT, UPT, UR36, 0x4, URZ ;  /* 0x00000004242e7897 */ /* 0x000fc4000fffe0ff */
[----:B------:R-:W-:Y:S02]  /*11b70*/  UIADD3.64 UR58, UPT, UPT, UR44, 0x100, URZ ;  /* 0x000001002c3a7897 */ /* 0x000fe4000fffe0ff */
[----:B------:R-:W-:Y:S02]  /*11b80*/  UIADD3.64 UR48, UPT, UPT, UR36, 0x3fe, URZ ;  /* 0x000003fe24307897 */ /* 0x000fe4000fffe0ff */
[----:B------:R-:W-:Y:S02]  /*11b90*/  UIADD3.64 UR60, UPT, UPT, UR44, 0x180, URZ ;  /* 0x000001802c3c7897 */ /* 0x000fe4000fffe0ff */
[----:B------:R-:W-:Y:S02]  /*11ba0*/  UIADD3.64 UR50, UPT, UPT, UR36, 0x400, URZ ;  /* 0x0000040024327897 */ /* 0x000fe4000fffe0ff */
[----:B------:R-:W-:Y:S02]  /*11bb0*/  UIADD3.64 UR62, UPT, UPT, UR44, 0x200, URZ ;  /* 0x000002002c3e7897 */ /* 0x000fe4000fffe0ff */
[----:B------:R-:W-:-:S02]  /*11bc0*/  UIADD3.64 UR52, UPT, UPT, UR36, 0x402, URZ ;  /* 0x0000040224347897 */ /* 0x000fc4000fffe0ff */
[----:B------:R-:W-:Y:S01]  /*11bd0*/  UIADD3.64 UR64, UPT, UPT, UR44, 0x280, URZ ;  /* 0x000002802c407897 */ /* 0x000fe2000fffe0ff */
[----:B------:R-:W-:Y:S01]  /*11be0*/  UMOV UR40, 0x0 ;  /* 0x0000000000287882 */ /* 0x000fe20000000000 */
[----:B------:R-:W-:Y:S01]  /*11bf0*/  UMOV UR41, 0x4208010 ;  /* 0x0420801000297882 */ /* 0x000fe20000000000 */
[----:B------:R-:W-:Y:S01]  /*11c00*/  UIADD3.64 UR54, UPT, UPT, UR36, 0x404, URZ ;  /* 0x0000040424367897 */ /* 0x000fe2000fffe0ff */
[----:B------:R-:W-:Y:S01]  /*11c10*/  UMOV UR19, 0x40004040 ;  /* 0x4000404000137882 */ /* 0x000fe20000000000 */
[----:B------:R-:W-:Y:S01]  /*11c20*/  UIADD3.64 UR66, UPT, UPT, UR44, 0x300, URZ ;  /* 0x000003002c427897 */ /* 0x000fe2000fffe0ff */
[----:B------:R-:W-:Y:S01]  /*11c30*/  UMOV UR17, 0x40004040 ;  /* 0x4000404000117882 */ /* 0x000fe20000000000 */
[----:B------:R-:W-:Y:S01]  /*11c40*/  UMOV UR38, 0x0 ;  /* 0x0000000000267882 */ /* 0x000fe20000000000 */
[----:B------:R-:W-:Y:S01]  /*11c50*/  UMOV UR39, 0x4208010 ;  /* 0x0420801000277882 */ /* 0x000fe20000000000 */
[----:B------:R-:W-:Y:S01]  /*11c60*/  UMOV UR34, 0x0 ;  /* 0x0000000000227882 */ /* 0x000fe20000000000 */
[----:B------:R-:W-:Y:S01]  /*11c70*/  UMOV UR35, 0x4208010 ;  /* 0x0420801000237882 */ /* 0x000fe20000000000 */
[----:B------:R1:W-:Y:S01]  /*11c80*/  UTCHMMA gdesc[UR16], gdesc[UR18], tmem[UR9], tmem[UR40], idesc[UR41], !UPT ;  /* 0x00ff2812100075ea */ /* 0x0003e2000f800009 */
[----:B------:R-:W-:Y:S01]  /*11c90*/  UMOV UR32, 0x0 ;  /* 0x0000000000207882 */ /* 0x000fe20000000000 */
[----:B------:R-:W-:Y:S01]  /*11ca0*/  UMOV UR33, 0x4208010 ;  /* 0x0420801000217882 */ /* 0x000fe20000000000 */
[----:B------:R1:W-:Y:S01]  /*11cb0*/  UTCHMMA gdesc[UR44], gdesc[UR36], tmem[UR9], tmem[UR38], idesc[UR39], UPT ;  /* 0x00ff26242c0075ea */ /* 0x0003e2000b800009 */
        /* <DEDUP_REMOVED lines=12> */
[----:B------:R1:W-:Y:S01]  /*11d80*/  UTCHMMA gdesc[UR64], gdesc[UR52], tmem[UR9], tmem[UR22], idesc[UR23], UPT ;  /* 0x00ff1634400075ea */ /* 0x0003e2000b800009 */
[----:B------:R1:W-:Y:S01]  /*11d90*/  UTCHMMA gdesc[UR66], gdesc[UR54], tmem[UR9], tmem[UR42], idesc[UR43], UPT ;  /* 0x00ff2a36420075ea */ /* 0x0003e2000b800009 */
[----:B------:R1:W-:Y:S01]  /*11da0*/  UTCBAR [UR69], URZ ;  /* 0x000000ff450073e9 */ /* 0x0003e200080000ff */
[----:B------:R-:W-:Y:S01]  /*11db0*/  NOP ;  /* 0x0000000000007918 */ /* 0x000fe20000000000 */
.L_x_6:
[----:B------:R-:W-:Y:S01]  /*11dc0*/  UMOV UR6, URZ ;  /* 0x000000ff00067c82 */ /* 0x000fe20008000000 */
[----:B-1----:R-:W-:Y:S01]  /*11dd0*/  UMOV UR4, URZ ;  /* 0x000000ff00047c82 */ /* 0x002fe20008000000 */
[----:B------:R-:W-:Y:S01]  /*11de0*/  UMOV UR16, UR21 ;  /* 0x0000001500107c82 */ /* 0x000fe20008000000 */
[----:B------:R-:W-:Y:S01]  /*11df0*/  UMOV UR17, UR68 ;  /* 0x0000004400117c82 */ /* 0x000fe20008000000 */
[----:B------:R-:W-:Y:S01]  /*11e00*/  UMOV UR18, UR20 ;  /* 0x0000001400127c82 */ /* 0x000fe20008000000 */
[----:B------:R-:W-:Y:S01]  /*11e10*/  UMOV UR19, UR27 ;  /* 0x0000001b00137c82 */ /* 0x000fe20008000000 */
[----:B------:R-:W-:Y:S05]  /*11e20*/  BRA.U !UP2, `(.L_x_7) ;  /* 0x000000b10afc7547 */ /* 0x000fea000b800000 */
[----:B------:R-:W-:Y:S02]  /*11e30*/  USHF.R.S32.HI UR66, URZ, 0x1f, UR7 ;  /* 0x0000001fff427899 */ /* 0x000fe40008011407 */
[----:B------:R-:W-:Y:S02]  /*11e40*/  USHF.R.S32.HI UR27, URZ, 0x1f, UR15 ;  /* 0x0000001fff1b7899 */ /* 0x000fe4000801140f */
[----:B------:R-:W-:Y:S02]  /*11e50*/  USHF.L.U32 UR70, UR7, 0x1, URZ ;  /* 0x0000000107467899 */ /* 0x000fe400080006ff */
[----:B------:R-:W-:Y:S02]  /*11e60*/  USHF.L.U64.HI UR66, UR7, 0x1, UR66 ;  /* 0x0000000107427899 */ /* 0x000fe40008010242 */
        /* <DEDUP_REMOVED lines=8> */
[----:B------:R-:W-:Y:S02]  /*11ef0*/  UIADD3.64 UR44, UPT, UPT, UR16, 0x280, URZ ;  /* 0x00000280102c7897 */ /* 0x000fe4000fffe0ff */
[----:B------:R-:W-:Y:S02]  /*11f00*/  UIADD3.64 UR46, UPT, UPT, UR18, 0x402, URZ ;  /* 0x00000402122e7897 */ /* 0x000fe4000fffe0ff */
[----:B------:R-:W-:Y:S01]  /*11f10*/  UIADD3.64 UR48, UPT, UPT, UR16, 0x300, URZ ;  /* 0x0000030010307897 */ /* 0x000fe2000fffe0ff */
[----:B------:R-:W1:Y:S01]  /*11f20*/  LDCU UR68, c[0x0][0x3a0] ;  /* 0x00007400ff4477ac */ /* 0x000e620008000800 */
[----:B------:R-:W-:Y:S02]  /*11f30*/  UIADD3.64 UR50, UPT, UPT, UR18, 0x404, URZ ;  /* 0x0000040412327897 */ /* 0x000fe4000fffe0ff */
[----:B------:R-:W-:Y:S02]  /*11f40*/  USHF.L.U32 UR69, UR15, 0x1, URZ ;  /* 0x000000010f457899 */ /* 0x000fe400080006ff */
[----:B------:R-:W-:Y:S01]  /*11f50*/  USHF.L.U64.HI UR27, UR15, 0x1, UR27 ;  /* 0x000000010f1b7899 */ /* 0x000fe2000801021b */
[----:B------:R-:W-:Y:S01]  /*11f60*/  UMOV UR67, 0x1 ;  /* 0x0000000100437882 */ /* 0x000fe20000000000 */
[----:B------:R-:W-:-:S10]  /*11f70*/  UMOV UR7, URZ ;  /* 0x000000ff00077c82 */ /* 0x000fd40008000000 */
.L_x_10:
[----:B------:R-:W2:Y:S04]  /*11f80*/  LDL.LU R18, [R1+0x4b0] ;  /* 0x0004b00001127983 */ /* 0x000ea80000300800 */
[----:B------:R-:W3:Y:S04]  /*11f90*/  LDL.LU R17, [R1+0x454] ;  /* 0x0004540001117983 */ /* 0x000ee80000300800 */
[----:B------:R-:W4:Y:S04]  /*11fa0*/  LDL.LU R16, [R1+0x44c] ;  /* 0x00044c0001107983 */ /* 0x000f280000300800 */
[----:B0-----:R-:W4:Y:S04]  /*11fb0*/  LDL.LU R15, [R1+0x444] ;  /* 0x00044400010f7983 */ /* 0x001f280000300800 */
        /* <DEDUP_REMOVED lines=8> */
[----:B------:R-:W4:Y:S01]  /*12040*/  LDL.LU R8, [R1+0x178] ;  /* 0x0001780001087983 */ /* 0x000f220000300800 */
[----:B------:R-:W-:-:S02]  /*12050*/  UIADD3 UR6, UPT, UPT, UR6, 0x1, URZ ;  /* 0x0000000106067890 */ /* 0x000fc4000fffe0ff */
[----:B------:R-:W-:Y:S01]  /*12060*/  USHF.L.U32 UR4, UR4, 0x1f, URZ ;  /* 0x0000001f04047899 */ /* 0x000fe200080006ff */
[----:B------:R-:W0:Y:S01]  /*12070*/  S2R R10, SR_TID.X ;  /* 0x00000000000a7919 */ /* 0x000e220000002100 */
[----:B-1----:R-:W-:Y:S01]  /*12080*/  UIMAD UR5, UR6, -0x80, UR68 ;  /* 0xffffff80060578a4 */ /* 0x002fe2000f8e0244 */
[----:B0-----:R-:W-:-:S04]  /*12090*/  SHF.R.U32.HI R4, RZ, 0x6, R10 ;  /* 0x00000006ff047819 */ /* 0x001fc8000001160a */
[----:B------:R-:W-:-:S04]  /*120a0*/  SGXT.U32 R4, R4, 0x1 ;  /* 0x000000010404781a */ /* 0x000fc80000000000 */
[----:B------:R-:W-:Y:S02]  /*120b0*/  ISETP.GE.AND P0, PT, R4, UR5, PT ;  /* 0x0000000504007c0c */ /* 0x000fe4000bf06270 */
[----:B--2---:R-:W-:Y:S02]  /*120c0*/  IADD3 R18, P6, PT, R18, UR69, RZ ;  /* 0x0000004512127c10 */ /* 0x004fe4000ffde0ff */
[----:B---3--:R-:W-:-:S03]  /*120d0*/  IADD3 R17, P1, PT, R17, UR69, RZ ;  /* 0x0000004511117c10 */ /* 0x008fc6000ff3e0ff */
[----:B------:R-:W-:Y:S01]  /*120e0*/  STL [R1+0x4b0], R18 ;  /* 0x0004b01201007387 */ /* 0x000fe20000100800 */
[----:B----4-:R-:W-:-:S03]  /*120f0*/  IADD3 R16, P3, PT, R16, UR69, RZ ;  /* 0x0000004510107c10 */ /* 0x010fc6000ff7e0ff */
[----:B------:R-:W-:Y:S01]  /*12100*/  STL [R1+0x454], R17 ;  /* 0x0004541101007387 */ /* 0x000fe20000100800 */
[----:B------:R-:W-:-:S03]  /*12110*/  IADD3 R15, P4, PT, R15, UR69, RZ ;  /* 0x000000450f0f7c10 */ /* 0x000fc6000ff9e0ff */
[----:B------:R-:W-:Y:S01]  /*12120*/  STL [R1+0x44c], R16 ;  /* 0x00044c1001007387 */ /* 0x000fe20000100800 */
[----:B------:R-:W-:-:S03]  /*12130*/  IADD3 R14, P5, PT, R14, UR69, RZ ;  /* 0x000000450e0e7c10 */ /* 0x000fc6000ffbe0ff */
[----:B------:R-:W-:Y:S01]  /*12140*/  STL [R1+0x444], R15 ;  /* 0x0004440f01007387 */ /* 0x000fe20000100800 */
[----:B------:R-:W-:-:S03]  /*12150*/  IADD3.X R13, PT, PT, R13, UR27, RZ, P6, !PT ;  /* 0x0000001b0d0d7c10 */ /* 0x000fc6000b7fe4ff */
[----:B------:R-:W-:Y:S01]  /*12160*/  STL [R1+0x43c], R14 ;  /* 0x00043c0e01007387 */ /* 0x000fe20000100800 */
[----:B------:R-:W-:-:S03]  /*12170*/  IADD3 R12, P6, PT, R12, UR69, RZ ;  /* 0x000000450c0c7c10 */ /* 0x000fc6000ffde0ff */
[----:B------:R-:W-:Y:S01]  /*12180*/  STL [R1+0x4ac], R13 ;  /* 0x0004ac0d01007387 */ /* 0x000fe20000100800 */
[----:B------:R-:W-:Y:S02]  /*12190*/  IADD3.X R7, PT, PT, R7, UR27, RZ, P1, !PT ;  /* 0x0000001b07077c10 */ /* 0x000fe40008ffe4ff */
[----:B------:R-:W-:-:S03]  /*121a0*/  IADD3 R6, P1, PT, R6, UR69, RZ ;  /* 0x0000004506067c10 */ /* 0x000fc6000ff3e0ff */
[----:B------:R0:W-:Y:S01]  /*121b0*/  STL [R1+0x450], R7 ;  /* 0x0004500701007387 */ /* 0x0001e20000100800 */
[----:B------:R-:W-:-:S03]  /*121c0*/  IADD3.X R11, PT, PT, R11, UR27, RZ, P3, !PT ;  /* 0x0000001b0b0b7c10 */ /* 0x000fc60009ffe4ff */
[----:B------:R-:W-:Y:S01]  /*121d0*/  STL [R1+0x434], R12 ;  /* 0x0004340c01007387 */ /* 0x000fe20000100800 */
[----:B------:R-:W-:-:S03]  /*121e0*/  IADD3 R9, P3, PT, R9, UR69, RZ ;  /* 0x0000004509097c10 */ /* 0x000fc6000ff7e0ff */
[----:B0-----:R-:W2:Y:S01]  /*121f0*/  LDL.LU R7, [R1+0x438] ;  /* 0x0004380001077983 */ /* 0x001ea20000300800 */
[----:B------:R-:W-:-:S03]  /*12200*/  IADD3.X R5, PT, PT, R5, UR27, RZ, P4, !PT ;  /* 0x0000001b05057c10 */ /* 0x000fc6000a7fe4ff */
[----:B------:R0:W-:Y:S01]  /*12210*/  STL [R1+0x4a8], R6 ;  /* 0x0004a80601007387 */ /* 0x0001e20000100800 */
[----:B------:R-:W-:-:S03]  /*12220*/  IADD3 R8, P4, PT, R8, UR69, RZ ;  /* 0x0000004508087c10 */ /* 0x000fc6000ff9e0ff */
[----:B0-----:R-:W3:Y:S04]  /*12230*/  LDL.LU R6, [R1+0x42c] ;  /* 0x00042c0001067983 */ /* 0x001ee80000300800 */
[----:B------:R-:W4:Y:S04]  /*12240*/  LDL.LU R32, [R1+0x430] ;  /* 0x0004300001207983 */ /* 0x000f280000300800 */
[----:B------:R-:W-:Y:S04]  /*12250*/  STL [R1+0x448], R11 ;  /* 0x0004480b01007387 */ /* 0x000fe80000100800 */
[----:B------:R-:W4:Y:S04]  /*12260*/  LDL.LU R31, [R1+0x424] ;  /* 0x00042400011f7983 */ /* 0x000f280000300800 */
[----:B------:R-:W-:Y:S04]  /*12270*/  STL [R1+0x4a0], R9 ;  /* 0x0004a00901007387 */ /* 0x000fe80000100800 */
[----:B------:R-:W4:Y:S04]  /*12280*/  LDL.LU R30, [R1+0x4a4] ;  /* 0x0004a400011e7983 */ /* 0x000f280000300800 */
[----:B------:R0:W-:Y:S04]  /*12290*/  STL [R1+0x440], R5 ;  /* 0x0004400501007387 */ /* 0x0001e80000100800 */
[----:B0-----:R-:W4:Y:S04]  /*122a0*/  LDL.LU R5, [R1+0x41c] ;  /* 0x00041c0001057983 */ /* 0x001f280000300800 */
[----:B------:R-:W4:Y:S04]  /*122b0*/  LDL.LU R29, [R1+0x49c] ;  /* 0x00049c00011d7983 */ /* 0x000f280000300800 */
[----:B------:R-:W4:Y:S04]  /*122c0*/  LDL.LU R28, [R1+0x414] ;  /* 0x00041400011c7983 */ /* 0x000f280000300800 */
[----:B------:R-:W4:Y:S04]  /*122d0*/  LDL.LU R27, [R1+0x174] ;  /* 0x00017400011b7983 */ /* 0x000f280000300800 */
        /* <DEDUP_REMOVED lines=19> */
[----:B------:R-:W4:Y:S01]  /*12410*/  LDL.LU R9, [R1+0x488] ;  /* 0x0004880001097983 */ /* 0x000f220000300800 */
[----:B--2---:R-:W-:-:S05]  /*12420*/  IADD3.X R7, PT, PT, R7, UR27, RZ, P5, !PT ;  /* 0x0000001b07077c10 */ /* 0x004fca000affe4ff */
[----:B------:R0:W-:Y:S01]  /*12430*/  STL [R1+0x438], R7 ;  /* 0x0004380701007387 */ /* 0x0001e20000100800 */
[----:B---3--:R-:W-:-:S03]  /*12440*/  IADD3 R6, P5, PT, R6, UR69, RZ ;  /* 0x0000004506067c10 */ /* 0x008fc6000ffbe0ff */
[----:B0-----:R-:W2:Y:S01]  /*12450*/  LDL.LU R7, [R1+0x3f0] ;  /* 0x0003f00001077983 */ /* 0x001ea20000300800 */
[----:B----4-:R-:W-:-:S03]  /*12460*/  IADD3.X R32, PT, PT, R32, UR27, RZ, P6, !PT ;  /* 0x0000001b20207c10 */ /* 0x010fc6000b7fe4ff */
[----:B------:R0:W-:Y:S01]  /*12470*/  STL [R1+0x42c], R6 ;  /* 0x00042c0601007387 */ /* 0x0001e20000100800 */
[----:B------:R-:W-:-:S03]  /*12480*/  IADD3 R31, P6, PT, R31, UR69, RZ ;  /* 0x000000451f1f7c10 */ /* 0x000fc6000ffde0ff */
[----:B0-----:R-:W3:Y:S01]  /*12490*/  LDL.LU R6, [R1+0x480] ;  /* 0x0004800001067983 */ /* 0x001ee20000300800 */
[----:B------:R-:W-:-:S03]  /*124a0*/  IADD3.X R30, PT, PT, R30, UR27, RZ, P1, !PT ;  /* 0x0000001b1e1e7c10 */ /* 0x000fc60008ffe4ff */
[----:B------:R-:W-:Y:S01]  /*124b0*/  STL [R1+0x430], R32 ;  /* 0x0004302001007387 */ /* 0x000fe20000100800 */
[----:B------:R-:W-:Y:S02]  /*124c0*/  IADD3 R5, P1, PT, R5, UR69, RZ ;  /* 0x0000004505057c10 */ /* 0x000fe4000ff3e0ff */
[----:B------:R-:W-:-:S03]  /*124d0*/  IADD3.X R29, PT, PT, R29, UR27, RZ, P3, !PT ;  /* 0x0000001b1d1d7c10 */ /* 0x000fc60009ffe4ff */
[----:B------:R0:W-:Y:S01]  /*124e0*/  STL [R1+0x41c], R5 ;  /* 0x00041c0501007387 */ /* 0x0001e20000100800 */
[----:B------:R-:W-:-:S03]  /*124f0*/  IADD3 R28, P3, PT, R28, UR69, RZ ;  /* 0x000000451c1c7c10 */ /* 0x000fc6000ff7e0ff */
[----:B------:R-:W-:Y:S01]  /*12500*/  STL [R1+0x424], R31 ;  /* 0x0004241f01007387 */ /* 0x000fe20000100800 */
[----:B------:R-:W-:-:S03]  /*12510*/  IADD3.X R27, PT, PT, R27, UR27, RZ, P4, !PT ;  /* 0x0000001b1b1b7c10 */ /* 0x000fc6000a7fe4ff */
[----:B0-----:R-:W4:Y:S04]  /*12520*/  LDL.LU R5, [R1+0x3e8] ;  /* 0x0003e80001057983 */ /* 0x001f280000300800 */
[----:B------:R-:W-:Y:S01]  /*12530*/  STL [R1+0x4a4], R30 ;  /* 0x0004a41e01007387 */ /* 0x000fe20000100800 */
[----:B------:R-:W-:-:S03]  /*12540*/  IADD3 R26, P4, PT, R26, UR69, RZ ;  /* 0x000000451a1a7c10 */ /* 0x000fc6000ff9e0ff */
[----:B------:R-:W-:Y:S01]  /*12550*/  STL [R1+0x49c], R29 ;  /* 0x00049c1d01007387 */ /* 0x000fe20000100800 */
[----:B------:R-:W-:-:S03]  /*12560*/  IADD3.X R25, PT, PT, R25, UR27, RZ, P5, !PT ;  /* 0x0000001b19197c10 */ /* 0x000fc6000affe4ff */
        /* <DEDUP_REMOVED lines=25> */
[----:B------:R-:W-:Y:S02]  /*12700*/  IADD3 R12, P6, PT, R12, UR69, RZ ;  /* 0x000000450c0c7c10 */ /* 0x000fe4000ffde0ff */
[----:B------:R-:W-:Y:S01]  /*12710*/  IADD3.X R11, PT, PT, R11, UR27, RZ, P1, !PT ;  /* 0x0000001b0b0b7c10 */ /* 0x000fe20008ffe4ff */
[----:B------:R-:W-:Y:S01]  /*12720*/  STL [R1+0x494], R15 ;  /* 0x0004940f01007387 */ /* 0x000fe20000100800 */
[----:B------:R-:W-:-:S03]  /*12730*/  IADD3 R8, P1, PT, R8, UR69, RZ ;  /* 0x0000004508087c10 */ /* 0x000fc6000ff3e0ff */
[----:B------:R-:W-:Y:S01]  /*12740*/  STL [R1+0x3ec], R14 ;  /* 0x0003ec0e01007387 */ /* 0x000fe20000100800 */
[----:B------:R-:W-:-:S03]  /*12750*/  IADD3.X R4, PT, PT, R4, UR27, RZ, P3, !PT ;  /* 0x0000001b04047c10 */ /* 0x000fc60009ffe4ff */
[----:B------:R-:W-:Y:S04]  /*12760*/  STL [R1+0x48c], R13 ;  /* 0x00048c0d01007387 */ /* 0x000fe80000100800 */
[----:B------:R-:W-:Y:S04]  /*12770*/  STL [R1+0x3e4], R12 ;  /* 0x0003e40c01007387 */ /* 0x000fe80000100800 */
[----:B------:R0:W-:Y:S04]  /*12780*/  STL [R1+0x3dc], R8 ;  /* 0x0003dc0801007387 */ /* 0x0001e80000100800 */
[----:B------:R-:W-:Y:S04]  /*12790*/  STL [R1+0x400], R11 ;  /* 0x0004000b01007387 */ /* 0x000fe80000100800 */
[----:B0-----:R-:W4:Y:S04]  /*127a0*/  LDL.LU R8, [R1+0x3d4] ;  /* 0x0003d40001087983 */ /* 0x001f280000300800 */
[----:B------:R0:W-:Y:S04]  /*127b0*/  STL [R1+0x3f8], R4 ;  /* 0x0003f80401007387 */ /* 0x0001e80000100800 */
[----:B0-----:R-:W4:Y:S01]  /*127c0*/  LDL.LU R4, [R1+0x3e0] ;  /* 0x0003e00001047983 */ /* 0x001f220000300800 */
[----:B------:R-:W-:-:S03]  /*127d0*/  IADD3 R9, P3, PT, R9, UR69, RZ ;  /* 0x0000004509097c10 */ /* 0x000fc6000ff7e0ff */
[----:B------:R-:W4:Y:S04]  /*127e0*/  LDL.LU R32, [R1+0x3cc] ;  /* 0x0003cc0001207983 */ /* 0x000f280000300800 */
[----:B------:R-:W-:Y:S04]  /*127f0*/  STL [R1+0x488], R9 ;  /* 0x0004880901007387 */ /* 0x000fe80000100800 */
[----:B------:R-:W4:Y:S01]  /*12800*/  LDL.LU R31, [R1+0x3d8] ;  /* 0x0003d800011f7983 */ /* 0x000f220000300800 */
[----:B--2---:R-:W-:-:S05]  /*12810*/  IADD3.X R7, PT, PT, R7, UR27, RZ, P4, !PT ;  /* 0x0000001b07077c10 */ /* 0x004fca000a7fe4ff */
[----:B------:R-:W-:Y:S04]  /*12820*/  STL [R1+0x3f0], R7 ;  /* 0x0003f00701007387 */ /* 0x000fe80000100800 */
[----:B------:R-:W2:Y:S01]  /*12830*/  LDL.LU R30, [R1+0x3c4] ;  /* 0x0003c400011e7983 */ /* 0x000ea20000300800 */
[----:B---3--:R-:W-:-:S05]  /*12840*/  IADD3 R6, P4, PT, R6, UR69, RZ ;  /* 0x0000004506067c10 */ /* 0x008fca000ff9e0ff */
[----:B------:R0:W-:Y:S04]  /*12850*/  STL [R1+0x480], R6 ;  /* 0x0004800601007387 */ /* 0x0001e80000100800 */
[----:B0-----:R-:W3:Y:S04]  /*12860*/  LDL.LU R6, [R1+0x484] ;  /* 0x0004840001067983 */ /* 0x001ee80000300800 */
[----:B------:R-:W3:Y:S04]  /*12870*/  LDL.LU R29, [R1+0x3bc] ;  /* 0x0003bc00011d7983 */ /* 0x000ee80000300800 */
[----:B------:R-:W3:Y:S04]  /*12880*/  LDL.LU R28, [R1+0x47c] ;  /* 0x00047c00011c7983 */ /* 0x000ee80000300800 */
[----:B------:R-:W3:Y:S01]  /*12890*/  LDL.LU R27, [R1+0x3b4] ;  /* 0x0003b400011b7983 */ /* 0x000ee20000300800 */
[----:B----4-:R-:W-:-:S05]  /*128a0*/  IADD3.X R5, PT, PT, R5, UR27, RZ, P5, !PT ;  /* 0x0000001b05057c10 */ /* 0x010fca000affe4ff */
        /* <DEDUP_REMOVED lines=19> */
[----:B------:R-:W4:Y:S01]  /*129e0*/  LDL.LU R9, [R1+0x398] ;  /* 0x0003980001097983 */ /* 0x000f220000300800 */
[----:B------:R-:W-:-:S05]  /*129f0*/  IADD3 R8, P5, PT, R8, UR69, RZ ;  /* 0x0000004508087c10 */ /* 0x000fca000ffbe0ff */
[----:B------:R0:W-:Y:S01]  /*12a00*/  STL [R1+0x3d4], R8 ;  /* 0x0003d40801007387 */ /* 0x0001e20000100800 */
[----:B------:R-:W-:-:S03]  /*12a10*/  IADD3.X R4, PT, PT, R4, UR27, RZ, P6, !PT ;  /* 0x0000001b04047c10 */ /* 0x000fc6000b7fe4ff */
[----:B0-----:R-:W4:Y:S04]  /*12a20*/  LDL.LU R8, [R1+0x468] ;  /* 0x0004680001087983 */ /* 0x001f280000300800 */
[----:B------:R0:W-:Y:S04]  /*12a30*/  STL [R1+0x3e0], R4 ;  /* 0x0003e00401007387 */ /* 0x0001e80000100800 */
[----:B0-----:R-:W4:Y:S01]  /*12a40*/  LDL.LU R4, [R1+0x390] ;  /* 0x0003900001047983 */ /* 0x001f220000300800 */
[----:B------:R-:W-:Y:S02]  /*12a50*/  IADD3 R32, P6, PT, R32, UR69, RZ ;  /* 0x0000004520207c10 */ /* 0x000fe4000ffde0ff */
[----:B------:R-:W-:-:S03]  /*12a60*/  IADD3.X R31, PT, PT, R31, UR27, RZ, P1, !PT ;  /* 0x0000001b1f1f7c10 */ /* 0x000fc60008ffe4ff */
[----:B------:R-:W-:Y:S01]  /*12a70*/  STL [R1+0x3cc], R32 ;  /* 0x0003cc2001007387 */ /* 0x000fe20000100800 */
[----:B--2---:R-:W-:Y:S02]  /*12a80*/  IADD3 R30, P1, PT, R30, UR69, RZ ;  /* 0x000000451e1e7c10 */ /* 0x004fe4000ff3e0ff */
[----:B---3--:R-:W-:Y:S02]  /*12a90*/  IADD3.X R6, PT, PT, R6, UR27, RZ, P3, !PT ;  /* 0x0000001b06067c10 */ /* 0x008fe40009ffe4ff */
[----:B------:R-:W-:-:S03]  /*12aa0*/  IADD3 R29, P3, PT, R29, UR69, RZ ;  /* 0x000000451d1d7c10 */ /* 0x000fc6000ff7e0ff */
[----:B------:R0:W-:Y:S01]  /*12ab0*/  STL [R1+0x484], R6 ;  /* 0x0004840601007387 */ /* 0x0001e20000100800 */
[----:B------:R-:W-:-:S03]  /*12ac0*/  IADD3.X R28, PT, PT, R28, UR27, RZ, P4, !PT ;  /* 0x0000001b1c1c7c10 */ /* 0x000fc6000a7fe4ff */
[----:B------:R-:W-:Y:S01]  /*12ad0*/  STL [R1+0x3d8], R31 ;  /* 0x0003d81f01007387 */ /* 0x000fe20000100800 */
[----:B------:R-:W-:-:S03]  /*12ae0*/  IADD3 R27, P4, PT, R27, UR69, RZ ;  /* 0x000000451b1b7c10 */ /* 0x000fc6000ff9e0ff */
[----:B0-----:R-:W2:Y:S04]  /*12af0*/  LDL.LU R6, [R1+0x460] ;  /* 0x0004600001067983 */ /* 0x001ea80000300800 */
[----:B------:R-:W-:Y:S04]  /*12b00*/  STL [R1+0x3c4], R30 ;  /* 0x0003c41e01007387 */ /* 0x000fe80000100800 */
[----:B------:R-:W-:Y:S01]  /*12b10*/  STL [R1+0x3bc], R29 ;  /* 0x0003bc1d01007387 */ /* 0x000fe20000100800 */
[----:B----4-:R-:W-:-:S03]  /*12b20*/  IADD3.X R26, PT, PT, R26, UR27, RZ, P5, !PT ;  /* 0x0000001b1a1a7c10 */ /* 0x010fc6000affe4ff */
        /* <DEDUP_REMOVED lines=34> */
[----:B------:R0:W-:Y:S01]  /*12d50*/  STL [R1+0x3a0], R7 ;  /* 0x0003a00701007387 */ /* 0x0001e20000100800 */
[----:B------:R-:W-:-:S03]  /*12d60*/  IADD3.X R9, PT, PT, R9, UR27, RZ, P4, !PT ;  /* 0x0000001b09097c10 */ /* 0x000fc6000a7fe4ff */
[----:B------:R-:W-:Y:S04]  /*12d70*/  STL [R1+0x384], R11 ;  /* 0x0003840b01007387 */ /* 0x000fe80000100800 */
[----:B0-----:R-:W3:Y:S04]  /*12d80*/  LDL.LU R7, [R1+0x388] ;  /* 0x0003880001077983 */ /* 0x001ee80000300800 */
[----:B------:R0:W-:Y:S04]  /*12d90*/  STL [R1+0x37c], R5 ;  /* 0x00037c0501007387 */ /* 0x0001e80000100800 */
[----:B0-----:R-:W4:Y:S04]  /*12da0*/  LDL.LU R5, [R1+0x374] ;  /* 0x0003740001057983 */ /* 0x001f280000300800 */
[----:B------:R-:W4:Y:S01]  /*12db0*/  LDL.LU R32, [R1+0x380] ;  /* 0x0003800001207983 */ /* 0x000f220000300800 */
[----:B------:R-:W-:-:S03]  /*12dc0*/  IADD3 R8, P4, PT, R8, UR69, RZ ;  /* 0x0000004508087c10 */ /* 0x000fc6000ff9e0ff */
[----:B------:R-:W-:Y:S04]  /*12dd0*/  STL [R1+0x398], R9 ;  /* 0x0003980901007387 */ /* 0x000fe80000100800 */
[----:B------:R-:W4:Y:S04]  /*12de0*/  LDL.LU R31, [R1+0x36c] ;  /* 0x00036c00011f7983 */ /* 0x000f280000300800 */
[----:B------:R-:W-:Y:S01]  /*12df0*/  STL [R1+0x468], R8 ;  /* 0x0004680801007387 */ /* 0x000fe20000100800 */
[----:B------:R-:W-:-:S03]  /*12e00*/  IADD3.X R4, PT, PT, R4, UR27, RZ, P5, !PT ;  /* 0x0000001b04047c10 */ /* 0x000fc6000affe4ff */
[----:B------:R-:W4:Y:S04]  /*12e10*/  LDL.LU R30, [R1+0x378] ;  /* 0x00037800011e7983 */ /* 0x000f280000300800 */
[----:B------:R0:W-:Y:S04]  /*12e20*/  STL [R1+0x390], R4 ;  /* 0x0003900401007387 */ /* 0x0001e80000100800 */
[----:B0-----:R-:W4:Y:S04]  /*12e30*/  LDL.LU R4, [R1+0x364] ;  /* 0x0003640001047983 */ /* 0x001f280000300800 */
[----:B------:R-:W4:Y:S04]  /*12e40*/  LDL.LU R29, [R1+0x464] ;  /* 0x00046400011d7983 */ /* 0x000f280000300800 */
[----:B------:R-:W4:Y:S04]  /*12e50*/  LDL.LU R28, [R1+0x35c] ;  /* 0x00035c00011c7983 */ /* 0x000f280000300800 */
[----:B------:R-:W4:Y:S01]  /*12e60*/  LDL.LU R27, [R1+0x45c] ;  /* 0x00045c00011b7983 */ /* 0x000f220000300800 */
[----:B--2---:R-:W-:-:S05]  /*12e70*/  IADD3 R6, P5, PT, R6, UR69, RZ ;  /* 0x0000004506067c10 */ /* 0x004fca000ffbe0ff */
[----:B------:R0:W-:Y:S04]  /*12e80*/  STL [R1+0x460], R6 ;  /* 0x0004600601007387 */ /* 0x0001e80000100800 */
        /* <DEDUP_REMOVED lines=17> */
[----:B0-----:R-:W2:Y:S04]  /*12fa0*/  LDL.LU R6, [R1+0x334] ;  /* 0x0003340001067983 */ /* 0x001ea80000300800 */
[----:B------:R-:W2:Y:S01]  /*12fb0*/  LDL.LU R9, [R1+0x310] ;  /* 0x0003100001097983 */ /* 0x000ea20000300800 */
[----:B---3--:R-:W-:-:S05]  /*12fc0*/  IADD3.X R7, PT, PT, R7, UR27, RZ, P6, !PT ;  /* 0x0000001b07077c10 */ /* 0x008fca000b7fe4ff */
[----:B------:R0:W-:Y:S01]  /*12fd0*/  STL [R1+0x388], R7 ;  /* 0x0003880701007387 */ /* 0x0001e20000100800 */
[----:B----4-:R-:W-:-:S03]  /*12fe0*/  IADD3 R5, P6, PT, R5, UR69, RZ ;  /* 0x0000004505057c10 */ /* 0x010fc6000ffde0ff */
[----:B0-----:R-:W3:Y:S01]  /*12ff0*/  LDL.LU R7, [R1+0x32c] ;  /* 0x00032c0001077983 */ /* 0x001ee20000300800 */
[----:B------:R-:W-:-:S03]  /*13000*/  IADD3.X R32, PT, PT, R32, UR27, RZ, P1, !PT ;  /* 0x0000001b20207c10 */ /* 0x000fc60008ffe4ff */
[----:B------:R0:W-:Y:S01]  /*13010*/  STL [R1+0x374], R5 ;  /* 0x0003740501007387 */ /* 0x0001e20000100800 */
[----:B------:R-:W-:-:S03]  /*13020*/  IADD3 R31, P1, PT, R31, UR69, RZ ;  /* 0x000000451f1f7c10 */ /* 0x000fc6000ff3e0ff */
[----:B0-----:R-:W4:Y:S01]  /*13030*/  LDL.LU R5, [R1+0x308] ;  /* 0x0003080001057983 */ /* 0x001f220000300800 */
[----:B------:R-:W-:-:S03]  /*13040*/  IADD3.X R30, PT, PT, R30, UR27, RZ, P3, !PT ;  /* 0x0000001b1e1e7c10 */ /* 0x000fc60009ffe4ff */
[----:B------:R-:W-:Y:S01]  /*13050*/  STL [R1+0x380], R32 ;  /* 0x0003802001007387 */ /* 0x000fe20000100800 */
[----:B------:R-:W-:-:S05]  /*13060*/  IADD3 R4, P3, PT, R4, UR69, RZ ;  /* 0x0000004504047c10 */ /* 0x000fca000ff7e0ff */
[----:B------:R0:W-:Y:S04]  /*13070*/  STL [R1+0x364], R4 ;  /* 0x0003640401007387 */ /* 0x0001e80000100800 */
[----:B------:R-:W-:Y:S04]  /*13080*/  STL [R1+0x36c], R31 ;  /* 0x00036c1f01007387 */ /* 0x000fe80000100800 */
[----:B0-----:R-:W4:Y:S01]  /*13090*/  LDL.LU R4, [R1+0x324] ;  /* 0x0003240001047983 */ /* 0x001f220000300800 */
[----:B------:R-:W-:Y:S02]  /*130a0*/  IADD3.X R29, PT, PT, R29, UR27, RZ, P4, !PT ;  /* 0x0000001b1d1d7c10 */ /* 0x000fe4000a7fe4ff */
[----:B------:R-:W-:-:S02]  /*130b0*/  IADD3 R28, P4, PT, R28, UR69, RZ ;  /* 0x000000451c1c7c10 */ /* 0x000fc4000ff9e0ff */
[----:B------:R-:W-:Y:S01]  /*130c0*/  IADD3.X R27, PT, PT, R27, UR27, RZ, P5, !PT ;  /* 0x0000001b1b1b7c10 */ /* 0x000fe2000affe4ff */
[----:B------:R-:W-:Y:S04]  /*130d0*/  STL [R1+0x378], R30 ;  /* 0x0003781e01007387 */ /* 0x000fe80000100800 */
[----:B------:R-:W-:Y:S04]  /*130e0*/  STL [R1+0x464], R29 ;  /* 0x0004641d01007387 */ /* 0x000fe80000100800 */
[----:B------:R-:W-:Y:S04]  /*130f0*/  STL [R1+0x35c], R28 ;  /* 0x00035c1c01007387 */ /* 0x000fe80000100800 */
[----:B------:R-:W-:Y:S01]  /*13100*/  STL [R1+0x45c], R27 ;  /* 0x00045c1b01007387 */ /* 0x000fe20000100800 */
[----:B--2---:R-:W-:-:S02]  /*13110*/  IADD3 R26, P5, PT, R26, UR69, RZ ;  /* 0x000000451a1a7c10 */ /* 0x004fc4000ffbe0ff */
        /* <DEDUP_REMOVED lines=32> */
[----:B------:R0:W-:Y:S01]  /*13320*/  STL [R1+0x318], R8 ;  /* 0x0003180801007387 */ /* 0x0001e20000100800 */
[----:B------:R-:W-:-:S03]  /*13330*/  IADD3 R9, P4, PT, R9, UR69, RZ ;  /* 0x0000004509097c10 */ /* 0x000fc6000ff9e0ff */
[----:B------:R-:W-:Y:S04]  /*13340*/  STL [R1+0x33c], R11 ;  /* 0x00033c0b01007387 */ /* 0x000fe80000100800 */
[----:B0-----:R-:W2:Y:S04]  /*13350*/  LDL.LU R8, [R1+0x300] ;  /* 0x0003000001087983 */ /* 0x001ea80000300800 */
[----:B------:R0:W-:Y:S04]  /*13360*/  STL [R1+0x334], R6 ;  /* 0x0003340601007387 */ /* 0x0001e80000100800 */
[----:B0-----:R-:W2:Y:S04]  /*13370*/  LDL.LU R6, [R1+0x31c] ;  /* 0x00031c0001067983 */ /* 0x001ea80000300800 */
[----:B------:R-:W2:Y:S01]  /*13380*/  LDL.LU R32, [R1+0x2f8] ;  /* 0x0002f80001207983 */ /* 0x000ea20000300800 */
[----:B---3--:R-:W-:-:S03]  /*13390*/  IADD3.X R7, PT, PT, R7, UR27, RZ, P5, !PT ;  /* 0x0000001b07077c10 */ /* 0x008fc6000affe4ff */
[----:B------:R-:W-:Y:S04]  /*133a0*/  STL [R1+0x310], R9 ;  /* 0x0003100901007387 */ /* 0x000fe80000100800 */
[----:B------:R-:W3:Y:S04]  /*133b0*/  LDL.LU R31, [R1+0x314] ;  /* 0x00031400011f7983 */ /* 0x000ee80000300800 */
[----:B------:R-:W-:Y:S01]  /*133c0*/  STL [R1+0x32c], R7 ;  /* 0x00032c0701007387 */ /* 0x000fe20000100800 */
[----:B----4-:R-:W-:-:S03]  /*133d0*/  IADD3 R5, P5, PT, R5, UR69, RZ ;  /* 0x0000004505057c10 */ /* 0x010fc6000ffbe0ff */
[----:B------:R-:W4:Y:S04]  /*133e0*/  LDL.LU R30, [R1+0x2f0] ;  /* 0x0002f000011e7983 */ /* 0x000f280000300800 */
[----:B------:R0:W-:Y:S04]  /*133f0*/  STL [R1+0x308], R5 ;  /* 0x0003080501007387 */ /* 0x0001e80000100800 */
[----:B0-----:R-:W4:Y:S04]  /*13400*/  LDL.LU R5, [R1+0x30c] ;  /* 0x00030c0001057983 */ /* 0x001f280000300800 */
[----:B------:R-:W4:Y:S04]  /*13410*/  LDL.LU R29, [R1+0x2e8] ;  /* 0x0002e800011d7983 */ /* 0x000f280000300800 */
[----:B------:R-:W4:Y:S04]  /*13420*/  LDL.LU R28, [R1+0x304] ;  /* 0x00030400011c7983 */ /* 0x000f280000300800 */
[----:B------:R-:W4:Y:S01]  /*13430*/  LDL.LU R27, [R1+0x2e0] ;  /* 0x0002e000011b7983 */ /* 0x000f220000300800 */
[----:B------:R-:W-:-:S05]  /*13440*/  IADD3.X R4, PT, PT, R4, UR27, RZ, P6, !PT ;  /* 0x0000001b04047c10 */ /* 0x000fca000b7fe4ff */
        /* <DEDUP_REMOVED lines=20> */
[----:B--2---:R-:W-:-:S05]  /*13590*/  IADD3 R8, P6, PT, R8, UR69, RZ ;  /* 0x0000004508087c10 */ /* 0x004fca000ffde0ff */
[----:B------:R0:W-:Y:S01]  /*135a0*/  STL [R1+0x300], R8 ;  /* 0x0003000801007387 */ /* 0x0001e20000100800 */
[----:B------:R-:W-:-:S03]  /*135b0*/  IADD3.X R6, PT, PT, R6, UR27, RZ, P1, !PT ;  /* 0x0000001b06067c10 */ /* 0x000fc60008ffe4ff */
[----:B0-----:R-:W2:Y:S01]  /*135c0*/  LDL.LU R8, [R1+0x290] ;  /* 0x0002900001087983 */ /* 0x001ea20000300800 */
[----:B------:R-:W-:-:S03]  /*135d0*/  IADD3 R32, P1, PT, R32, UR69, RZ ;  /* 0x0000004520207c10 */ /* 0x000fc6000ff3e0ff */
[----:B------:R0:W-:Y:S01]  /*135e0*/  STL [R1+0x31c], R6 ;  /* 0x00031c0601007387 */ /* 0x0001e20000100800 */
[----:B---3--:R-:W-:-:S03]  /*135f0*/  IADD3.X R31, PT, PT, R31, UR27, RZ, P3, !PT ;  /* 0x0000001b1f1f7c10 */ /* 0x008fc60009ffe4ff */
[----:B0-----:R-:W3:Y:S04]  /*13600*/  LDL.LU R6, [R1+0x2ac] ;  /* 0x0002ac0001067983 */ /* 0x001ee80000300800 */
[----:B------:R-:W-:Y:S01]  /*13610*/  STL [R1+0x2f8], R32 ;  /* 0x0002f82001007387 */ /* 0x000fe20000100800 */
[----:B----4-:R-:W-:Y:S02]  /*13620*/  IADD3 R30, P3, PT, R30, UR69, RZ ;  /* 0x000000451e1e7c10 */ /* 0x010fe4000ff7e0ff */
[----:B------:R-:W-:Y:S02]  /*13630*/  IADD3.X R5, PT, PT, R5, UR27, RZ, P4, !PT ;  /* 0x0000001b05057c10 */ /* 0x000fe4000a7fe4ff */
[----:B------:R-:W-:-:S03]  /*13640*/  IADD3 R29, P4, PT, R29, UR69, RZ ;  /* 0x000000451d1d7c10 */ /* 0x000fc6000ff9e0ff */
[----:B------:R0:W-:Y:S01]  /*13650*/  STL [R1+0x30c], R5 ;  /* 0x00030c0501007387 */ /* 0x0001e20000100800 */
[----:B------:R-:W-:-:S03]  /*13660*/  IADD3.X R28, PT, PT, R28, UR27, RZ, P5, !PT ;  /* 0x0000001b1c1c7c10 */ /* 0x000fc6000affe4ff */
[----:B------:R-:W-:Y:S01]  /*13670*/  STL [R1+0x314], R31 ;  /* 0x0003141f01007387 */ /* 0x000fe20000100800 */
[----:B------:R-:W-:-:S03]  /*13680*/  IADD3 R27, P5, PT, R27, UR69, RZ ;  /* 0x000000451b1b7c10 */ /* 0x000fc6000ffbe0ff */
[----:B0-----:R-:W4:Y:S04]  /*13690*/  LDL.LU R5, [R1+0x288] ;  /* 0x0002880001057983 */ /* 0x001f280000300800 */
[----:B------:R-:W-:Y:S04]  /*136a0*/  STL [R1+0x2f0], R30 ;  /* 0x0002f01e01007387 */ /* 0x000fe80000100800 */
        /* <DEDUP_REMOVED lines=36> */
[----:B------:R0:W-:Y:S04]  /*138f0*/  STL [R1+0x2bc], R7 ;  /* 0x0002bc0701007387 */ /* 0x0001e80000100800 */
[----:B------:R-:W-:Y:S04]  /*13900*/  STL [R1+0x2a0], R11 ;  /* 0x0002a00b01007387 */ /* 0x000fe80000100800 */
[----:B0-----:R-:W4:Y:S04]  /*13910*/  LDL.LU R7, [R1+0x2a4] ;  /* 0x0002a40001077983 */ /* 0x001f280000300800 */
[----:B------:R0:W-:Y:S04]  /*13920*/  STL [R1+0x298], R4 ;  /* 0x0002980401007387 */ /* 0x0001e80000100800 */
[----:B0-----:R-:W4:Y:S01]  /*13930*/  LDL.LU R4, [R1+0x280] ;  /* 0x0002800001047983 */ /* 0x001f220000300800 */
[----:B------:R-:W-:-:S03]  /*13940*/  IADD3.X R9, PT, PT, R9, UR27, RZ, P5, !PT ;  /* 0x0000001b09097c10 */ /* 0x000fc6000affe4ff */
[----:B------:R-:W4:Y:S04]  /*13950*/  LDL.LU R32, [R1+0x29c] ;  /* 0x00029c0001207983 */ /* 0x000f280000300800 */
[----:B------:R-:W-:Y:S04]  /*13960*/  STL [R1+0x2b4], R9 ;  /* 0x0002b40901007387 */ /* 0x000fe80000100800 */
[----:B------:R-:W4:Y:S01]  /*13970*/  LDL.LU R31, [R1+0x278] ;  /* 0x00027800011f7983 */ /* 0x000f220000300800 */
[----:B--2---:R-:W-:-:S05]  /*13980*/  IADD3 R8, P5, PT, R8, UR69, RZ ;  /* 0x0000004508087c10 */ /* 0x004fca000ffbe0ff */
[----:B------:R-:W-:Y:S04]  /*13990*/  STL [R1+0x290], R8 ;  /* 0x0002900801007387 */ /* 0x000fe80000100800 */
[----:B------:R-:W2:Y:S01]  /*139a0*/  LDL.LU R30, [R1+0x294] ;  /* 0x00029400011e7983 */ /* 0x000ea20000300800 */
[----:B---3--:R-:W-:-:S05]  /*139b0*/  IADD3.X R6, PT, PT, R6, UR27, RZ, P6, !PT ;  /* 0x0000001b06067c10 */ /* 0x008fca000b7fe4ff */
[----:B------:R0:W-:Y:S04]  /*139c0*/  STL [R1+0x2ac], R6 ;  /* 0x0002ac0601007387 */ /* 0x0001e80000100800 */
[----:B0-----:R-:W3:Y:S04]  /*139d0*/  LDL.LU R6, [R1+0x270] ;  /* 0x0002700001067983 */ /* 0x001ee80000300800 */
[----:B------:R-:W3:Y:S04]  /*139e0*/  LDL.LU R29, [R1+0x28c] ;  /* 0x00028c00011d7983 */ /* 0x000ee80000300800 */
[----:B------:R-:W3:Y:S04]  /*139f0*/  LDL.LU R28, [R1+0x268] ;  /* 0x00026800011c7983 */ /* 0x000ee80000300800 */
[----:B------:R-:W3:Y:S01]  /*13a00*/  LDL.LU R27, [R1+0x284] ;  /* 0x00028400011b7983 */ /* 0x000ee20000300800 */
[----:B----4-:R-:W-:-:S05]  /*13a10*/  IADD3 R5, P6, PT, R5, UR69, RZ ;  /* 0x0000004505057c10 */ /* 0x010fca000ffde0ff */
        /* <DEDUP_REMOVED lines=20> */
[----:B------:R-:W-:-:S05]  /*13b60*/  IADD3.X R7, PT, PT, R7, UR27, RZ, P1, !PT ;  /* 0x0000001b07077c10 */ /* 0x000fca0008ffe4ff */
[----:B------:R0:W-:Y:S01]  /*13b70*/  STL [R1+0x2a4], R7 ;  /* 0x0002a40701007387 */ /* 0x0001e20000100800 */
[----:B------:R-:W-:-:S03]  /*13b80*/  IADD3 R4, P1, PT, R4, UR69, RZ ;  /* 0x0000004504047c10 */ /* 0x000fc6000ff3e0ff */
[----:B0-----:R-:W4:Y:S04]  /*13b90*/  LDL.LU R7, [R1+0x234] ;  /* 0x0002340001077983 */ /* 0x001f280000300800 */
[----:B------:R0:W-:Y:S04]  /*13ba0*/  STL [R1+0x280], R4 ;  /* 0x0002800401007387 */ /* 0x0001e80000100800 */
[----:B0-----:R-:W4:Y:S01]  /*13bb0*/  LDL.LU R4, [R1+0x210] ;  /* 0x0002100001047983 */ /* 0x001f220000300800 */
[----:B------:R-:W-:Y:S02]  /*13bc0*/  IADD3.X R32, PT, PT, R32, UR27, RZ, P3, !PT ;  /* 0x0000001b20207c10 */ /* 0x000fe40009ffe4ff */
[----:B------:R-:W-:-:S03]  /*13bd0*/  IADD3 R31, P3, PT, R31, UR69, RZ ;  /* 0x000000451f1f7c10 */ /* 0x000fc6000ff7e0ff */
[----:B------:R-:W-:Y:S01]  /*13be0*/  STL [R1+0x29c], R32 ;  /* 0x00029c2001007387 */ /* 0x000fe20000100800 */
[----:B--2---:R-:W-:Y:S02]  /*13bf0*/  IADD3.X R30, PT, PT, R30, UR27, RZ, P4, !PT ;  /* 0x0000001b1e1e7c10 */ /* 0x004fe4000a7fe4ff */
[----:B---3--:R-:W-:Y:S02]  /*13c00*/  IADD3 R6, P4, PT, R6, UR69, RZ ;  /* 0x0000004506067c10 */ /* 0x008fe4000ff9e0ff */
[----:B------:R-:W-:-:S03]  /*13c10*/  IADD3.X R29, PT, PT, R29, UR27, RZ, P5, !PT ;  /* 0x0000001b1d1d7c10 */ /* 0x000fc6000affe4ff */
[----:B------:R0:W-:Y:S01]  /*13c20*/  STL [R1+0x270], R6 ;  /* 0x0002700601007387 */ /* 0x0001e20000100800 */
[----:B------:R-:W-:-:S03]  /*13c30*/  IADD3 R28, P5, PT, R28, UR69, RZ ;  /* 0x000000451c1c7c10 */ /* 0x000fc6000ffbe0ff */
[----:B------:R-:W-:Y:S01]  /*13c40*/  STL [R1+0x278], R31 ;  /* 0x0002781f01007387 */ /* 0x000fe20000100800 */
[----:B------:R-:W-:-:S03]  /*13c50*/  IADD3.X R27, PT, PT, R27, UR27, RZ, P6, !PT ;  /* 0x0000001b1b1b7c10 */ /* 0x000fc6000b7fe4ff */
[----:B0-----:R-:W2:Y:S04]  /*13c60*/  LDL.LU R6, [R1+0x22c] ;  /* 0x00022c0001067983 */ /* 0x001ea80000300800 */
[----:B------:R-:W-:Y:S04]  /*13c70*/  STL [R1+0x294], R30 ;  /* 0x0002941e01007387 */ /* 0x000fe80000100800 */
[----:B------:R-:W-:Y:S01]  /*13c80*/  STL [R1+0x28c], R29 ;  /* 0x00028c1d01007387 */ /* 0x000fe20000100800 */
[----:B----4-:R-:W-:-:S03]  /*13c90*/  IADD3 R26, P6, PT, R26, UR69, RZ ;  /* 0x000000451a1a7c10 */ /* 0x010fc6000ffde0ff */
        /* <DEDUP_REMOVED lines=34> */
[----:B------:R0:W-:Y:S01]  /*13ec0*/  STL [R1+0x220], R8 ;  /* 0x0002200801007387 */ /* 0x0001e20000100800 */
[----:B------:R-:W-:-:S03]  /*13ed0*/  IADD3 R9, P5, PT, R9, UR69, RZ ;  /* 0x0000004509097c10 */ /* 0x000fc6000ffbe0ff */
[----:B------:R-:W-:Y:S04]  /*13ee0*/  STL [R1+0x244], R11 ;  /* 0x0002440b01007387 */ /* 0x000fe80000100800 */
[----:B0-----:R-:W3:Y:S04]  /*13ef0*/  LDL.LU R8, [R1+0x208] ;  /* 0x0002080001087983 */ /* 0x001ee80000300800 */
[----:B------:R0:W-:Y:S04]  /*13f00*/  STL [R1+0x23c], R5 ;  /* 0x00023c0501007387 */ /* 0x0001e80000100800 */
[----:B0-----:R-:W4:Y:S04]  /*13f10*/  LDL.LU R5, [R1+0x224] ;  /* 0x0002240001057983 */ /* 0x001f280000300800 */
[----:B------:R-:W4:Y:S01]  /*13f20*/  LDL.LU R32, [R1+0x200] ;  /* 0x0002000001207983 */ /* 0x000f220000300800 */
[----:B------:R-:W-:-:S03]  /*13f30*/  IADD3.X R7, PT, PT, R7, UR27, RZ, P6, !PT ;  /* 0x0000001b07077c10 */ /* 0x000fc6000b7fe4ff */
[----:B------:R-:W-:Y:S04]  /*13f40*/  STL [R1+0x218], R9 ;  /* 0x0002180901007387 */ /* 0x000fe80000100800 */
[----:B------:R-:W4:Y:S04]  /*13f50*/  LDL.LU R31, [R1+0x21c] ;  /* 0x00021c00011f7983 */ /* 0x000f280000300800 */
[----:B------:R-:W-:Y:S01]  /*13f60*/  STL [R1+0x234], R7 ;  /* 0x0002340701007387 */ /* 0x000fe20000100800 */
[----:B------:R-:W-:-:S03]  /*13f70*/  IADD3 R4, P6, PT, R4, UR69, RZ ;  /* 0x0000004504047c10 */ /* 0x000fc6000ffde0ff */
[----:B------:R-:W4:Y:S04]  /*13f80*/  LDL.LU R30, [R1+0x1f8] ;  /* 0x0001f800011e7983 */ /* 0x000f280000300800 */
[----:B------:R0:W-:Y:S04]  /*13f90*/  STL [R1+0x210], R4 ;  /* 0x0002100401007387 */ /* 0x0001e80000100800 */
[----:B0-----:R-:W4:Y:S04]  /*13fa0*/  LDL.LU R4, [R1+0x214] ;  /* 0x0002140001047983 */ /* 0x001f280000300800 */
[----:B------:R-:W4:Y:S04]  /*13fb0*/  LDL.LU R29, [R1+0x1f0] ;  /* 0x0001f000011d7983 */ /* 0x000f280000300800 */
[----:B------:R-:W4:Y:S04]  /*13fc0*/  LDL.LU R28, [R1+0x20c] ;  /* 0x00020c00011c7983 */ /* 0x000f280000300800 */
[----:B------:R-:W4:Y:S01]  /*13fd0*/  LDL.LU R27, [R1+0x1e8] ;  /* 0x0001e800011b7983 */ /* 0x000f220000300800 */
[----:B--2---:R-:W-:-:S05]  /*13fe0*/  IADD3.X R6, PT, PT, R6, UR27, RZ, P1, !PT ;  /* 0x0000001b06067c10 */ /* 0x004fca0008ffe4ff */
        /* <DEDUP_REMOVED lines=20> */
[----:B---3--:R-:W-:-:S05]  /*14130*/  IADD3 R8, P1, PT, R8, UR69, RZ ;  /* 0x0000004508087c10 */ /* 0x008fca000ff3e0ff */
[----:B------:R0:W-:Y:S01]  /*14140*/  STL [R1+0x208], R8 ;  /* 0x0002080801007387 */ /* 0x0001e20000100800 */
[----:B----4-:R-:W-:-:S03]  /*14150*/  IADD3.X R5, PT, PT, R5, UR27, RZ, P3, !PT ;  /* 0x0000001b05057c10 */ /* 0x010fc60009ffe4ff */
[----:B0-----:R-:W3:Y:S01]  /*14160*/  LDL.LU R8, [R1+0x198] ;  /* 0x0001980001087983 */ /* 0x001ee20000300800 */
[----:B------:R-:W-:-:S03]  /*14170*/  IADD3 R32, P3, PT, R32, UR69, RZ ;  /* 0x0000004520207c10 */ /* 0x000fc6000ff7e0ff */
[----:B------:R0:W-:Y:S01]  /*14180*/  STL [R1+0x224], R5 ;  /* 0x0002240501007387 */ /* 0x0001e20000100800 */
[----:B------:R-:W-:-:S03]  /*14190*/  IADD3.X R31, PT, PT, R31, UR27, RZ, P4, !PT ;  /* 0x0000001b1f1f7c10 */ /* 0x000fc6000a7fe4ff */
[----:B0-----:R-:W4:Y:S04]  /*141a0*/  LDL.LU R5, [R1+0x1b4] ;  /* 0x0001b40001057983 */ /* 0x001f280000300800 */
[----:B------:R-:W-:Y:S01]  /*141b0*/  STL [R1+0x200], R32 ;  /* 0x0002002001007387 */ /* 0x000fe20000100800 */
[----:B------:R-:W-:-:S05]  /*141c0*/  IADD3.X R4, PT, PT, R4, UR27, RZ, P5, !PT ;  /* 0x0000001b04047c10 */ /* 0x000fca000affe4ff */
[----:B------:R0:W-:Y:S04]  /*141d0*/  STL [R1+0x214], R4 ;  /* 0x0002140401007387 */ /* 0x0001e80000100800 */
[----:B------:R-:W-:Y:S04]  /*141e0*/  STL [R1+0x21c], R31 ;  /* 0x00021c1f01007387 */ /* 0x000fe80000100800 */
[----:B0-----:R-:W4:Y:S01]  /*141f0*/  LDL.LU R4, [R1+0x190] ;  /* 0x0001900001047983 */ /* 0x001f220000300800 */
[----:B------:R-:W-:Y:S02]  /*14200*/  IADD3 R30, P4, PT, R30, UR69, RZ ;  /* 0x000000451e1e7c10 */ /* 0x000fe4000ff9e0ff */
[----:B------:R-:W-:-:S02]  /*14210*/  IADD3 R29, P5, PT, R29, UR69, RZ ;  /* 0x000000451d1d7c10 */ /* 0x000fc4000ffbe0ff */
[----:B------:R-:W-:Y:S02]  /*14220*/  IADD3.X R28, PT, PT, R28, UR27, RZ, P6, !PT ;  /* 0x0000001b1c1c7c10 */ /* 0x000fe4000b7fe4ff */
[----:B------:R-:W-:Y:S01]  /*14230*/  IADD3 R27, P6, PT, R27, UR69, RZ ;  /* 0x000000451b1b7c10 */ /* 0x000fe2000ffde0ff */
[----:B------:R-:W-:Y:S04]  /*14240*/  STL [R1+0x1f8], R30 ;  /* 0x0001f81e01007387 */ /* 0x000fe80000100800 */
[----:B------:R-:W-:Y:S04]  /*14250*/  STL [R1+0x1f0], R29 ;  /* 0x0001f01d01007387 */ /* 0x000fe80000100800 */
[----:B------:R-:W-:Y:S04]  /*14260*/  STL [R1+0x20c], R28 ;  /* 0x00020c1c01007387 */ /* 0x000fe80000100800 */
[----:B------:R-:W-:Y:S01]  /*14270*/  STL [R1+0x1e8], R27 ;  /* 0x0001e81b01007387 */ /* 0x000fe20000100800 */
[----:B--2---:R-:W-:-:S02]  /*14280*/  IADD3.X R26, PT, PT, R26, UR27, RZ, P1, !PT ;  /* 0x0000001b1a1a7c10 */ /* 0x004fc40008ffe4ff */
        /* <DEDUP_REMOVED lines=32> */
[----:B------:R0:W-:Y:S01]  /*14490*/  STL [R1+0x1c4], R7 ;  /* 0x0001c40701007387 */ /* 0x0001e20000100800 */
[----:B------:R-:W-:-:S03]  /*144a0*/  IADD3.X R9, PT, PT, R9, UR27, RZ, P6, !PT ;  /* 0x0000001b09097c10 */ /* 0x000fc6000b7fe4ff */
[----:B------:R-:W-:Y:S04]  /*144b0*/  STL [R1+0x1a8], R11 ;  /* 0x0001a80b01007387 */ /* 0x000fe80000100800 */
[----:B0-----:R-:W2:Y:S04]  /*144c0*/  LDL.LU R7, [R1+0x1ac] ;  /* 0x0001ac0001077983 */ /* 0x001ea80000300800 */
[----:B------:R0:W-:Y:S04]  /*144d0*/  STL [R1+0x1a0], R6 ;  /* 0x0001a00601007387 */ /* 0x0001e80000100800 */
[----:B0-----:R-:W2:Y:S04]  /*144e0*/  LDL.LU R6, [R1+0x188] ;  /* 0x0001880001067983 */ /* 0x001ea80000300800 */
[----:B------:R-:W2:Y:S01]  /*144f0*/  LDL.LU R32, [R1+0x1a4] ;  /* 0x0001a40001207983 */ /* 0x000ea20000300800 */
[----:B---3--:R-:W-:-:S03]  /*14500*/  IADD3 R8, P6, PT, R8, UR69, RZ ;  /* 0x0000004508087c10 */ /* 0x008fc6000ffde0ff */
[----:B------:R-:W-:Y:S04]  /*14510*/  STL [R1+0x1bc], R9 ;  /* 0x0001bc0901007387 */ /* 0x000fe80000100800 */
[----:B------:R-:W3:Y:S04]  /*14520*/  LDL.LU R31, [R1+0x180] ;  /* 0x00018000011f7983 */ /* 0x000ee80000300800 */
[----:B------:R-:W-:Y:S01]  /*14530*/  STL [R1+0x198], R8 ;  /* 0x0001980801007387 */ /* 0x000fe20000100800 */
[----:B----4-:R-:W-:-:S03]  /*14540*/  IADD3.X R5, PT, PT, R5, UR27, RZ, P1, !PT ;  /* 0x0000001b05057c10 */ /* 0x010fc60008ffe4ff */
[----:B------:R-:W4:Y:S04]  /*14550*/  LDL.LU R30, [R1+0x19c] ;  /* 0x00019c00011e7983 */ /* 0x000f280000300800 */
[----:B------:R0:W-:Y:S04]  /*14560*/  STL [R1+0x1b4], R5 ;  /* 0x0001b40501007387 */ /* 0x0001e80000100800 */
[----:B0-----:R-:W4:Y:S04]  /*14570*/  LDL.LU R5, [R1+0x170] ;  /* 0x0001700001057983 */ /* 0x001f280000300800 */
[----:B------:R-:W4:Y:S04]  /*14580*/  LDL.LU R29, [R1+0x194] ;  /* 0x00019400011d7983 */ /* 0x000f280000300800 */
[----:B------:R-:W4:Y:S04]  /*14590*/  LDL.LU R28, [R1+0x168] ;  /* 0x00016800011c7983 */ /* 0x000f280000300800 */
[----:B------:R-:W4:Y:S01]  /*145a0*/  LDL.LU R27, [R1+0x18c] ;  /* 0x00018c00011b7983 */ /* 0x000f220000300800 */
[----:B------:R-:W-:-:S05]  /*145b0*/  IADD3 R4, P1, PT, R4, UR69, RZ ;  /* 0x0000004504047c10 */ /* 0x000fca000ff3e0ff */
        /* <DEDUP_REMOVED lines=20> */
[----:B--2---:R-:W-:-:S05]  /*14700*/  IADD3.X R7, PT, PT, R7, UR27, RZ, P3, !PT ;  /* 0x0000001b07077c10 */ /* 0x004fca0009ffe4ff */
[----:B------:R0:W-:Y:S01]  /*14710*/  STL [R1+0x1ac], R7 ;  /* 0x0001ac0701007387 */ /* 0x0001e20000100800 */
[----:B------:R-:W-:-:S03]  /*14720*/  IADD3 R6, P3, PT, R6, UR69, RZ ;  /* 0x0000004506067c10 */ /* 0x000fc6000ff7e0ff */
[----:B0-----:R-:W2:Y:S01]  /*14730*/  LDL.LU R7, [R1+0x134] ;  /* 0x0001340001077983 */ /* 0x001ea20000300800 */
[----:B------:R-:W-:-:S03]  /*14740*/  IADD3.X R32, PT, PT, R32, UR27, RZ, P4, !PT ;  /* 0x0000001b20207c10 */ /* 0x000fc6000a7fe4ff */
[----:B------:R0:W-:Y:S01]  /*14750*/  STL [R1+0x188], R6 ;  /* 0x0001880601007387 */ /* 0x0001e20000100800 */
[----:B---3--:R-:W-:-:S03]  /*14760*/  IADD3 R31, P4, PT, R31, UR69, RZ ;  /* 0x000000451f1f7c10 */ /* 0x008fc6000ff9e0ff */
[----:B0-----:R-:W3:Y:S01]  /*14770*/  LDL.LU R6, [R1+0x110] ;  /* 0x0001100001067983 */ /* 0x001ee20000300800 */
[----:B----4-:R-:W-:-:S03]  /*14780*/  IADD3.X R30, PT, PT, R30, UR27, RZ, P5, !PT ;  /* 0x0000001b1e1e7c10 */ /* 0x010fc6000affe4ff */
        /* <DEDUP_REMOVED lines=8> */
[----:B------:R-:W-:Y:S04]  /*14810*/  STL [R1+0x19c], R30 ;  /* 0x00019c1e01007387 */ /* 0x000fe80000100800 */
        /* <DEDUP_REMOVED lines=46> */
[----:B------:R0:W-:Y:S04]  /*14b00*/  STL [R1+0x134], R7 ;  /* 0x0001340701007387 */ /* 0x0001e80000100800 */
        /* <DEDUP_REMOVED lines=25> */
[----:B-1----:R-:W4:Y:S04]  /*14ca0*/  LDL.LU R6, [R1+0xc4] ;  /* 0x0000c40001067983 */ /* 0x002f280000300800 */
        /* <DEDUP_REMOVED lines=155> */
[----:B------:R-:W2:Y:S04]  /*15660*/  LDL.LU R32, [R1+0x570] ;  /* 0x0005700001207983 */ /* 0x000ea80000300800 */
[----:B------:R-:W-:Y:S01]  /*15670*/  STL [R1+0x588], R9 ;  /* 0x0005880901007387 */ /* 0x000fe20000100800 */
[----:B---3--:R-:W-:-:S03]  /*15680*/  IADD3.X R6, PT, PT, R6, UR66, RZ, P3, !PT ;  /* 0x0000004206067c10 */ /* 0x008fc60009ffe4ff */
[----:B------:R-:W3:Y:S04]  /*15690*/  LDL.LU R31, [R1+0x58c] ;  /* 0x00058c00011f7983 */ /* 0x000ee80000300800 */
[----:B------:R0:W-:Y:S04]  /*156a0*/  STL [R1+0x5bc], R6 ;  /* 0x0005bc0601007387 */ /* 0x0001e80000100800 */
[----:B------:R-:W3:Y:S01]  /*156b0*/  LDL.LU R30, [R1+0x568] ;  /* 0x00056800011e7983 */ /* 0x000ee20000300800 */
[----:B----4-:R-:W-:-:S05]  /*156c0*/  IADD3 R5, P3, PT, R5, UR70, RZ ;  /* 0x0000004605057c10 */ /* 0x010fca000ff7e0ff */
        /* <DEDUP_REMOVED lines=35> */
[----:B------:R-:W-:Y:S02]  /*15900*/  IADD3 R30, P6, PT, R30, UR70, RZ ;  /* 0x000000461e1e7c10 */ /* 0x000fe4000ffde0ff */
[----:B----4-:R-:W-:Y:S02]  /*15910*/  IADD3.X R6, PT, PT, R6, UR66, RZ, P1, !PT ;  /* 0x0000004206067c10 */ /* 0x010fe40008ffe4ff */
[----:B------:R-:W-:-:S03]  /*15920*/  IADD3 R29, P1, PT, R29, UR70, RZ ;  /* 0x000000461d1d7c10 */ /* 0x000fc6000ff3e0ff */
[----:B------:R0:W-:Y:S01]  /*15930*/  STL [R1+0x584], R6 ;  /* 0x0005840601007387 */ /* 0x0001e20000100800 */
[----:B------:R-:W-:-:S03]  /*15940*/  IADD3.X R28, PT, PT, R28, UR66, RZ, P3, !PT ;  /* 0x000000421c1c7c10 */ /* 0x000fc60009ffe4ff */
[----:B------:R-:W-:Y:S01]  /*15950*/  STL [R1+0x58c], R31 ;  /* 0x00058c1f01007387 */ /* 0x000fe20000100800 */
[----:B------:R-:W-:-:S03]  /*15960*/  IADD3 R27, P3, PT, R27, UR70, RZ ;  /* 0x000000461b1b7c10 */ /* 0x000fc6000ff7e0ff */
[----:B0-----:R-:W4:Y:S04]  /*15970*/  LDL.LU R6, [R1+0x4f8] ;  /* 0x0004f80001067983 */ /* 0x001f280000300800 */
[----:B------:R-:W-:Y:S04]  /*15980*/  STL [R1+0x568], R30 ;  /* 0x0005681e01007387 */ /* 0x000fe80000100800 */
        /* <DEDUP_REMOVED lines=34> */
[----:B------:R-:W-:Y:S04]  /*15bb0*/  STL [R1+0x534], R12 ;  /* 0x0005340c01007387 */ /* 0x000fe80000100800 */
[----:B------:R0:W-:Y:S04]  /*15bc0*/  STL [R1+0x52c], R5 ;  /* 0x00052c0501007387 */ /* 0x0001e80000100800 */
[----:B------:R-:W-:Y:S04]  /*15bd0*/  STL [R1+0x510], R11 ;  /* 0x0005100b01007387 */ /* 0x000fe80000100800 */
[----:B0-----:R-:W4:Y:S01]  /*15be0*/  LDL.LU R5, [R1+0x514] ;  /* 0x0005140001057983 */ /* 0x001f220000300800 */
[----:B------:R-:W-:-:S02]  /*15bf0*/  IADD3 R4, P1, PT, R4, UR70, RZ ;  /* 0x0000004604047c10 */ /* 0x000fc4000ff3e0ff */
[----:B------:R-:W-:-:S03]  /*15c00*/  IADD3.X R9, PT, PT, R9, UR66, RZ, P3, !PT ;  /* 0x0000004209097c10 */ /* 0x000fc60009ffe4ff */
[----:B------:R0:W-:Y:S04]  /*15c10*/  STL [R1+0x508], R4 ;  /* 0x0005080401007387 */ /* 0x0001e80000100800 */
[----:B0-----:R-:W4:Y:S04]  /*15c20*/  LDL.LU R4, [R1+0x4f0] ;  /* 0x0004f00001047983 */ /* 0x001f280000300800 */
[----:B------:R-:W4:Y:S04]  /*15c30*/  LDL.LU R32, [R1+0x50c] ;  /* 0x00050c0001207983 */ /* 0x000f280000300800 */
[----:B------:R-:W-:Y:S04]  /*15c40*/  STL [R1+0x524], R9 ;  /* 0x0005240901007387 */ /* 0x000fe80000100800 */
[----:B------:R-:W4:Y:S01]  /*15c50*/  LDL.LU R31, [R1+0x4e8] ;  /* 0x0004e800011f7983 */ /* 0x000f220000300800 */
[----:B--2---:R-:W-:-:S05]  /*15c60*/  IADD3 R8, P3, PT, R8, UR70, RZ ;  /* 0x0000004608087c10 */ /* 0x004fca000ff7e0ff */
[----:B------:R0:W-:Y:S04]  /*15c70*/  STL [R1+0x500], R8 ;  /* 0x0005000801007387 */ /* 0x0001e80000100800 */
        /* <DEDUP_REMOVED lines=28> */
[----:B------:R-:W-:-:S05]  /*15e40*/  IADD3.X R5, PT, PT, R5, UR66, RZ, P5, !PT ;  /* 0x0000004205057c10 */ /* 0x000fca000affe4ff */
[----:B------:R0:W-:Y:S04]  /*15e50*/  STL [R1+0x514], R5 ;  /* 0x0005140501007387 */ /* 0x0001e80000100800 */
[----:B0-----:R-:W4:Y:S01]  /*15e60*/  LDL.LU R5, [R1+0xa4] ;  /* 0x0000a40001057983 */ /* 0x001f220000300800 */
[----:B------:R-:W-:Y:S02]  /*15e70*/  IADD3 R4, P5, PT, R4, UR70, RZ ;  /* 0x0000004604047c10 */ /* 0x000fe4000ffbe0ff */
[----:B------:R-:W-:-:S03]  /*15e80*/  IADD3.X R32, PT, PT, R32, UR66, RZ, P6, !PT ;  /* 0x0000004220207c10 */ /* 0x000fc6000b7fe4ff */
[----:B------:R0:W-:Y:S01]  /*15e90*/  STL [R1+0x4f0], R4 ;  /* 0x0004f00401007387 */ /* 0x0001e20000100800 */
[----:B------:R-:W-:-:S03]  /*15ea0*/  IADD3 R31, P6, PT, R31, UR70, RZ ;  /* 0x000000461f1f7c10 */ /* 0x000fc6000ffde0ff */
[----:B0-----:R-:W4:Y:S04]  /*15eb0*/  LDL.LU R4, [R1+0x80] ;  /* 0x0000800001047983 */ /* 0x001f280000300800 */
        /* <DEDUP_REMOVED lines=55> */
[----:B------:R0:W-:Y:S04]  /*16230*/  STL [R1+0xa4], R5 ;  /* 0x0000a40501007387 */ /* 0x0001e80000100800 */
[----:B0-----:R-:W4:Y:S04]  /*16240*/  LDL.LU R5, [R1+0x70] ;  /* 0x0000700001057983 */ /* 0x001f280000300800 */
[----:B------:R-:W4:Y:S01]  /*16250*/  LDL.LU R11, [R1+0x84] ;  /* 0x00008400010b7983 */ /* 0x000f220000300800 */
[----:B------:R-:W-:-:S05]  /*16260*/  IADD3 R4, P4, PT, R4, UR70, RZ ;  /* 0x0000004604047c10 */ /* 0x000fca000ff9e0ff */
[----:B------:R-:W-:Y:S04]  /*16270*/  STL [R1+0x80], R4 ;  /* 0x0000800401007387 */ /* 0x000fe80000100800 */
        /* <DEDUP_REMOVED lines=22> */
[----:B0-----:R-:W2:Y:S01]  /*163e0*/  LDL.LU R8, [R1+0x2c] ;  /* 0x00002c0001087983 */ /* 0x001ea20000300800 */
[----:B---3--:R-:W-:-:S05]  /*163f0*/  IADD3 R7, P5, PT, R7, UR70, RZ ;  /* 0x0000004607077c10 */ /* 0x008fca000ffbe0ff */
[----:B------:R0:W-:Y:S01]  /*16400*/  STL [R1+0x78], R7 ;  /* 0x0000780701007387 */ /* 0x0001e20000100800 */
[----:B----4-:R-:W-:-:S03]  /*16410*/  IADD3.X R6, PT, PT, R6, UR66, RZ, P6, !PT ;  /* 0x0000004206067c10 */ /* 0x010fc6000b7fe4ff */
[----:B0-----:R-:W3:Y:S01]  /*16420*/  LDL.LU R7, [R1+0x1c] ;  /* 0x00001c0001077983 */ /* 0x001ee20000300800 */
[----:B------:R-:W-:-:S03]  /*16430*/  IADD3.X R31, PT, PT, R31, UR66, RZ, P1, !PT ;  /* 0x000000421f1f7c10 */ /* 0x000fc60008ffe4ff */
[----:B------:R0:W-:Y:S04]  /*16440*/  STL [R1+0x94], R6 ;  /* 0x0000940601007387 */ /* 0x0001e80000100800 */
[----:B0-----:R-:W4:Y:S01]  /*16450*/  LDL.LU R6, [R1+0x18] ;  /* 0x0000180001067983 */ /* 0x001f220000300800 */
[----:B------:R-:W-:Y:S02]  /*16460*/  IADD3 R5, P1, PT, R5, UR70, RZ ;  /* 0x0000004605057c10 */ /* 0x000fe4000ff3e0ff */
[----:B------:R-:W-:-:S03]  /*16470*/  IADD3.X R11, PT, PT, R11, UR66, RZ, P3, !PT ;  /* 0x000000420b0b7c10 */ /* 0x000fc60009ffe4ff */
[----:B------:R0:W-:Y:S04]  /*16480*/  STL [R1+0x70], R5 ;  /* 0x0000700501007387 */ /* 0x0001e80000100800 */
[----:B0-----:R-:W4:Y:S04]  /*16490*/  LDL.LU R5, [R1+0x14] ;  /* 0x0000140001057983 */ /* 0x001f280000300800 */
[----:B------:R-:W-:Y:S04]  /*164a0*/  STL [R1+0x8c], R31 ;  /* 0x00008c1f01007387 */ /* 0x000fe80000100800 */
[----:B------:R0:W-:Y:S04]  /*164b0*/  STL [R1+0x84], R11 ;  /* 0x0000840b01007387 */ /* 0x0001e80000100800 */
[----:B0-----:R-:W4:Y:S01]  /*164c0*/  LDL.LU R11, [R1+0x24] ;  /* 0x00002400010b7983 */ /* 0x001f220000300800 */
[----:B------:R-:W-:-:S02]  /*164d0*/  IADD3 R30, P3, PT, R30, UR70, RZ ;  /* 0x000000461e1e7c10 */ /* 0x000fc4000ff7e0ff */
[----:B------:R-:W-:Y:S01]  /*164e0*/  IADD3.X R29, PT, PT, R29, UR66, RZ, P4, !PT ;  /* 0x000000421d1d7c10 */ /* 0x000fe2000a7fe4ff */
[----:B------:R-:W-:Y:S01]  /*164f0*/  IMAD.U32 R4, RZ, RZ, UR4 ;  /* 0x00000004ff047e24 */ /* 0x000fe2000f8e00ff */
[----:B------:R-:W-:Y:S01]  /*16500*/  IADD3 R28, P4, PT, R28, UR70, RZ ;  /* 0x000000461c1c7c10 */ /* 0x000fe2000ff9e0ff */
[----:B------:R-:W-:Y:S02]  /*16510*/  STL [R1+0x68], R30 ;  /* 0x0000681e01007387 */ /* 0x000fe40000100800 */
[----:B------:R-:W0:Y:S02]  /*16520*/  SYNCS.PHASECHK.TRANS64.TRYWAIT P6, [UR11], R4 ;  /* 0x00000004ff0075a7 */ /* 0x000e2400080c110b */
[----:B------:R-:W-:Y:S04]  /*16530*/  STL [R1+0x7c], R29 ;  /* 0x00007c1d01007387 */ /* 0x000fe80000100800 */
[----:B------:R-:W-:Y:S01]  /*16540*/  STL [R1+0x60], R28 ;  /* 0x0000601c01007387 */ /* 0x000fe20000100800 */
[----:B------:R-:W-:-:S02]  /*16550*/  PRMT R62, RZ, 0x7610, R62 ;  /* 0x00007610ff3e7816 */ /* 0x000fc4000000003e */
[----:B------:R-:W-:Y:S02]  /*16560*/  PRMT R53, RZ, 0x7610, R53 ;  /* 0x00007610ff357816 */ /* 0x000fe40000000035 */
[----:B--2---:R-:W-:Y:S02]  /*16570*/  IADD3.X R27, PT, PT, R27, UR66, RZ, P5, !PT ;  /* 0x000000421b1b7c10 */ /* 0x004fe4000affe4ff */
        /* <DEDUP_REMOVED lines=25> */
[----:B------:R-:W-:Y:S02]  /*16710*/  IADD3.X R13, PT, PT, R13, UR66, RZ, P4, !PT ;  /* 0x000000420d0d7c10 */ /* 0x000fe4000a7fe4ff */
[----:B------:R-:W-:Y:S01]  /*16720*/  IADD3 R12, P4, PT, R12, UR70, RZ ;  /* 0x000000460c0c7c10 */ /* 0x000fe2000ff9e0ff */
[----:B------:R-:W-:Y:S01]  /*16730*/  STL [R1+0x44], R15 ;  /* 0x0000440f01007387 */ /* 0x000fe20000100800 */
[----:B------:R-:W-:-:S03]  /*16740*/  IADD3.X R9, PT, PT, R9, UR66, RZ, P5, !PT ;  /* 0x0000004209097c10 */ /* 0x000fc6000affe4ff */
[----:B------:R-:W-:Y:S01]  /*16750*/  STL [R1+0x28], R14 ;  /* 0x0000280e01007387 */ /* 0x000fe20000100800 */
[----:B------:R-:W-:-:S03]  /*16760*/  IADD3.X R8, PT, PT, R8, UR66, RZ, P1, !PT ;  /* 0x0000004208087c10 */ /* 0x000fc60008ffe4ff */
[----:B------:R-:W-:Y:S04]  /*16770*/  STL [R1+0x3c], R13 ;  /* 0x00003c0d01007387 */ /* 0x000fe80000100800 */
[----:B------:R1:W-:Y:S04]  /*16780*/  STL [R1+0x2c], R8 ;  /* 0x00002c0801007387 */ /* 0x0003e80000100800 */
[----:B------:R-:W-:Y:S04]  /*16790*/  STL [R1+0x20], R12 ;  /* 0x0000200c01007387 */ /* 0x000fe80000100800 */
[----:B------:R2:W-:Y:S01]  /*167a0*/  STL [R1+0x34], R9 ;  /* 0x0000340901007387 */ /* 0x0005e20000100800 */
[----:B-1----:R-:W-:-:S02]  /*167b0*/  SHF.R.U32.HI R8, RZ, 0x6, R10 ;  /* 0x00000006ff087819 */ /* 0x002fc4000001160a */
[----:B---3--:R-:W-:Y:S02]  /*167c0*/  IADD3.X R7, PT, PT, R7, UR66, RZ, P4, !PT ;  /* 0x0000004207077c10 */ /* 0x008fe4000a7fe4ff */
[----:B----4-:R-:W-:Y:S02]  /*167d0*/  IADD3 R6, P4, PT, R6, UR70, RZ ;  /* 0x0000004606067c10 */ /* 0x010fe4000ff9e0ff */
[--C-:B--2---:R-:W-:Y:S02]  /*167e0*/  SHF.R.U32.HI R9, RZ, 0x6, R10.reuse ;  /* 0x00000006ff097819 */ /* 0x104fe4000001160a */
[----:B------:R-:W-:Y:S02]  /*167f0*/  SHF.R.U32.HI R10, RZ, 0x6, R10 ;  /* 0x00000006ff0a7819 */ /* 0x000fe4000001160a */
[----:B------:R-:W-:Y:S02]  /*16800*/  SGXT.U32 R8, R8, 0x1 ;  /* 0x000000010808781a */ /* 0x000fe40000000000 */
[----:B------:R-:W-:-:S02]  /*16810*/  SGXT.U32 R9, R9, 0x1 ;  /* 0x000000010909781a */ /* 0x000fc40000000000 */
[----:B------:R-:W-:Y:S02]  /*16820*/  SGXT.U32 R10, R10, 0x1 ;  /* 0x000000010a0a781a */ /* 0x000fe40000000000 */
[----:B------:R-:W-:Y:S02]  /*16830*/  IADD3.X R5, PT, PT, R5, UR66, RZ, P4, !PT ;  /* 0x0000004205057c10 */ /* 0x000fe4000a7fe4ff */
[----:B------:R-:W-:-:S05]  /*16840*/  IADD3.X R11, PT, PT, R11, UR66, RZ, P3, !PT ;  /* 0x000000420b0b7c10 */ /* 0x000fca0009ffe4ff */
[----:B------:R1:W-:Y:S04]  /*16850*/  STL [R1+0x24], R11 ;  /* 0x0000240b01007387 */ /* 0x0003e80000100800 */
[----:B------:R1:W-:Y:S04]  /*16860*/  STL [R1+0x1c], R7 ;  /* 0x00001c0701007387 */ /* 0x0003e80000100800 */
[----:B------:R1:W-:Y:S04]  /*16870*/  STL [R1+0x18], R6 ;  /* 0x0000180601007387 */ /* 0x0003e80000100800 */
[----:B------:R1:W-:Y:S01]  /*16880*/  STL [R1+0x14], R5 ;  /* 0x0000140501007387 */ /* 0x0003e20000100800 */
[----:B------:R-:W-:-:S02]  /*16890*/  LOP3.LUT R10, R10, 0x2, RZ, 0xfc, !PT ;  /* 0x000000020a0a7812 */ /* 0x000fc400078efcff */
[----:B------:R-:W-:Y:S02]  /*168a0*/  LOP3.LUT R9, R9, 0x4, RZ, 0xfc, !PT ;  /* 0x0000000409097812 */ /* 0x000fe400078efcff */
[----:B------:R-:W-:Y:S02]  /*168b0*/  LOP3.LUT R8, R8, 0x6, RZ, 0xfc, !PT ;  /* 0x0000000608087812 */ /* 0x000fe400078efcff */
[----:B------:R-:W-:Y:S02]  /*168c0*/  ISETP.GE.AND P5, PT, R10, UR5, PT ;  /* 0x000000050a007c0c */ /* 0x000fe4000bfa6270 */
[----:B------:R-:W-:Y:S02]  /*168d0*/  ISETP.GE.AND P1, PT, R9, UR5, PT ;  /* 0x0000000509007c0c */ /* 0x000fe4000bf26270 */
[----:B------:R-:W-:Y:S01]  /*168e0*/  ISETP.GE.AND P3, PT, R8, UR5, PT ;  /* 0x0000000508007c0c */ /* 0x000fe2000bf66270 */
[----:B01----:R-:W-:-:S12]  /*168f0*/  @!P6 BRA `(.L_x_8) ;  /* 0x0000008800ece947 */ /* 0x003fd80003800000 */
.L_x_16:
[----:B------:R-:W2:Y:S04]  /*16900*/  LDL R4, [R1+0x14] ;  /* 0x0000140001047983 */ /* 0x000ea80000100800 */
[----:B------:R-:W2:Y:S04]  /*16910*/  LDL R5, [R1+0x18] ;  /* 0x0000180001057983 */ /* 0x000ea80000100800 */
[----:B------:R-:W3:Y:S04]  /*16920*/  LDL R19, [R1+0x24] ;  /* 0x0000240001137983 */ /* 0x000ee80000100800 */
[----:B------:R-:W4:Y:S04]  /*16930*/  LDL R18, [R1+0x28] ;  /* 0x0000280001127983 */ /* 0x000f280000100800 */
[----:B------:R-:W3:Y:S04]  /*16940*/  LDL R13, [R1+0x2c] ;  /* 0x00002c00010d7983 */ /* 0x000ee80000100800 */
[----:B------:R-:W3:Y:S04]  /*16950*/  LDL R11, [R1+0x30] ;  /* 0x00003000010b7983 */ /* 0x000ee80000100800 */
[----:B------:R0:W-:Y:S04]  /*16960*/  STL [R1+0x730], R74 ;  /* 0x0007304a01007387 */ /* 0x0001e80000100800 */
[----:B0-----:R-:W3:Y:S04]  /*16970*/  LDL R74, [R1+0x20] ;  /* 0x00002000014a7983 */ /* 0x001ee80000100800 */
[----:B------:R0:W-:Y:S04]  /*16980*/  STL [R1+0x72c], R75 ;  /* 0x00072c4b01007387 */ /* 0x0001e80000100800 */
[----:B0-----:R-:W4:Y:S01]  /*16990*/  LDL R75, [R1+0x1c] ;  /* 0x00001c00014b7983 */ /* 0x001f220000100800 */
[----:B------:R-:W0:Y:S03]  /*169a0*/  S2R R12, SR_TID.X ;  /* 0x00000000000c7919 */ /* 0x000e260000002100 */
[----:B------:R1:W-:Y:S04]  /*169b0*/  STL [R1+0x728], R73 ;  /* 0x0007284901007387 */ /* 0x0003e80000100800 */
[----:B------:R-:W-:Y:S04]  /*169c0*/  STL [R1+0x724], R3 ;  /* 0x0007240301007387 */ /* 0x000fe80000100800 */
[----:B-----5:R-:W-:Y:S01]  /*169d0*/  STL [R1+0x720], R0 ;  /* 0x0007200001007387 */ /* 0x020fe20000100800 */
[----:B------:R-:W-:-:S03]  /*169e0*/  PRMT R42, RZ, 0x7610, R42 ;  /* 0x00007610ff2a7816 */ /* 0x000fc6000000002a */
[----:B-1----:R-:W4:Y:S01]  /*169f0*/  LDL R73, [R1+0x40] ;  /* 0x0000400001497983 */ /* 0x002f220000100800 */
[----:B0-----:R-:W-:-:S04]  /*16a00*/  SHF.R.U32.HI R12, RZ, 0x6, R12 ;  /* 0x00000006ff0c7819 */ /* 0x001fc8000001160c */
[----:B------:R-:W-:-:S04]  /*16a10*/  SGXT.U32 R12, R12, 0x1 ;  /* 0x000000010c0c781a */ /* 0x000fc80000000000 */
[----:B------:R-:W-:Y:S02]  /*16a20*/  LOP3.LUT R12, R12, 0x8, RZ, 0xfc, !PT ;  /* 0x000000080c0c7812 */ /* 0x000fe400078efcff */
[----:B------:R-:W-:Y:S02]  /*16a30*/  PRMT R64, RZ, 0x7610, R64 ;  /* 0x00007610ff407816 */ /* 0x000fe40000000040 */
[----:B--2---:R-:W-:-:S04]  /*16a40*/  @!P0 LOP3.LUT R5, R5, R4, RZ, 0x3c, !PT ;  /* 0x0000000405058212 */ /* 0x004fc800078e3cff */
[----:B------:R-:W-:-:S04]  /*16a50*/  @!P0 LOP3.LUT R4, R5, R4, RZ, 0x3c, !PT ;  /* 0x0000000405048212 */ /* 0x000fc800078e3cff */
[----:B------:R-:W-:-:S05]  /*16a60*/  @!P0 LOP3.LUT R5, R5, R4, RZ, 0x3c, !PT ;  /* 0x0000000405058212 */ /* 0x000fca00078e3cff */
[----:B------:R3:W2:Y:S02]  /*16a70*/  @!P0 LDG.E.U16 R62, desc[UR24][R4.64] ;  /* 0x00000018043e8981 */ /* 0x0006a4000c1e1500 */
[----:B---3--:R-:W-:Y:S02]  /*16a80*/  @!P5 IMAD.MOV.U32 R4, RZ, RZ, R74 ;  /* 0x000000ffff04d224 */ /* 0x008fe400078e004a */
[----:B------:R-:W0:Y:S01]  /*16a90*/  S2R R74, SR_TID.X ;  /* 0x00000000004a7919 */ /* 0x000e220000002100 */
[----:B----4-:R-:W-:Y:S02]  /*16aa0*/  @!P5 IMAD.MOV.U32 R5, RZ, RZ, R75 ;  /* 0x000000ffff05d224 */ /* 0x010fe400078e004b */
[----:B------:R-:W3:Y:S04]  /*16ab0*/  LDL R75, [R1+0x34] ;  /* 0x00003400014b7983 */ /* 0x000ee80000100800 */
[----:B------:R1:W4:Y:S01]  /*16ac0*/  @!P5 LDG.E.U16 R53, desc[UR24][R4.64] ;  /* 0x000000180435d981 */ /* 0x000322000c1e1500 */
[----:B------:R-:W-:-:S02]  /*16ad0*/  ISETP.GE.AND P5, PT, R12, UR5, PT ;  /* 0x000000050c007c0c */ /* 0x000fc4000bfa6270 */
[----:B0-----:R-:W-:Y:S01]  /*16ae0*/  SHF.R.U32.HI R12, RZ, 0x6, R74 ;  /* 0x00000006ff0c7819 */ /* 0x001fe2000001164a */
[----:B-1----:R-:W-:Y:S01]  /*16af0*/  @!P1 IMAD.MOV.U32 R4, RZ, RZ, R18 ;  /* 0x000000ffff049224 */ /* 0x002fe200078e0012 */
[----:B------:R-:W-:Y:S02]  /*16b00*/  SHF.R.U32.HI R74, RZ, 0x6, R74 ;  /* 0x00000006ff4a7819 */ /* 0x000fe4000001164a */
[----:B------:R-:W-:Y:S01]  /*16b10*/  SGXT.U32 R12, R12, 0x1 ;  /* 0x000000010c0c781a */ /* 0x000fe20000000000 */
[----:B------:R-:W0:Y:S01]  /*16b20*/  S2R R18, SR_TID.X ;  /* 0x0000000000127919 */ /* 0x000e220000002100 */
[----:B------:R-:W-:Y:S02]  /*16b30*/  SGXT.U32 R74, R74, 0x1 ;  /* 0x000000014a4a781a */ /* 0x000fe40000000000 */
[----:B------:R-:W-:Y:S01]  /*16b40*/  LOP3.LUT R12, R12, 0xa, RZ, 0xfc, !PT ;  /* 0x0000000a0c0c7812 */ /* 0x000fe200078efcff */
[----:B------:R-:W-:Y:S01]  /*16b50*/  @!P1 IMAD.MOV.U32 R5, RZ, RZ, R19 ;  /* 0x000000ffff059224 */ /* 0x000fe200078e0013 */
[----:B------:R-:W-:Y:S01]  /*16b60*/  LOP3.LUT R74, R74, 0xc, RZ, 0xfc, !PT ;  /* 0x0000000c4a4a7812 */ /* 0x000fe200078efcff */
[----:B------:R-:W2:Y:S01]  /*16b70*/  LDL R19, [R1+0x44] ;  /* 0x0000440001137983 */ /* 0x000ea20000100800 */
[----:B------:R-:W-:-:S03]  /*16b80*/  ISETP.GE.AND P4, PT, R12, UR5, PT ;  /* 0x000000050c007c0c */ /* 0x000fc6000bf86270 */
[----:B------:R-:W2:Y:S01]  /*16b90*/  LDL R12, [R1+0x38] ;  /* 0x00003800010c7983 */ /* 0x000ea20000100800 */
[----:B------:R-:W-:-:S03]  /*16ba0*/  ISETP.GE.AND P0, PT, R74, UR5, PT ;  /* 0x000000054a007c0c */ /* 0x000fc6000bf06270 */
[----:B------:R1:W4:Y:S04]  /*16bb0*/  @!P1 LDG.E.U16 R42, desc[UR24][R4.64] ;  /* 0x00000018042a9981 */ /* 0x000328000c1e1500 */
[----:B------:R-:W4:Y:S01]  /*16bc0*/  LDL R74, [R1+0x3c] ;  /* 0x00003c00014a7983 */ /* 0x000f220000100800 */
[----:B-1----:R-:W-:Y:S01]  /*16bd0*/  @!P3 IMAD.MOV.U32 R4, RZ, RZ, R11 ;  /* 0x000000ffff04b224 */ /* 0x002fe200078e000b */
[----:B0-----:R-:W-:Y:S01]  /*16be0*/  SHF.R.U32.HI R11, RZ, 0x6, R18 ;  /* 0x00000006ff0b7819 */ /* 0x001fe20000011612 */
[----:B------:R-:W-:Y:S01]  /*16bf0*/  @!P3 IMAD.MOV.U32 R5, RZ, RZ, R13 ;  /* 0x000000ffff05b224 */ /* 0x000fe200078e000d */
[----:B------:R-:W-:Y:S01]  /*16c00*/  LEA.HI R18, R18, 0xe, RZ, 0x1a ;  /* 0x0000000e12127811 */ /* 0x000fe200078fd0ff */
[----:B------:R-:W4:Y:S01]  /*16c10*/  LDL R13, [R1+0x48] ;  /* 0x00004800010d7983 */ /* 0x000f220000100800 */
[----:B------:R-:W-:-:S03]  /*16c20*/  SGXT.U32 R11, R11, 0x1 ;  /* 0x000000010b0b781a */ /* 0x000fc60000000000 */
[----:B------:R3:W4:Y:S01]  /*16c30*/  @!P3 LDG.E.U16 R64, desc[UR24][R4.64] ;  /* 0x000000180440b981 */ /* 0x000722000c1e1500 */
[----:B------:R-:W-:Y:S02]  /*16c40*/  LOP3.LUT R11, R11, 0x10, RZ, 0xfc, !PT ;  /* 0x000000100b0b7812 */ /* 0x000fe400078efcff */
[----:B------:R-:W-:Y:S02]  /*16c50*/  ISETP.GE.AND P1, PT, R18, UR5, PT ;  /* 0x0000000512007c0c */ /* 0x000fe4000bf26270 */
[----:B------:R-:W-:Y:S01]  /*16c60*/  ISETP.GE.AND P3, PT, R11, UR5, PT ;  /* 0x000000050b007c0c */ /* 0x000fe2000bf66270 */
[----:B------:R-:W4:Y:S04]  /*16c70*/  LDL R18, [R1+0x4c] ;  /* 0x00004c0001127983 */ /* 0x000f280000100800 */
[----:B------:R-:W4:Y:S01]  /*16c80*/  LDL R11, [R1+0x50] ;  /* 0x00005000010b7983 */ /* 0x000f220000100800 */
[----:B------:R-:W-:-:S02]  /*16c90*/  PRMT R24, RZ, 0x7610, R24 ;  /* 0x00007610ff187816 */ /* 0x000fc40000000018 */
[----:B------:R-:W-:Y:S02]  /*16ca0*/  PRMT R39, RZ, 0x7610, R39 ;  /* 0x00007610ff277816 */ /* 0x000fe40000000027 */
[----:B------:R-:W-:Y:S02]  /*16cb0*/  PRMT R35, RZ, 0x7610, R35 ;  /* 0x00007610ff237816 */ /* 0x000fe40000000023 */
[----:B------:R-:W-:Y:S01]  /*16cc0*/  PRMT R68, RZ, 0x7610, R68 ;  /* 0x00007610ff447816 */ /* 0x000fe20000000044 */
[----:B---3--:R-:W-:Y:S02]  /*16cd0*/  @!P5 IMAD.MOV.U32 R5, RZ, RZ, R75 ;  /* 0x000000ffff05d224 */ /* 0x008fe400078e004b */
[----:B--2---:R-:W-:Y:S02]  /*16ce0*/  @!P5 IMAD.MOV.U32 R4, RZ, RZ, R12 ;  /* 0x000000ffff04d224 */ /* 0x004fe400078e000c */
[----:B------:R-:W0:Y:S03]  /*16cf0*/  S2R R12, SR_TID.X ;  /* 0x00000000000c7919 */ /* 0x000e260000002100 */
[----:B------:R1:W2:Y:S02]  /*16d00*/  @!P5 LDG.E.U16 R24, desc[UR24][R4.64] ;  /* 0x000000180418d981 */ /* 0x0002a4000c1e1500 */
[----:B-1----:R-:W-:-:S02]  /*16d10*/  @!P4 IMAD.MOV.U32 R4, RZ, RZ, R73 ;  /* 0x000000ffff04c224 */ /* 0x002fc400078e0049 */
[----:B----4-:R-:W-:Y:S01]  /*16d20*/  @!P4 IMAD.MOV.U32 R5, RZ, RZ, R74 ;  /* 0x000000ffff05c224 */ /* 0x010fe200078e004a */
[----:B------:R-:W3:Y:S04]  /*16d30*/  LDL R73, [R1+0x5c] ;  /* 0x00005c0001497983 */ /* 0x000ee80000100800 */
[----:B------:R1:W4:Y:S04]  /*16d40*/  @!P4 LDG.E.U16 R39, desc[UR24][R4.64] ;  /* 0x000000180427c981 */ /* 0x000328000c1e1500 */
[----:B------:R-:W2:Y:S01]  /*16d50*/  LDL R74, [R1+0x58] ;  /* 0x00005800014a7983 */ /* 0x000ea20000100800 */
[----:B-1----:R-:W-:Y:S01]  /*16d60*/  @!P0 IMAD.MOV.U32 R4, RZ, RZ, R13 ;  /* 0x000000ffff048224 */ /* 0x002fe200078e000d */
[----:B0-----:R-:W-:Y:S01]  /*16d70*/  SHF.R.U32.HI R12, RZ, 0x6, R12 ;  /* 0x00000006ff0c7819 */ /* 0x001fe2000001160c */
[----:B------:R-:W-:-:S03]  /*16d80*/  @!P0 IMAD.MOV.U32 R5, RZ, RZ, R19 ;  /* 0x000000ffff058224 */ /* 0x000fc600078e0013 */
[----:B------:R-:W-:Y:S02]  /*16d90*/  SGXT.U32 R12, R12, 0x1 ;  /* 0x000000010c0c781a */ /* 0x000fe40000000000 */
[----:B------:R0:W3:Y:S02]  /*16da0*/  @!P0 LDG.E.U16 R35, desc[UR24][R4.64] ;  /* 0x0000001804238981 */ /* 0x0000e4000c1e1500 */
[----:B------:R-:W-:Y:S01]  /*16db0*/  LOP3.LUT R12, R12, 0x12, RZ, 0xfc, !PT ;  /* 0x000000120c0c7812 */ /* 0x000fe200078efcff */
[----:B0-----:R-:W-:Y:S02]  /*16dc0*/  @!P1 IMAD.MOV.U32 R4, RZ, RZ, R11 ;  /* 0x000000ffff049224 */ /* 0x001fe400078e000b */
[----:B------:R-:W-:Y:S01]  /*16dd0*/  @!P1 IMAD.MOV.U32 R5, RZ, RZ, R18 ;  /* 0x000000ffff059224 */ /* 0x000fe200078e0012 */
[----:B------:R-:W-:Y:S01]  /*16de0*/  ISETP.GE.AND P5, PT, R12, UR5, PT ;  /* 0x000000050c007c0c */ /* 0x000fe2000bfa6270 */
[----:B------:R-:W0:Y:S03]  /*16df0*/  S2R R19, SR_TID.X ;  /* 0x0000000000137919 */ /* 0x000e260000002100 */
[----:B------:R2:W3:Y:S04]  /*16e00*/  @!P1 LDG.E.U16 R68, desc[UR24][R4.64] ;  /* 0x0000001804449981 */ /* 0x0004e8000c1e1500 */
[----:B------:R-:W3:Y:S04]  /*16e10*/  LDL R12, [R1+0x60] ;  /* 0x00006000010c7983 */ /* 0x000ee80000100800 */
[----:B------:R-:W3:Y:S04]  /*16e20*/  LDL R11, [R1+0x70] ;  /* 0x00007000010b7983 */ /* 0x000ee80000100800 */
[----:B------:R-:W3:Y:S04]  /*16e30*/  LDL R5, [R1+0x54] ;  /* 0x0000540001057983 */ /* 0x000ee80000100800 */
[----:B------:R-:W4:Y:S01]  /*16e40*/  LDL R18, [R1+0x6c] ;  /* 0x00006c0001127983 */ /* 0x000f220000100800 */
[----:B0-----:R-:W-:-:S04]  /*16e50*/  SHF.R.U32.HI R13, RZ, 0x6, R19 ;  /* 0x00000006ff0d7819 */ /* 0x001fc80000011613 */
[----:B------:R-:W-:-:S04]  /*16e60*/  SGXT.U32 R13, R13, 0x1 ;  /* 0x000000010d0d781a */ /* 0x000fc80000000000 */
[----:B------:R-:W-:-:S04]  /*16e70*/  LOP3.LUT R13, R13, 0x14, RZ, 0xfc, !PT ;  /* 0x000000140d0d7812 */ /* 0x000fc800078efcff */
[----:B------:R-:W-:Y:S02]  /*16e80*/  ISETP.GE.AND P4, PT, R13, UR5, PT ;  /* 0x000000050d007c0c */ /* 0x000fe4000bf86270 */
[----:B------:R-:W4:Y:S01]  /*16e90*/  LDL R13, [R1+0x68] ;  /* 0x00006800010d7983 */ /* 0x000f220000100800 */
[----:B------:R-:W-:-:S03]  /*16ea0*/  SHF.R.U32.HI R75, RZ, 0x6, R19 ;  /* 0x00000006ff4b7819 */ /* 0x000fc60000011613 */
[----:B------:R-:W4:Y:S01]  /*16eb0*/  LDL R19, [R1+0x64] ;  /* 0x0000640001137983 */ /* 0x000f220000100800 */
[----:B------:R-:W-:-:S04]  /*16ec0*/  SGXT.U32 R75, R75, 0x1 ;  /* 0x000000014b4b781a */ /* 0x000fc80000000000 */
[----:B------:R-:W-:-:S04]  /*16ed0*/  LOP3.LUT R75, R75, 0x16, RZ, 0xfc, !PT ;  /* 0x000000164b4b7812 */ /* 0x000fc800078efcff */
[----:B------:R-:W-:Y:S02]  /*16ee0*/  ISETP.GE.AND P0, PT, R75, UR5, PT ;  /* 0x000000054b007c0c */ /* 0x000fe4000bf06270 */
[----:B------:R-:W0:Y:S01]  /*16ef0*/  S2R R75, SR_TID.X ;  /* 0x00000000004b7919 */ /* 0x000e220000002100 */
[----:B------:R-:W-:Y:S02]  /*16f00*/  PRMT R23, RZ, 0x7610, R23 ;  /* 0x00007610ff177816 */ /* 0x000fe40000000017 */
[----:B------:R-:W-:Y:S01]  /*16f10*/  PRMT R34, RZ, 0x7610, R34 ;  /* 0x00007610ff227816 */ /* 0x000fe20000000022 */
[----:B--2---:R-:W-:Y:S01]  /*16f20*/  @!P3 IMAD.MOV.U32 R4, RZ, RZ, R74 ;  /* 0x000000ffff04b224 */ /* 0x004fe200078e004a */
[----:B0-----:R-:W-:-:S04]  /*16f30*/  SHF.R.U32.HI R74, RZ, 0x6, R75 ;  /* 0x00000006ff4a7819 */ /* 0x001fc8000001164b */
[----:B------:R-:W-:-:S04]  /*16f40*/  SGXT.U32 R74, R74, 0x1 ;  /* 0x000000014a4a781a */ /* 0x000fc80000000000 */
[----:B------:R-:W-:Y:S01]  /*16f50*/  LOP3.LUT R74, R74, 0x1a, RZ, 0xfc, !PT ;  /* 0x0000001a4a4a7812 */ /* 0x000fe200078efcff */
[----:B---3--:R0:W2:Y:S02]  /*16f60*/  @!P3 LDG.E.U16 R23, desc[UR24][R4.64] ;  /* 0x000000180417b981 */ /* 0x0080a4000c1e1500 */
[----:B0-----:R-:W-:Y:S02]  /*16f70*/  @!P5 IMAD.MOV.U32 R4, RZ, RZ, R12 ;  /* 0x000000ffff04d224 */ /* 0x001fe400078e000c */
[----:B------:R-:W3:Y:S01]  /*16f80*/  LDL R12, [R1+0x78] ;  /* 0x00007800010c7983 */ /* 0x000ee20000100800 */
[----:B------:R-:W-:-:S03]  /*16f90*/  ISETP.GE.AND P3, PT, R74, UR5, PT ;  /* 0x000000054a007c0c */ /* 0x000fc6000bf66270 */
[----:B------:R-:W2:Y:S01]  /*16fa0*/  LDL R74, [R1+0x74] ;  /* 0x00007400014a7983 */ /* 0x000ea20000100800 */
[----:B------:R-:W-:Y:S01]  /*16fb0*/  @!P5 IMAD.MOV.U32 R5, RZ, RZ, R73 ;  /* 0x000000ffff05d224 */ /* 0x000fe200078e0049 */
[----:B------:R-:W-:Y:S02]  /*16fc0*/  PRMT R33, RZ, 0x7610, R33 ;  /* 0x00007610ff217816 */ /* 0x000fe40000000021 */
[----:B------:R-:W2:Y:S04]  /*16fd0*/  LDL R73, [R1+0x7c] ;  /* 0x00007c0001497983 */ /* 0x000ea80000100800 */
[----:B------:R4:W2:Y:S02]  /*16fe0*/  @!P5 LDG.E.U16 R34, desc[UR24][R4.64] ;  /* 0x000000180422d981 */ /* 0x0008a4000c1e1500 */
[----:B----4-:R-:W-:-:S02]  /*16ff0*/  @!P4 IMAD.MOV.U32 R4, RZ, RZ, R13 ;  /* 0x000000ffff04c224 */ /* 0x010fc400078e000d */
[----:B------:R-:W0:Y:S01]  /*17000*/  S2R R13, SR_TID.X ;  /* 0x00000000000d7919 */ /* 0x000e220000002100 */
[----:B------:R-:W-:Y:S02]  /*17010*/  @!P4 IMAD.MOV.U32 R5, RZ, RZ, R19 ;  /* 0x000000ffff05c224 */ /* 0x000fe400078e0013 */
[----:B------:R-:W4:Y:S04]  /*17020*/  LDL R19, [R1+0x80] ;  /* 0x0000800001137983 */ /* 0x000f280000100800 */
[----:B------:R1:W4:Y:S02]  /*17030*/  @!P4 LDG.E.U16 R33, desc[UR24][R4.64] ;  /* 0x000000180421c981 */ /* 0x000324000c1e1500 */
[----:B-1----:R-:W-:Y:S01]  /*17040*/  @!P0 IMAD.MOV.U32 R4, RZ, RZ, R11 ;  /* 0x000000ffff048224 */ /* 0x002fe200078e000b */
[----:B0-----:R-:W-:-:S04]  /*17050*/  SHF.R.U32.HI R11, RZ, 0x6, R13 ;  /* 0x00000006ff0b7819 */ /* 0x001fc8000001160d */
[----:B------:R-:W-:-:S04]  /*17060*/  SGXT.U32 R11, R11, 0x1 ;  /* 0x000000010b0b781a */ /* 0x000fc80000000000 */
[----:B------:R-:W-:-:S04]  /*17070*/  LOP3.LUT R11, R11, 0x1c, RZ, 0xfc, !PT ;  /* 0x0000001c0b0b7812 */ /* 0x000fc800078efcff */
[----:B------:R-:W-:Y:S02]  /*17080*/  ISETP.GE.AND P5, PT, R11, UR5, PT ;  /* 0x000000050b007c0c */ /* 0x000fe4000bfa6270 */
[----:B------:R-:W0:Y:S01]  /*17090*/  S2R R11, SR_TID.X ;  /* 0x00000000000b7919 */ /* 0x000e220000002100 */
[----:B------:R-:W-:-:S04]  /*170a0*/  SHF.R.U32.HI R75, RZ, 0x6, R75 ;  /* 0x00000006ff4b7819 */ /* 0x000fc8000001164b */
[----:B------:R-:W-:-:S04]  /*170b0*/  SGXT.U32 R75, R75, 0x1 ;  /* 0x000000014b4b781a */ /* 0x000fc80000000000 */
[----:B------:R-:W-:Y:S01]  /*170c0*/  LOP3.LUT R75, R75, 0x18, RZ, 0xfc, !PT ;  /* 0x000000184b4b7812 */ /* 0x000fe200078efcff */
[----:B------:R-:W-:Y:S01]  /*170d0*/  @!P0 IMAD.MOV.U32 R5, RZ, RZ, R18 ;  /* 0x000000ffff058224 */ /* 0x000fe200078e0012 */
[----:B------:R-:W-:Y:S01]  /*170e0*/  PRMT R67, RZ, 0x7610, R67 ;  /* 0x00007610ff437816 */ /* 0x000fe20000000043 */
[----:B------:R-:W4:Y:S01]  /*170f0*/  LDL R18, [R1+0x88] ;  /* 0x0000880001127983 */ /* 0x000f220000100800 */
[----:B------:R-:W-:-:S03]  /*17100*/  ISETP.GE.AND P1, PT, R75, UR5, PT ;  /* 0x000000054b007c0c */ /* 0x000fc6000bf26270 */
[----:B------:R-:W4:Y:S01]  /*17110*/  LDL R75, [R1+0x84] ;  /* 0x00008400014b7983 */ /* 0x000f220000100800 */
[----:B------:R-:W-:-:S03]  /*17120*/  LEA.HI R13, R13, 0x1e, RZ, 0x1a ;  /* 0x0000001e0d0d7811 */ /* 0x000fc600078fd0ff */
[----:B------:R0:W4:Y:S01]  /*17130*/  @!P0 LDG.E.U16 R67, desc[UR24][R4.64] ;  /* 0x0000001804438981 */ /* 0x000122000c1e1500 */
[----:B------:R-:W-:-:S03]  /*17140*/  ISETP.GE.AND P4, PT, R13, UR5, PT ;  /* 0x000000050d007c0c */ /* 0x000fc6000bf86270 */
[----:B------:R-:W4:Y:S01]  /*17150*/  LDL R13, [R1+0x8c] ;  /* 0x00008c00010d7983 */ /* 0x000f220000100800 */
[----:B0-----:R-:W-:-:S03]  /*17160*/  SHF.R.U32.HI R5, RZ, 0x6, R11 ;  /* 0x00000006ff057819 */ /* 0x001fc6000001160b */
[----:B------:R-:W4:Y:S01]  /*17170*/  LDL R11, [R1+0x90] ;  /* 0x00009000010b7983 */ /* 0x000f220000100800 */
[----:B------:R-:W-:-:S04]  /*17180*/  SGXT.U32 R5, R5, 0x1 ;  /* 0x000000010505781a */ /* 0x000fc80000000000 */
[----:B------:R-:W-:-:S04]  /*17190*/  LOP3.LUT R5, R5, 0x20, RZ, 0xfc, !PT ;  /* 0x0000002005057812 */ /* 0x000fc800078efcff */
[----:B------:R-:W-:Y:S01]  /*171a0*/  ISETP.GE.AND P0, PT, R5, UR5, PT ;  /* 0x0000000505007c0c */ /* 0x000fe2000bf06270 */
[----:B---3--:R-:W-:Y:S02]  /*171b0*/  @!P1 IMAD.MOV.U32 R4, RZ, RZ, R12 ;  /* 0x000000ffff049224 */ /* 0x008fe400078e000c */
[----:B------:R-:W3:Y:S01]  /*171c0*/  LDL R12, [R1+0x98] ;  /* 0x00009800010c7983 */ /* 0x000ee20000100800 */
[----:B--2---:R-:W-:-:S03]  /*171d0*/  @!P1 IMAD.MOV.U32 R5, RZ, RZ, R74 ;  /* 0x000000ffff059224 */ /* 0x004fc600078e004a */
[----:B------:R-:W2:Y:S01]  /*171e0*/  LDL R74, [R1+0x94] ;  /* 0x00009400014a7983 */ /* 0x000ea20000100800 */
[----:B------:R-:W-:-:S06]  /*171f0*/  PRMT R21, RZ, 0x7610, R21 ;  /* 0x00007610ff157816 */ /* 0x000fcc0000000015 */
[----:B------:R0:W2:Y:S02]  /*17200*/  @!P1 LDG.E.U16 R21, desc[UR24][R4.64] ;  /* 0x0000001804159981 */ /* 0x0000a4000c1e1500 */
[----:B0-----:R-:W-:Y:S02]  /*17210*/  @!P3 IMAD.MOV.U32 R5, RZ, RZ, R73 ;  /* 0x000000ffff05b224 */ /* 0x001fe400078e0049 */
[----:B------:R-:W0:Y:S01]  /*17220*/  S2R R73, SR_TID.X ;  /* 0x0000000000497919 */ /* 0x000e220000002100 */
[----:B------:R-:W-:Y:S01]  /*17230*/  PRMT R38, RZ, 0x7610, R38 ;  /* 0x00007610ff267816 */ /* 0x000fe20000000026 */
[----:B----4-:R-:W-:-:S05]  /*17240*/  @!P3 IMAD.MOV.U32 R4, RZ, RZ, R19 ;  /* 0x000000ffff04b224 */ /* 0x010fca00078e0013 */
[----:B------:R0:W4:Y:S01]  /*17250*/  @!P3 LDG.E.U16 R38, desc[UR24][R4.64] ;  /* 0x000000180426b981 */ /* 0x000122000c1e1500 */
[----:B------:R-:W-:Y:S02]  /*17260*/  PRMT R32, RZ, 0x7610, R32 ;  /* 0x00007610ff207816 */ /* 0x000fe40000000020 */
[--C-:B0-----:R-:W-:Y:S02]  /*17270*/  SHF.R.U32.HI R5, RZ, 0x6, R73.reuse ;  /* 0x00000006ff057819 */ /* 0x101fe40000011649 */
[----:B------:R-:W-:Y:S02]  /*17280*/  SHF.R.U32.HI R19, RZ, 0x6, R73 ;  /* 0x00000006ff137819 */ /* 0x000fe40000011649 */
[----:B------:R-:W-:Y:S01]  /*17290*/  SGXT.U32 R5, R5, 0x1 ;  /* 0x000000010505781a */ /* 0x000fe20000000000 */
[----:B------:R-:W4:Y:S01]  /*172a0*/  LDL R73, [R1+0x9c] ;  /* 0x00009c0001497983 */ /* 0x000f220000100800 */
[----:B------:R-:W-:Y:S02]  /*172b0*/  SGXT.U32 R19, R19, 0x1 ;  /* 0x000000011313781a */ /* 0x000fe40000000000 */
[----:B------:R-:W-:-:S02]  /*172c0*/  LOP3.LUT R5, R5, 0x24, RZ, 0xfc, !PT ;  /* 0x0000002405057812 */ /* 0x000fc400078efcff */
[----:B------:R-:W-:Y:S02]  /*172d0*/  LOP3.LUT R19, R19, 0x22, RZ, 0xfc, !PT ;  /* 0x0000002213137812 */ /* 0x000fe400078efcff */
[----:B------:R-:W-:Y:S02]  /*172e0*/  ISETP.GE.AND P3, PT, R5, UR5, PT ;  /* 0x0000000505007c0c */ /* 0x000fe4000bf66270 */
[----:B------:R-:W-:Y:S02]  /*172f0*/  ISETP.GE.AND P1, PT, R19, UR5, PT ;  /* 0x0000000513007c0c */ /* 0x000fe4000bf26270 */
[----:B------:R-:W4:Y:S01]  /*17300*/  LDL R19, [R1+0xa0] ;  /* 0x0000a00001137983 */ /* 0x000f220000100800 */
[----:B------:R-:W-:Y:S01]  /*17310*/  @!P5 IMAD.MOV.U32 R4, RZ, RZ, R18 ;  /* 0x000000ffff04d224 */ /* 0x000fe200078e0012 */
[----:B------:R-:W-:Y:S02]  /*17320*/  PRMT R66, RZ, 0x7610, R66 ;  /* 0x00007610ff427816 */ /* 0x000fe40000000042 */
[----:B------:R-:W4:Y:S01]  /*17330*/  LDL R18, [R1+0xa4] ;  /* 0x0000a40001127983 */ /* 0x000f220000100800 */
[----:B------:R-:W-:Y:S01]  /*17340*/  @!P5 IMAD.MOV.U32 R5, RZ, RZ, R75 ;  /* 0x000000ffff05d224 */ /* 0x000fe200078e004b */
[----:B------:R-:W-:-:S02]  /*17350*/  PRMT R20, RZ, 0x7610, R20 ;  /* 0x00007610ff147816 */ /* 0x000fc40000000014 */
[----:B------:R-:W4:Y:S04]  /*17360*/  LDL R75, [R1+0x4b4] ;  /* 0x0004b400014b7983 */ /* 0x000f280000100800 */
[----:B------:R0:W4:Y:S02]  /*17370*/  @!P5 LDG.E.U16 R32, desc[UR24][R4.64] ;  /* 0x000000180420d981 */ /* 0x000124000c1e1500 */
[----:B0-----:R-:W-:Y:S02]  /*17380*/  @!P4 IMAD.MOV.U32 R4, RZ, RZ, R11 ;  /* 0x000000ffff04c224 */ /* 0x001fe400078e000b */
[----:B------:R-:W0:Y:S01]  /*17390*/  S2R R11, SR_TID.X ;  /* 0x00000000000b7919 */ /* 0x000e220000002100 */
[----:B------:R-:W-:Y:S02]  /*173a0*/  @!P4 IMAD.MOV.U32 R5, RZ, RZ, R13 ;  /* 0x000000ffff05c224 */ /* 0x000fe400078e000d */
[----:B------:R-:W4:Y:S04]  /*173b0*/  LDL R13, [R1+0xa8] ;  /* 0x0000a800010d7983 */ /* 0x000f280000100800 */
[----:B------:R3:W4:Y:S01]  /*173c0*/  @!P4 LDG.E.U16 R66, desc[UR24][R4.64] ;  /* 0x000000180442c981 */ /* 0x000722000c1e1500 */
[----:B0-----:R-:W-:-:S04]  /*173d0*/  SHF.R.U32.HI R11, RZ, 0x6, R11 ;  /* 0x00000006ff0b7819 */ /* 0x001fc8000001160b */
[----:B------:R-:W-:-:S04]  /*173e0*/  SGXT.U32 R11, R11, 0x1 ;  /* 0x000000010b0b781a */ /* 0x000fc80000000000 */
[----:B------:R-:W-:-:S04]  /*173f0*/  LOP3.LUT R11, R11, 0x26, RZ, 0xfc, !PT ;  /* 0x000000260b0b7812 */ /* 0x000fc800078efcff */
[----:B------:R-:W-:Y:S01]  /*17400*/  ISETP.GE.AND P5, PT, R11, UR5, PT ;  /* 0x000000050b007c0c */ /* 0x000fe2000bfa6270 */
[----:B---3--:R-:W-:Y:S02]  /*17410*/  @!P0 IMAD.MOV.U32 R4, RZ, RZ, R12 ;  /* 0x000000ffff048224 */ /* 0x008fe400078e000c */
[----:B------:R-:W0:Y:S01]  /*17420*/  S2R R12, SR_TID.X ;  /* 0x00000000000c7919 */ /* 0x000e220000002100 */
[----:B--2---:R-:W-:Y:S01]  /*17430*/  @!P0 IMAD.MOV.U32 R5, RZ, RZ, R74 ;  /* 0x000000ffff058224 */ /* 0x004fe200078e004a */
[----:B------:R-:W-:-:S04]  /*17440*/  PRMT R41, RZ, 0x7610, R41 ;  /* 0x00007610ff297816 */ /* 0x000fc80000000029 */
[----:B------:R4:W2:Y:S01]  /*17450*/  @!P0 LDG.E.U16 R20, desc[UR24][R4.64] ;  /* 0x0000001804148981 */ /* 0x0008a2000c1e1500 */
[--C-:B0-----:R-:W-:Y:S02]  /*17460*/  SHF.R.U32.HI R11, RZ, 0x6, R12.reuse ;  /* 0x00000006ff0b7819 */ /* 0x101fe4000001160c */
[----:B------:R-:W-:Y:S02]  /*17470*/  SHF.R.U32.HI R74, RZ, 0x6, R12 ;  /* 0x00000006ff4a7819 */ /* 0x000fe4000001160c */
[----:B------:R-:W-:Y:S01]  /*17480*/  SGXT.U32 R11, R11, 0x1 ;  /* 0x000000010b0b781a */ /* 0x000fe20000000000 */
[----:B------:R-:W3:Y:S03]  /*17490*/  LDL R12, [R1+0xac] ;  /* 0x0000ac00010c7983 */ /* 0x000ee60000100800 */
[----:B------:R-:W-:-:S04]  /*174a0*/  LOP3.LUT R11, R11, 0x28, RZ, 0xfc, !PT ;  /* 0x000000280b0b7812 */ /* 0x000fc800078efcff */
[----:B------:R-:W-:Y:S02]  /*174b0*/  ISETP.GE.AND P4, PT, R11, UR5, PT ;  /* 0x000000050b007c0c */ /* 0x000fe4000bf86270 */
[----:B------:R-:W2:Y:S01]  /*174c0*/  LDL R11, [R1+0xb0] ;  /* 0x0000b000010b7983 */ /* 0x000ea20000100800 */
[----:B------:R-:W-:Y:S01]  /*174d0*/  PRMT R31, RZ, 0x7610, R31 ;  /* 0x00007610ff1f7816 */ /* 0x000fe2000000001f */
[----:B----4-:R-:W-:Y:S02]  /*174e0*/  @!P1 IMAD.MOV.U32 R5, RZ, RZ, R73 ;  /* 0x000000ffff059224 */ /* 0x010fe400078e0049 */
[----:B------:R-:W-:Y:S01]  /*174f0*/  @!P1 IMAD.MOV.U32 R4, RZ, RZ, R19 ;  /* 0x000000ffff049224 */ /* 0x000fe200078e0013 */
[----:B------:R-:W-:Y:S01]  /*17500*/  SGXT.U32 R74, R74, 0x1 ;  /* 0x000000014a4a781a */ /* 0x000fe20000000000 */
[----:B------:R-:W4:Y:S04]  /*17510*/  LDL R73, [R1+0x4bc] ;  /* 0x0004bc0001497983 */ /* 0x000f280000100800 */
[----:B------:R0:W4:Y:S04]  /*17520*/  @!P1 LDG.E.U16 R41, desc[UR24][R4.64] ;  /* 0x0000001804299981 */ /* 0x000128000c1e1500 */
[----:B------:R-:W4:Y:S01]  /*17530*/  LDL R19, [R1+0x4c0] ;  /* 0x0004c00001137983 */ /* 0x000f220000100800 */
[----:B0-----:R-:W-:Y:S01]  /*17540*/  @!P3 IMAD.MOV.U32 R5, RZ, RZ, R18 ;  /* 0x000000ffff05b224 */ /* 0x001fe200078e0012 */
[----:B------:R-:W-:-:S02]  /*17550*/  LOP3.LUT R74, R74, 0x2a, RZ, 0xfc, !PT ;  /* 0x0000002a4a4a7812 */ /* 0x000fc400078efcff */
[----:B------:R-:W4:Y:S01]  /*17560*/  LDL R18, [R1+0x4c4] ;  /* 0x0004c40001127983 */ /* 0x000f220000100800 */
[----:B------:R-:W-:Y:S01]  /*17570*/  @!P3 IMAD.MOV.U32 R4, RZ, RZ, R13 ;  /* 0x000000ffff04b224 */ /* 0x000fe200078e000d */
[----:B------:R-:W-:Y:S02]  /*17580*/  ISETP.GE.AND P0, PT, R74, UR5, PT ;  /* 0x000000054a007c0c */ /* 0x000fe4000bf06270 */
[----:B------:R-:W4:Y:S04]  /*17590*/  LDL R13, [R1+0x4c8] ;  /* 0x0004c800010d7983 */ /* 0x000f280000100800 */
[----:B------:R0:W4:Y:S04]  /*175a0*/  @!P3 LDG.E.U16 R31, desc[UR24][R4.64] ;  /* 0x00000018041fb981 */ /* 0x000128000c1e1500 */
[----:B------:R-:W4:Y:S01]  /*175b0*/  LDL R74, [R1+0x4b8] ;  /* 0x0004b800014a7983 */ /* 0x000f220000100800 */
[----:B0-----:R-:W0:Y:S02]  /*175c0*/  S2R R5, SR_TID.X ;  /* 0x0000000000057919 */ /* 0x001e240000002100 */
[----:B0-----:R-:W-:-:S02]  /*175d0*/  SHF.R.U32.HI R4, RZ, 0x6, R5 ;  /* 0x00000006ff047819 */ /* 0x001fc40000011605 */
[----:B------:R-:W-:Y:S02]  /*175e0*/  LEA.HI R5, R5, 0x2e, RZ, 0x1a ;  /* 0x0000002e05057811 */ /* 0x000fe400078fd0ff */
[----:B------:R-:W-:Y:S02]  /*175f0*/  SGXT.U32 R4, R4, 0x1 ;  /* 0x000000010404781a */ /* 0x000fe40000000000 */
[----:B------:R-:W-:Y:S02]  /*17600*/  ISETP.GE.AND P3, PT, R5, UR5, PT ;  /* 0x0000000505007c0c */ /* 0x000fe4000bf66270 */
[----:B------:R-:W-:-:S04]  /*17610*/  LOP3.LUT R4, R4, 0x2c, RZ, 0xfc, !PT ;  /* 0x0000002c04047812 */ /* 0x000fc800078efcff */
[----:B------:R-:W-:Y:S01]  /*17620*/  ISETP.GE.AND P1, PT, R4, UR5, PT ;  /* 0x0000000504007c0c */ /* 0x000fe2000bf26270 */
[----:B---3--:R-:W-:Y:S02]  /*17630*/  @!P5 IMAD.MOV.U32 R5, RZ, RZ, R12 ;  /* 0x000000ffff05d224 */ /* 0x008fe400078e000c */
[----:B------:R-:W3:Y:S01]  /*17640*/  LDL R12, [R1+0x4cc] ;  /* 0x0004cc00010c7983 */ /* 0x000ee20000100800 */
[----:B--2---:R-:W-:-:S03]  /*17650*/  @!P5 IMAD.MOV.U32 R4, RZ, RZ, R11 ;  /* 0x000000ffff04d224 */ /* 0x004fc600078e000b */
[----:B------:R-:W2:Y:S01]  /*17660*/  LDL R11, [R1+0x4d0] ;  /* 0x0004d000010b7983 */ /* 0x000ea20000100800 */
[----:B------:R-:W-:Y:S02]  /*17670*/  PRMT R65, RZ, 0x7610, R65 ;  /* 0x00007610ff417816 */ /* 0x000fe40000000041 */
[----:B------:R-:W-:-:S04]  /*17680*/  PRMT R37, RZ, 0x7610, R37 ;  /* 0x00007610ff257816 */ /* 0x000fc80000000025 */
[----:B------:R0:W2:Y:S01]  /*17690*/  @!P5 LDG.E.U16 R65, desc[UR24][R4.64] ;  /* 0x000000180441d981 */ /* 0x0000a2000c1e1500 */
[----:B------:R-:W-:Y:S01]  /*176a0*/  PRMT R40, RZ, 0x7610, R40 ;  /* 0x00007610ff287816 */ /* 0x000fe20000000028 */
[----:B0-----:R-:W-:Y:S01]  /*176b0*/  @!P4 IMAD.MOV.U32 R5, RZ, RZ, R75 ;  /* 0x000000ffff05c224 */ /* 0x001fe200078e004b */
[----:B------:R-:W-:Y:S01]  /*176c0*/  PRMT R30, RZ, 0x7610, R30 ;  /* 0x00007610ff1e7816 */ /* 0x000fe2000000001e */
[----:B------:R-:W2:Y:S01]  /*176d0*/  LDL R75, [R1+0x4dc] ;  /* 0x0004dc00014b7983 */ /* 0x000ea20000100800 */
[----:B------:R-:W-:Y:S01]  /*176e0*/  PRMT R69, RZ, 0x7610, R69 ;  /* 0x00007610ff457816 */ /* 0x000fe20000000045 */
[----:B----4-:R-:W-:Y:S02]  /*176f0*/  @!P4 IMAD.MOV.U32 R4, RZ, RZ, R74 ;  /* 0x000000ffff04c224 */ /* 0x010fe400078e004a */
[----:B------:R-:W0:Y:S03]  /*17700*/  S2R R74, SR_TID.X ;  /* 0x00000000004a7919 */ /* 0x000e260000002100 */
[----:B------:R1:W4:Y:S02]  /*17710*/  @!P4 LDG.E.U16 R37, desc[UR24][R4.64] ;  /* 0x000000180425c981 */ /* 0x000324000c1e1500 */
[----:B-1----:R-:W-:-:S02]  /*17720*/  @!P0 IMAD.MOV.U32 R4, RZ, RZ, R19 ;  /* 0x000000ffff048224 */ /* 0x002fc400078e0013 */
[----:B------:R-:W-:-:S05]  /*17730*/  @!P0 IMAD.MOV.U32 R5, RZ, RZ, R73 ;  /* 0x000000ffff058224 */ /* 0x000fca00078e0049 */
[----:B------:R1:W4:Y:S02]  /*17740*/  @!P0 LDG.E.U16 R40, desc[UR24][R4.64] ;  /* 0x0000001804288981 */ /* 0x000324000c1e1500 */
[----:B-1----:R-:W-:Y:S02]  /*17750*/  @!P1 IMAD.MOV.U32 R4, RZ, RZ, R13 ;  /* 0x000000ffff049224 */ /* 0x002fe400078e000d */
[----:B------:R-:W-:Y:S01]  /*17760*/  @!P1 IMAD.MOV.U32 R5, RZ, RZ, R18 ;  /* 0x000000ffff059224 */ /* 0x000fe200078e0012 */
[----:B0-----:R-:W-:Y:S01]  /*17770*/  SHF.R.U32.HI R19, RZ, 0x6, R74 ;  /* 0x00000006ff137819 */ /* 0x001fe2000001164a */
[----:B------:R-:W4:Y:S04]  /*17780*/  LDL R18, [R1+0x4ec] ;  /* 0x0004ec0001127983 */ /* 0x000f280000100800 */
[----:B------:R3:W4:Y:S01]  /*17790*/  @!P1 LDG.E.U16 R30, desc[UR24][R4.64] ;  /* 0x00000018041e9981 */ /* 0x000722000c1e1500 */
[----:B------:R-:W-:-:S02]  /*177a0*/  SGXT.U32 R19, R19, 0x1 ;  /* 0x000000011313781a */ /* 0x000fc40000000000 */
[--C-:B------:R-:W-:Y:S01]  /*177b0*/  SHF.R.U32.HI R73, RZ, 0x6, R74.reuse ;  /* 0x00000006ff497819 */ /* 0x100fe2000001164a */
[----:B------:R-:W4:Y:S01]  /*177c0*/  LDL R13, [R1+0x4f0] ;  /* 0x0004f000010d7983 */ /* 0x000f220000100800 */
[----:B------:R-:W-:Y:S02]  /*177d0*/  SHF.R.U32.HI R74, RZ, 0x6, R74 ;  /* 0x00000006ff4a7819 */ /* 0x000fe4000001164a */
[----:B------:R-:W-:Y:S02]  /*177e0*/  LOP3.LUT R19, R19, 0x34, RZ, 0xfc, !PT ;  /* 0x0000003413137812 */ /* 0x000fe400078efcff */
[----:B------:R-:W-:Y:S02]  /*177f0*/  SGXT.U32 R74, R74, 0x1 ;  /* 0x000000014a4a781a */ /* 0x000fe40000000000 */
[----:B------:R-:W-:Y:S02]  /*17800*/  SGXT.U32 R73, R73, 0x1 ;  /* 0x000000014949781a */ /* 0x000fe40000000000 */
[----:B------:R-:W-:-:S02]  /*17810*/  ISETP.GE.AND P0, PT, R19, UR5, PT ;  /* 0x0000000513007c0c */ /* 0x000fc4000bf06270 */
[----:B------:R-:W-:Y:S01]  /*17820*/  LOP3.LUT R74, R74, 0x30, RZ, 0xfc, !PT ;  /* 0x000000304a4a7812 */ /* 0x000fe200078efcff */
[----:B------:R-:W4:Y:S01]  /*17830*/  LDL R19, [R1+0x4e0] ;  /* 0x0004e00001137983 */ /* 0x000f220000100800 */
[----:B------:R-:W-:Y:S02]  /*17840*/  LOP3.LUT R73, R73, 0x32, RZ, 0xfc, !PT ;  /* 0x0000003249497812 */ /* 0x000fe400078efcff */
[----:B------:R-:W-:Y:S02]  /*17850*/  ISETP.GE.AND P5, PT, R74, UR5, PT ;  /* 0x000000054a007c0c */ /* 0x000fe4000bfa6270 */
[----:B------:R-:W-:Y:S01]  /*17860*/  ISETP.GE.AND P4, PT, R73, UR5, PT ;  /* 0x0000000549007c0c */ /* 0x000fe2000bf86270 */
[----:B------:R-:W4:Y:S04]  /*17870*/  LDL R74, [R1+0x4e4] ;  /* 0x0004e400014a7983 */ /* 0x000f280000100800 */
[----:B------:R-:W4:Y:S01]  /*17880*/  LDL R73, [R1+0x4e8] ;  /* 0x0004e80001497983 */ /* 0x000f220000100800 */
[----:B---3--:R-:W-:-:S02]  /*17890*/  @!P3 IMAD.MOV.U32 R5, RZ, RZ, R12 ;  /* 0x000000ffff05b224 */ /* 0x008fc400078e000c */
[----:B------:R-:W0:Y:S01]  /*178a0*/  S2R R12, SR_TID.X ;  /* 0x00000000000c7919 */ /* 0x000e220000002100 */
[----:B--2---:R-:W-:-:S05]  /*178b0*/  @!P3 IMAD.MOV.U32 R4, RZ, RZ, R11 ;  /* 0x000000ffff04b224 */ /* 0x004fca00078e000b */
[----:B------:R1:W2:Y:S04]  /*178c0*/  @!P3 LDG.E.U16 R69, desc[UR24][R4.64] ;  /* 0x000000180445b981 */ /* 0x0002a8000c1e1500 */
[----:B------:R-:W1:Y:S04]  /*178d0*/  LDL R4, [R1+0x4d4] ;  /* 0x0004d40001047983 */ /* 0x000e680000100800 */
[----:B------:R-:W1:Y:S01]  /*178e0*/  LDL R5, [R1+0x4d8] ;  /* 0x0004d80001057983 */ /* 0x000e620000100800 */
[--C-:B0-----:R-:W-:Y:S02]  /*178f0*/  SHF.R.U32.HI R11, RZ, 0x6, R12.reuse ;  /* 0x00000006ff0b7819 */ /* 0x101fe4000001160c */
[----:B------:R-:W-:-:S02]  /*17900*/  SHF.R.U32.HI R12, RZ, 0x6, R12 ;  /* 0x00000006ff0c7819 */ /* 0x000fc4000001160c */
[----:B------:R-:W-:Y:S02]  /*17910*/  SGXT.U32 R11, R11, 0x1 ;  /* 0x000000010b0b781a */ /* 0x000fe40000000000 */
[----:B------:R-:W-:Y:S02]  /*17920*/  SGXT.U32 R12, R12, 0x1 ;  /* 0x000000010c0c781a */ /* 0x000fe40000000000 */
[----:B------:R-:W-:Y:S02]  /*17930*/  LOP3.LUT R11, R11, 0x38, RZ, 0xfc, !PT ;  /* 0x000000380b0b7812 */ /* 0x000fe400078efcff */
[----:B------:R-:W-:Y:S02]  /*17940*/  LOP3.LUT R12, R12, 0x36, RZ, 0xfc, !PT ;  /* 0x000000360c0c7812 */ /* 0x000fe400078efcff */
[----:B------:R-:W-:Y:S02]  /*17950*/  ISETP.GE.AND P3, PT, R11, UR5, PT ;  /* 0x000000050b007c0c */ /* 0x000fe4000bf66270 */
[----:B------:R-:W-:Y:S01]  /*17960*/  ISETP.GE.AND P1, PT, R12, UR5, PT ;  /* 0x000000050c007c0c */ /* 0x000fe2000bf26270 */
[----:B------:R-:W3:Y:S04]  /*17970*/  LDL R11, [R1+0x4f8] ;  /* 0x0004f800010b7983 */ /* 0x000ee80000100800 */
[----:B------:R-:W2:Y:S01]  /*17980*/  LDL R12, [R1+0x4f4] ;  /* 0x0004f400010c7983 */ /* 0x000ea20000100800 */
[----:B------:R-:W-:-:S02]  /*17990*/  PRMT R36, RZ, 0x7610, R36 ;  /* 0x00007610ff247816 */ /* 0x000fc40000000024 */
[----:B------:R-:W-:Y:S02]  /*179a0*/  PRMT R47, RZ, 0x7610, R47 ;  /* 0x00007610ff2f7816 */ /* 0x000fe4000000002f */
[----:B------:R-:W-:Y:S02]  /*179b0*/  PRMT R29, RZ, 0x7610, R29 ;  /* 0x00007610ff1d7816 */ /* 0x000fe4000000001d */
[----:B------:R-:W-:Y:S02]  /*179c0*/  PRMT R70, RZ, 0x7610, R70 ;  /* 0x00007610ff467816 */ /* 0x000fe40000000046 */
[----:B------:R-:W-:Y:S02]  /*179d0*/  PRMT R61, RZ, 0x7610, R61 ;  /* 0x00007610ff3d7816 */ /* 0x000fe4000000003d */
[----:B-1----:R-:W-:-:S04]  /*179e0*/  @!P5 LOP3.LUT R5, R5, R4, RZ, 0x3c, !PT ;  /* 0x000000040505d212 */ /* 0x002fc800078e3cff */
[----:B------:R-:W-:-:S04]  /*179f0*/  @!P5 LOP3.LUT R4, R5, R4, RZ, 0x3c, !PT ;  /* 0x000000040504d212 */ /* 0x000fc800078e3cff */
[----:B------:R-:W-:-:S05]  /*17a00*/  @!P5 LOP3.LUT R5, R5, R4, RZ, 0x3c, !PT ;  /* 0x000000040505d212 */ /* 0x000fca00078e3cff */
[----:B------:R4:W2:Y:S02]  /*17a10*/  @!P5 LDG.E.U16 R36, desc[UR24][R4.64] ;  /* 0x000000180424d981 */ /* 0x0008a4000c1e1500 */
[----:B----4-:R-:W-:Y:S02]  /*17a20*/  @!P4 IMAD.MOV.U32 R4, RZ, RZ, R19 ;  /* 0x000000ffff04c224 */ /* 0x010fe400078e0013 */
[----:B------:R-:W-:Y:S01]  /*17a30*/  @!P4 IMAD.MOV.U32 R5, RZ, RZ, R75 ;  /* 0x000000ffff05c224 */ /* 0x000fe200078e004b */
[----:B------:R-:W0:Y:S04]  /*17a40*/  S2R R19, SR_TID.X ;  /* 0x0000000000137919 */ /* 0x000e280000002100 */
[----:B------:R1:W4:Y:S04]  /*17a50*/  @!P4 LDG.E.U16 R47, desc[UR24][R4.64] ;  /* 0x00000018042fc981 */ /* 0x000328000c1e1500 */
[----:B------:R-:W4:Y:S01]  /*17a60*/  LDL R75, [R1+0x508] ;  /* 0x00050800014b7983 */ /* 0x000f220000100800 */
[----:B-1----:R-:W-:-:S02]  /*17a70*/  @!P0 IMAD.MOV.U32 R4, RZ, RZ, R73 ;  /* 0x000000ffff048224 */ /* 0x002fc400078e0049 */
[----:B------:R-:W-:-:S05]  /*17a80*/  @!P0 IMAD.MOV.U32 R5, RZ, RZ, R74 ;  /* 0x000000ffff058224 */ /* 0x000fca00078e004a */
[----:B------:R1:W4:Y:S02]  /*17a90*/  @!P0 LDG.E.U16 R29, desc[UR24][R4.64] ;  /* 0x00000018041d8981 */ /* 0x000324000c1e1500 */
[----:B-1----:R-:W-:Y:S02]  /*17aa0*/  @!P1 IMAD.MOV.U32 R4, RZ, RZ, R13 ;  /* 0x000000ffff049224 */ /* 0x002fe400078e000d */
[----:B------:R-:W-:Y:S01]  /*17ab0*/  @!P1 IMAD.MOV.U32 R5, RZ, RZ, R18 ;  /* 0x000000ffff059224 */ /* 0x000fe200078e0012 */
[--C-:B0-----:R-:W-:Y:S01]  /*17ac0*/  SHF.R.U32.HI R74, RZ, 0x6, R19.reuse ;  /* 0x00000006ff4a7819 */ /* 0x101fe20000011613 */
[----:B------:R-:W4:Y:S04]  /*17ad0*/  LDL R18, [R1+0x514] ;  /* 0x0005140001127983 */ /* 0x000f280000100800 */
[----:B------:R3:W4:Y:S01]  /*17ae0*/  @!P1 LDG.E.U16 R70, desc[UR24][R4.64] ;  /* 0x0000001804469981 */ /* 0x000722000c1e1500 */
[----:B------:R-:W-:-:S02]  /*17af0*/  SHF.R.U32.HI R73, RZ, 0x6, R19 ;  /* 0x00000006ff497819 */ /* 0x000fc40000011613 */
[----:B------:R-:W-:Y:S01]  /*17b00*/  PRMT R46, RZ, 0x7610, R46 ;  /* 0x00007610ff2e7816 */ /* 0x000fe2000000002e */
[----:B------:R-:W4:Y:S01]  /*17b10*/  LDL R13, [R1+0x518] ;  /* 0x00051800010d7983 */ /* 0x000f220000100800 */
[----:B---3--:R-:W-:Y:S02]  /*17b20*/  @!P3 IMAD.MOV.U32 R4, RZ, RZ, R11 ;  /* 0x000000ffff04b224 */ /* 0x008fe400078e000b */
[----:B--2---:R-:W-:-:S05]  /*17b30*/  @!P3 IMAD.MOV.U32 R5, RZ, RZ, R12 ;  /* 0x000000ffff05b224 */ /* 0x004fca00078e000c */
[----:B------:R0:W2:Y:S04]  /*17b40*/  @!P3 LDG.E.U16 R61, desc[UR24][R4.64] ;  /* 0x00000018043db981 */ /* 0x0000a8000c1e1500 */
[----:B------:R-:W0:Y:S04]  /*17b50*/  LDL R4, [R1+0x4fc] ;  /* 0x0004fc0001047983 */ /* 0x000e280000100800 */
[----:B------:R-:W0:Y:S01]  /*17b60*/  LDL R5, [R1+0x500] ;  /* 0x0005000001057983 */ /* 0x000e220000100800 */
[----:B------:R-:W1:Y:S01]  /*17b70*/  S2R R11, SR_TID.X ;  /* 0x00000000000b7919 */ /* 0x000e620000002100 */
[----:B------:R-:W-:-:S04]  /*17b80*/  SGXT.U32 R74, R74, 0x1 ;  /* 0x000000014a4a781a */ /* 0x000fc80000000000 */
[----:B------:R-:W-:-:S04]  /*17b90*/  LOP3.LUT R74, R74, 0x3a, RZ, 0xfc, !PT ;  /* 0x0000003a4a4a7812 */ /* 0x000fc800078efcff */
[----:B------:R-:W-:Y:S02]  /*17ba0*/  ISETP.GE.AND P5, PT, R74, UR5, PT ;  /* 0x000000054a007c0c */ /* 0x000fe4000bfa6270 */
[----:B------:R-:W-:Y:S02]  /*17bb0*/  SGXT.U32 R73, R73, 0x1 ;  /* 0x000000014949781a */ /* 0x000fe40000000000 */
[----:B------:R-:W-:Y:S02]  /*17bc0*/  LEA.HI R19, R19, 0x3e, RZ, 0x1a ;  /* 0x0000003e13137811 */ /* 0x000fe400078fd0ff */
[----:B------:R-:W-:Y:S02]  /*17bd0*/  LOP3.LUT R73, R73, 0x3c, RZ, 0xfc, !PT ;  /* 0x0000003c49497812 */ /* 0x000fe400078efcff */
[----:B------:R-:W-:Y:S02]  /*17be0*/  ISETP.GE.AND P0, PT, R19, UR5, PT ;  /* 0x0000000513007c0c */ /* 0x000fe4000bf06270 */
[----:B------:R-:W-:Y:S01]  /*17bf0*/  ISETP.GE.AND P4, PT, R73, UR5, PT ;  /* 0x0000000549007c0c */ /* 0x000fe2000bf86270 */
[----:B------:R-:W3:Y:S04]  /*17c00*/  LDL R19, [R1+0x510] ;  /* 0x0005100001137983 */ /* 0x000ee80000100800 */
[----:B------:R-:W2:Y:S01]  /*17c10*/  LDL R73, [R1+0x50c] ;  /* 0x00050c0001497983 */ /* 0x000ea20000100800 */
[----:B-1----:R-:W-:-:S02]  /*17c20*/  SHF.R.U32.HI R12, RZ, 0x6, R11 ;  /* 0x00000006ff0c7819 */ /* 0x002fc4000001160b */
[----:B------:R-:W-:Y:S02]  /*17c30*/  SHF.R.U32.HI R74, RZ, 0x6, R11 ;  /* 0x00000006ff4a7819 */ /* 0x000fe4000001160b */
[----:B------:R-:W-:Y:S01]  /*17c40*/  SGXT.U32 R12, R12, 0x1 ;  /* 0x000000010c0c781a */ /* 0x000fe20000000000 */
[----:B------:R-:W2:Y:S01]  /*17c50*/  LDL R11, [R1+0x520] ;  /* 0x00052000010b7983 */ /* 0x000ea20000100800 */
[----:B------:R-:W-:Y:S02]  /*17c60*/  SGXT.U32 R74, R74, 0x1 ;  /* 0x000000014a4a781a */ /* 0x000fe40000000000 */
[----:B------:R-:W-:Y:S02]  /*17c70*/  LOP3.LUT R12, R12, 0x40, RZ, 0xfc, !PT ;  /* 0x000000400c0c7812 */ /* 0x000fe400078efcff */
[----:B------:R-:W-:Y:S02]  /*17c80*/  LOP3.LUT R74, R74, 0x42, RZ, 0xfc, !PT ;  /* 0x000000424a4a7812 */ /* 0x000fe400078efcff */
[----:B------:R-:W-:-:S02]  /*17c90*/  ISETP.GE.AND P1, PT, R12, UR5, PT ;  /* 0x000000050c007c0c */ /* 0x000fc4000bf26270 */
[----:B------:R-:W2:Y:S01]  /*17ca0*/  LDL R12, [R1+0x51c] ;  /* 0x00051c00010c7983 */ /* 0x000ea20000100800 */
[----:B------:R-:W-:-:S03]  /*17cb0*/  ISETP.GE.AND P3, PT, R74, UR5, PT ;  /* 0x000000054a007c0c */ /* 0x000fc6000bf66270 */
[----:B------:R-:W2:Y:S01]  /*17cc0*/  LDL.LU R74, [R1+0x730] ;  /* 0x00073000014a7983 */ /* 0x000ea20000300800 */
[----:B0-----:R-:W-:-:S04]  /*17cd0*/  @!P5 LOP3.LUT R5, R5, R4, RZ, 0x3c, !PT ;  /* 0x000000040505d212 */ /* 0x001fc800078e3cff */
[----:B------:R-:W-:-:S04]  /*17ce0*/  @!P5 LOP3.LUT R4, R5, R4, RZ, 0x3c, !PT ;  /* 0x000000040504d212 */ /* 0x000fc800078e3cff */
[----:B------:R-:W-:-:S05]  /*17cf0*/  @!P5 LOP3.LUT R5, R5, R4, RZ, 0x3c, !PT ;  /* 0x000000040505d212 */ /* 0x000fca00078e3cff */
[----:B------:R4:W2:Y:S04]  /*17d00*/  @!P5 LDG.E.U16 R46, desc[UR24][R4.64] ;  /* 0x00000018042ed981 */ /* 0x0008a8000c1e1500 */
[----:B------:R-:W2:Y:S01]  /*17d10*/  LDL R5, [R1+0x504] ;  /* 0x0005040001057983 */ /* 0x000ea20000100800 */
[----:B----4-:R-:W-:Y:S02]  /*17d20*/  @!P4 IMAD.MOV.U32 R4, RZ, RZ, R75 ;  /* 0x000000ffff04c224 */ /* 0x010fe400078e004b */
[----:B------:R-:W0:Y:S01]  /*17d30*/  S2R R75, SR_TID.X ;  /* 0x00000000004b7919 */ /* 0x000e220000002100 */
[----:B------:R-:W-:Y:S02]  /*17d40*/  PRMT R28, RZ, 0x7610, R28 ;  /* 0x00007610ff1c7816 */ /* 0x000fe4000000001c */
[----:B------:R-:W-:-:S02]  /*17d50*/  PRMT R72, RZ, 0x7610, R72 ;  /* 0x00007610ff487816 */ /* 0x000fc40000000048 */
[----:B------:R-:W-:Y:S02]  /*17d60*/  PRMT R22, RZ, 0x7610, R22 ;  /* 0x00007610ff167816 */ /* 0x000fe40000000016 */
[----:B------:R-:W-:Y:S01]  /*17d70*/  PRMT R52, RZ, 0x7610, R52 ;  /* 0x00007610ff347816 */ /* 0x000fe20000000034 */
[----:B--2---:R3:W2:Y:S02]  /*17d80*/  @!P4 LDG.E.U16 R28, desc[UR24][R4.64] ;  /* 0x00000018041cc981 */ /* 0x0046a4000c1e1500 */
[----:B---3--:R-:W-:Y:S02]  /*17d90*/  @!P0 IMAD.MOV.U32 R4, RZ, RZ, R19 ;  /* 0x000000ffff048224 */ /* 0x008fe400078e0013 */
[----:B------:R-:W-:-:S05]  /*17da0*/  @!P0 IMAD.MOV.U32 R5, RZ, RZ, R73 ;  /* 0x000000ffff058224 */ /* 0x000fca00078e0049 */
[----:B------:R1:W3:Y:S02]  /*17db0*/  @!P0 LDG.E.U16 R72, desc[UR24][R4.64] ;  /* 0x0000001804488981 */ /* 0x0002e4000c1e1500 */
[----:B-1----:R-:W-:Y:S02]  /*17dc0*/  @!P1 IMAD.MOV.U32 R4, RZ, RZ, R13 ;  /* 0x000000ffff049224 */ /* 0x002fe400078e000d */
[----:B------:R-:W-:Y:S01]  /*17dd0*/  @!P1 IMAD.MOV.U32 R5, RZ, RZ, R18 ;  /* 0x000000ffff059224 */ /* 0x000fe200078e0012 */
[--C-:B0-----:R-:W-:Y:S01]  /*17de0*/  SHF.R.U32.HI R19, RZ, 0x6, R75.reuse ;  /* 0x00000006ff137819 */ /* 0x101fe2000001164b */
[----:B------:R-:W4:Y:S04]  /*17df0*/  LDL R13, [R1+0x534] ;  /* 0x00053400010d7983 */ /* 0x000f280000100800 */
[----:B------:R0:W2:Y:S01]  /*17e00*/  @!P1 LDG.E.U16 R22, desc[UR24][R4.64] ;  /* 0x0000001804169981 */ /* 0x0000a2000c1e1500 */
[----:B------:R-:W-:Y:S01]  /*17e10*/  SHF.R.U32.HI R73, RZ, 0x6, R75 ;  /* 0x00000006ff497819 */ /* 0x000fe2000001164b */
[----:B0-----:R-:W-:-:S02]  /*17e20*/  @!P3 IMAD.MOV.U32 R4, RZ, RZ, R11 ;  /* 0x000000ffff04b224 */ /* 0x001fc400078e000b */
[----:B------:R-:W-:Y:S01]  /*17e30*/  @!P3 IMAD.MOV.U32 R5, RZ, RZ, R12 ;  /* 0x000000ffff05b224 */ /* 0x000fe200078e000c */
[----:B------:R-:W-:Y:S01]  /*17e40*/  SGXT.U32 R19, R19, 0x1 ;  /* 0x000000011313781a */ /* 0x000fe20000000000 */
[----:B------:R-:W2:Y:S04]  /*17e50*/  LDL R12, [R1+0x538] ;  /* 0x00053800010c7983 */ /* 0x000ea80000100800 */
[----:B------:R0:W2:Y:S01]  /*17e60*/  @!P3 LDG.E.U16 R52, desc[UR24][R4.64] ;  /* 0x000000180434b981 */ /* 0x0000a2000c1e1500 */
[----:B------:R-:W-:-:S03]  /*17e70*/  SGXT.U32 R73, R73, 0x1 ;  /* 0x000000014949781a */ /* 0x000fc60000000000 */
[----:B------:R-:W0:Y:S04]  /*17e80*/  LDL R4, [R1+0x524] ;  /* 0x0005240001047983 */ /* 0x000e280000100800 */
[----:B------:R-:W0:Y:S01]  /*17e90*/  LDL R5, [R1+0x528] ;  /* 0x0005280001057983 */ /* 0x000e220000100800 */
[----:B------:R-:W-:Y:S02]  /*17ea0*/  LOP3.LUT R73, R73, 0x46, RZ, 0xfc, !PT ;  /* 0x0000004649497812 */ /* 0x000fe400078efcff */
[----:B------:R-:W-:Y:S02]  /*17eb0*/  LOP3.LUT R19, R19, 0x48, RZ, 0xfc, !PT ;  /* 0x0000004813137812 */ /* 0x000fe400078efcff */
[----:B------:R-:W-:Y:S02]  /*17ec0*/  ISETP.GE.AND P4, PT, R73, UR5, PT ;  /* 0x0000000549007c0c */ /* 0x000fe4000bf86270 */
[----:B------:R-:W-:Y:S01]  /*17ed0*/  ISETP.GE.AND P0, PT, R19, UR5, PT ;  /* 0x0000000513007c0c */ /* 0x000fe2000bf06270 */
[----:B------:R-:W2:Y:S04]  /*17ee0*/  LDL R73, [R1+0x52c] ;  /* 0x00052c0001497983 */ /* 0x000ea80000100800 */
[----:B------:R-:W2:Y:S01]  /*17ef0*/  LDL R19, [R1+0x530] ;  /* 0x0005300001137983 */ /* 0x000ea20000100800 */
[----:B------:R-:W-:-:S04]  /*17f00*/  SHF.R.U32.HI R75, RZ, 0x6, R75 ;  /* 0x00000006ff4b7819 */ /* 0x000fc8000001164b */
[----:B------:R-:W-:-:S04]  /*17f10*/  SGXT.U32 R75, R75, 0x1 ;  /* 0x000000014b4b781a */ /* 0x000fc80000000000 */
[----:B------:R-:W-:-:S04]  /*17f20*/  LOP3.LUT R75, R75, 0x44, RZ, 0xfc, !PT ;  /* 0x000000444b4b7812 */ /* 0x000fc800078efcff */
[----:B------:R-:W-:Y:S02]  /*17f30*/  ISETP.GE.AND P5, PT, R75, UR5, PT ;  /* 0x000000054b007c0c */ /* 0x000fe4000bfa6270 */
[----:B------:R-:W-:Y:S02]  /*17f40*/  PRMT R27, RZ, 0x7610, R27 ;  /* 0x00007610ff1b7816 */ /* 0x000fe4000000001b */
[----:B------:R-:W-:Y:S01]  /*17f50*/  PRMT R10, RZ, 0x7610, R10 ;  /* 0x00007610ff0a7816 */ /* 0x000fe2000000000a */
[----:B------:R-:W1:Y:S01]  /*17f60*/  S2R R18, SR_TID.X ;  /* 0x0000000000127919 */ /* 0x000e620000002100 */
[----:B------:R-:W-:Y:S01]  /*17f70*/  PRMT R60, RZ, 0x7610, R60 ;  /* 0x00007610ff3c7816 */ /* 0x000fe2000000003c */
[----:B------:R-:W3:Y:S06]  /*17f80*/  LDL R75, [R1+0x558] ;  /* 0x00055800014b7983 */ /* 0x000eec0000100800 */
[----:B0-----:R-:W-:-:S04]  /*17f90*/  @!P5 LOP3.LUT R5, R5, R4, RZ, 0x3c, !PT ;  /* 0x000000040505d212 */ /* 0x001fc800078e3cff */
[----:B------:R-:W-:-:S04]  /*17fa0*/  @!P5 LOP3.LUT R4, R5, R4, RZ, 0x3c, !PT ;  /* 0x000000040504d212 */ /* 0x000fc800078e3cff */
[----:B------:R-:W-:-:S05]  /*17fb0*/  @!P5 LOP3.LUT R5, R5, R4, RZ, 0x3c, !PT ;  /* 0x000000040505d212 */ /* 0x000fca00078e3cff */
[----:B------:R2:W3:Y:S02]  /*17fc0*/  @!P5 LDG.E.U16 R27, desc[UR24][R4.64] ;  /* 0x00000018041bd981 */ /* 0x0004e4000c1e1500 */
[----:B--2---:R-:W-:Y:S02]  /*17fd0*/  @!P4 IMAD.MOV.U32 R4, RZ, RZ, R19 ;  /* 0x000000ffff04c224 */ /* 0x004fe400078e0013 */
[----:B------:R-:W-:-:S05]  /*17fe0*/  @!P4 IMAD.MOV.U32 R5, RZ, RZ, R73 ;  /* 0x000000ffff05c224 */ /* 0x000fca00078e0049 */
[----:B------:R0:W2:Y:S01]  /*17ff0*/  @!P4 LDG.E.U16 R10, desc[UR24][R4.64] ;  /* 0x00000018040ac981 */ /* 0x0000a2000c1e1500 */
[--C-:B-1----:R-:W-:Y:S02]  /*18000*/  SHF.R.U32.HI R11, RZ, 0x6, R18.reuse ;  /* 0x00000006ff0b7819 */ /* 0x102fe40000011612 */
[----:B------:R-:W-:Y:S02]  /*18010*/  SHF.R.U32.HI R18, RZ, 0x6, R18 ;  /* 0x00000006ff127819 */ /* 0x000fe40000011612 */
[----:B------:R-:W-:Y:S02]  /*18020*/  SGXT.U32 R11, R11, 0x1 ;  /* 0x000000010b0b781a */ /* 0x000fe40000000000 */
[----:B------:R-:W-:Y:S02]  /*18030*/  SGXT.U32 R18, R18, 0x1 ;  /* 0x000000011212781a */ /* 0x000fe40000000000 */
[----:B------:R-:W-:Y:S02]  /*18040*/  LOP3.LUT R11, R11, 0x58, RZ, 0xfc, !PT ;  /* 0x000000580b0b7812 */ /* 0x000fe400078efcff */
[----:B------:R-:W-:Y:S01]  /*18050*/  LOP3.LUT R18, R18, 0x50, RZ, 0xfc, !PT ;  /* 0x0000005012127812 */ /* 0x000fe200078efcff */
[----:B0-----:R-:W-:-:S02]  /*18060*/  @!P0 IMAD.MOV.U32 R4, RZ, RZ, R12 ;  /* 0x000000ffff048224 */ /* 0x001fc400078e000c */
[----:B----4-:R-:W-:Y:S01]  /*18070*/  @!P0 IMAD.MOV.U32 R5, RZ, RZ, R13 ;  /* 0x000000ffff058224 */ /* 0x010fe200078e000d */
[----:B------:R-:W-:Y:S02]  /*18080*/  ISETP.GE.AND P1, PT, R18, UR5, PT ;  /* 0x0000000512007c0c */ /* 0x000fe4000bf26270 */
[----:B------:R-:W-:Y:S01]  /*18090*/  ISETP.GE.AND P3, PT, R11, UR5, PT ;  /* 0x000000050b007c0c */ /* 0x000fe2000bf66270 */
[----:B------:R-:W4:Y:S04]  /*180a0*/  LDL R18, [R1+0x57c] ;  /* 0x00057c0001127983 */ /* 0x000f280000100800 */
[----:B------:R-:W3:Y:S04]  /*180b0*/  LDL R11, [R1+0x580] ;  /* 0x00058000010b7983 */ /* 0x000ee80000100800 */
[----:B------:R3:W4:Y:S04]  /*180c0*/  @!P0 LDG.E.U16 R60, desc[UR24][R4.64] ;  /* 0x00000018043c8981 */ /* 0x000728000c1e1500 */
[----:B--2---:R0:W-:Y:S04]  /*180d0*/  STL [R1+0x10], R10 ;  /* 0x0000100a01007387 */ /* 0x0041e80000100800 */
[----:B------:R-:W2:Y:S04]  /*180e0*/  LDL R5, [R1+0x554] ;  /* 0x0005540001057983 */ /* 0x000ea80000100800 */
[----:B------:R-:W4:Y:S04]  /*180f0*/  LDL R73, [R1+0x5b4] ;  /* 0x0005b40001497983 */ /* 0x000f280000100800 */
[----:B------:R-:W4:Y:S01]  /*18100*/  LDL R19, [R1+0x5b8] ;  /* 0x0005b80001137983 */ /* 0x000f220000100800 */
[----:B0-----:R-:W0:Y:S03]  /*18110*/  S2R R10, SR_TID.X ;  /* 0x00000000000a7919 */ /* 0x001e260000002100 */
[----:B------:R-:W4:Y:S04]  /*18120*/  LDL R13, [R1+0x5cc] ;  /* 0x0005cc00010d7983 */ /* 0x000f280000100800 */
[----:B------:R-:W4:Y:S01]  /*18130*/  LDL R12, [R1+0x5d0] ;  /* 0x0005d000010c7983 */ /* 0x000f220000100800 */
[----:B------:R-:W-:Y:S01]  /*18140*/  PRMT R59, RZ, 0x7610, R59 ;  /* 0x00007610ff3b7816 */ /* 0x000fe2000000003b */
[----:B---3--:R-:W-:Y:S01]  /*18150*/  @!P1 IMAD.MOV.U32 R4, RZ, RZ, R75 ;  /* 0x000000ffff049224 */ /* 0x008fe200078e004b */
[----:B------:R-:W-:-:S02]  /*18160*/  PRMT R58, RZ, 0x7610, R58 ;  /* 0x00007610ff3a7816 */ /* 0x000fc4000000003a */
[----:B0-----:R-:W-:-:S04]  /*18170*/  SHF.R.U32.HI R10, RZ, 0x6, R10 ;  /* 0x00000006ff0a7819 */ /* 0x001fc8000001160a */
[----:B------:R-:W-:-:S04]  /*18180*/  SGXT.U32 R10, R10, 0x1 ;  /* 0x000000010a0a781a */ /* 0x000fc80000000000 */
[----:B------:R-:W-:-:S04]  /*18190*/  LOP3.LUT R10, R10, 0x60, RZ, 0xfc, !PT ;  /* 0x000000600a0a7812 */ /* 0x000fc800078efcff */
[----:B------:R-:W-:Y:S02]  /*181a0*/  ISETP.GE.AND P0, PT, R10, UR5, PT ;  /* 0x000000050a007c0c */ /* 0x000fe4000bf06270 */
[----:B------:R-:W0:Y:S01]  /*181b0*/  S2R R10, SR_TID.X ;  /* 0x00000000000a7919 */ /* 0x000e220000002100 */
[----:B--2---:R1:W2:Y:S02]  /*181c0*/  @!P1 LDG.E.U16 R59, desc[UR24][R4.64] ;  /* 0x00000018043b9981 */ /* 0x0042a4000c1e1500 */
[----:B-1----:R-:W-:Y:S02]  /*181d0*/  @!P3 IMAD.MOV.U32 R4, RZ, RZ, R11 ;  /* 0x000000ffff04b224 */ /* 0x002fe400078e000b */
[----:B----4-:R-:W-:Y:S01]  /*181e0*/  @!P3 IMAD.MOV.U32 R5, RZ, RZ, R18 ;  /* 0x000000ffff05b224 */ /* 0x010fe200078e0012 */
[----:B------:R-:W3:Y:S04]  /*181f0*/  LDL R11, [R1+0x5e8] ;  /* 0x0005e800010b7983 */ /* 0x000ee80000100800 */
[----:B------:R-:W4:Y:S04]  /*18200*/  LDL R18, [R1+0x5e4] ;  /* 0x0005e40001127983 */ /* 0x000f280000100800 */
[----:B------:R1:W2:Y:S02]  /*18210*/  @!P3 LDG.E.U16 R58, desc[UR24][R4.64] ;  /* 0x00000018043ab981 */ /* 0x0002a4000c1e1500 */
[----:B-1----:R-:W-:-:S02]  /*18220*/  @!P0 IMAD.MOV.U32 R4, RZ, RZ, R19 ;  /* 0x000000ffff048224 */ /* 0x002fc400078e0013 */
[----:B------:R-:W-:Y:S01]  /*18230*/  @!P0 IMAD.MOV.U32 R5, RZ, RZ, R73 ;  /* 0x000000ffff058224 */ /* 0x000fe200078e0049 */
[----:B------:R-:W2:Y:S04]  /*18240*/  LDL R19, [R1+0x600] ;  /* 0x0006000001137983 */ /* 0x000ea80000100800 */
[----:B------:R-:W2:Y:S01]  /*18250*/  LDL R73, [R1+0x5fc] ;  /* 0x0005fc0001497983 */ /* 0x000ea20000100800 */
[----:B0-----:R-:W-:-:S04]  /*18260*/  SHF.R.U32.HI R10, RZ, 0x6, R10 ;  /* 0x00000006ff0a7819 */ /* 0x001fc8000001160a */
[----:B------:R-:W-:-:S04]  /*18270*/  SGXT.U32 R10, R10, 0x1 ;  /* 0x000000010a0a781a */ /* 0x000fc80000000000 */
[----:B------:R-:W-:-:S04]  /*18280*/  LOP3.LUT R10, R10, 0x68, RZ, 0xfc, !PT ;  /* 0x000000680a0a7812 */ /* 0x000fc800078efcff */
[----:B------:R-:W-:Y:S02]  /*18290*/  ISETP.GE.AND P1, PT, R10, UR5, PT ;  /* 0x000000050a007c0c */ /* 0x000fe4000bf26270 */
[----:B------:R-:W0:Y:S01]  /*182a0*/  S2R R10, SR_TID.X ;  /* 0x00000000000a7919 */ /* 0x000e220000002100 */
[----:B------:R-:W-:Y:S02]  /*182b0*/  PRMT R57, RZ, 0x7610, R57 ;  /* 0x00007610ff397816 */ /* 0x000fe40000000039 */
[----:B------:R-:W-:-:S04]  /*182c0*/  PRMT R56, RZ, 0x7610, R56 ;  /* 0x00007610ff387816 */ /* 0x000fc80000000038 */
[----:B------:R1:W2:Y:S04]  /*182d0*/  @!P0 LDG.E.U16 R57, desc[UR24][R4.64] ;  /* 0x0000001804398981 */ /* 0x0002a8000c1e1500 */
[----:B-1----:R-:W-:Y:S02]  /*182e0*/  @!P1 IMAD.MOV.U32 R4, RZ, RZ, R12 ;  /* 0x000000ffff049224 */ /* 0x002fe400078e000c */
[----:B------:R-:W-:Y:S01]  /*182f0*/  @!P1 IMAD.MOV.U32 R5, RZ, RZ, R13 ;  /* 0x000000ffff059224 */ /* 0x000fe200078e000d */
[----:B------:R-:W2:Y:S04]  /*18300*/  LDL R12, [R1+0x540] ;  /* 0x00054000010c7983 */ /* 0x000ea80000100800 */
[----:B------:R-:W2:Y:S04]  /*18310*/  LDL R13, [R1+0x53c] ;  /* 0x00053c00010d7983 */ /* 0x000ea80000100800 */
[----:B------:R3:W2:Y:S01]  /*18320*/  @!P1 LDG.E.U16 R56, desc[UR24][R4.64] ;  /* 0x0000001804389981 */ /* 0x0006a2000c1e1500 */
[----:B0-----:R-:W-:-:S02]  /*18330*/  SHF.R.U32.HI R75, RZ, 0x6, R10 ;  /* 0x00000006ff4b7819 */ /* 0x001fc4000001160a */
[----:B------:R-:W-:Y:S02]  /*18340*/  SHF.R.U32.HI R10, RZ, 0x6, R10 ;  /* 0x00000006ff0a7819 */ /* 0x000fe4000001160a */
[----:B------:R-:W-:Y:S02]  /*18350*/  SGXT.U32 R75, R75, 0x1 ;  /* 0x000000014b4b781a */ /* 0x000fe40000000000 */
[----:B------:R-:W-:Y:S02]  /*18360*/  SGXT.U32 R10, R10, 0x1 ;  /* 0x000000010a0a781a */ /* 0x000fe40000000000 */
[----:B------:R-:W-:Y:S02]  /*18370*/  LOP3.LUT R75, R75, 0x70, RZ, 0xfc, !PT ;  /* 0x000000704b4b7812 */ /* 0x000fe400078efcff */
[----:B------:R-:W-:Y:S02]  /*18380*/  LOP3.LUT R10, R10, 0x78, RZ, 0xfc, !PT ;  /* 0x000000780a0a7812 */ /* 0x000fe400078efcff */
[----:B------:R-:W-:-:S02]  /*18390*/  ISETP.GE.AND P0, PT, R75, UR5, PT ;  /* 0x000000054b007c0c */ /* 0x000fc4000bf06270 */
[----:B------:R-:W-:Y:S02]  /*183a0*/  ISETP.GE.AND P1, PT, R10, UR5, PT ;  /* 0x000000050a007c0c */ /* 0x000fe4000bf26270 */
[----:B------:R-:W-:Y:S01]  /*183b0*/  PRMT R55, RZ, 0x7610, R55 ;  /* 0x00007610ff377816 */ /* 0x000fe20000000037 */
[----:B------:R-:W0:Y:S08]  /*183c0*/  S2R R10, SR_TID.X ;  /* 0x00000000000a7919 */ /* 0x000e300000002100 */
[----:B---3--:R-:W-:-:S02]  /*183d0*/  @!P0 IMAD.MOV.U32 R4, RZ, RZ, R11 ;  /* 0x000000ffff048224 */ /* 0x008fc400078e000b */
[----:B------:R-:W3:Y:S01]  /*183e0*/  LDL R11, [R1+0x548] ;  /* 0x00054800010b7983 */ /* 0x000ee20000100800 */
[----:B----4-:R-:W-:-:S03]  /*183f0*/  @!P0 IMAD.MOV.U32 R5, RZ, RZ, R18 ;  /* 0x000000ffff058224 */ /* 0x010fc600078e0012 */
[----:B------:R-:W4:Y:S04]  /*18400*/  LDL R18, [R1+0x544] ;  /* 0x0005440001127983 */ /* 0x000f280000100800 */
[----:B------:R2:W4:Y:S02]  /*18410*/  @!P0 LDG.E.U16 R55, desc[UR24][R4.64] ;  /* 0x0000001804378981 */ /* 0x000524000c1e1500 */
[----:B--2---:R-:W-:Y:S02]  /*18420*/  @!P1 IMAD.MOV.U32 R4, RZ, RZ, R19 ;  /* 0x000000ffff049224 */ /* 0x004fe400078e0013 */
[----:B------:R-:W2:Y:S01]  /*18430*/  LDL R19, [R1+0x550] ;  /* 0x0005500001137983 */ /* 0x000ea20000100800 */
[----:B------:R-:W-:-:S03]  /*18440*/  @!P1 IMAD.MOV.U32 R5, RZ, RZ, R73 ;  /* 0x000000ffff059224 */ /* 0x000fc600078e0049 */
[----:B------:R-:W2:Y:S01]  /*18450*/  LDL R73, [R1+0x54c] ;  /* 0x00054c0001497983 */ /* 0x000ea20000100800 */
[--C-:B0-----:R-:W-:Y:S02]  /*18460*/  SHF.R.U32.HI R75, RZ, 0x6, R10.reuse ;  /* 0x00000006ff4b7819 */ /* 0x101fe4000001160a */
[----:B------:R-:W-:Y:S02]  /*18470*/  SHF.R.U32.HI R10, RZ, 0x6, R10 ;  /* 0x00000006ff0a7819 */ /* 0x000fe4000001160a */
[----:B------:R-:W-:Y:S02]  /*18480*/  PRMT R54, RZ, 0x7610, R54 ;  /* 0x00007610ff367816 */ /* 0x000fe40000000036 */
[----:B------:R-:W-:-:S04]  /*18490*/  SGXT.U32 R10, R10, 0x1 ;  /* 0x000000010a0a781a */ /* 0x000fc80000000000 */
[----:B------:R-:W-:Y:S01]  /*184a0*/  LOP3.LUT R10, R10, 0x4c, RZ, 0xfc, !PT ;  /* 0x0000004c0a0a7812 */ /* 0x000fe200078efcff */
[----:B------:R0:W2:Y:S03]  /*184b0*/  @!P1 LDG.E.U16 R54, desc[UR24][R4.64] ;  /* 0x0000001804369981 */ /* 0x0000a6000c1e1500 */
[----:B------:R-:W-:Y:S02]  /*184c0*/  ISETP.GE.AND P1, PT, R10, UR5, PT ;  /* 0x000000050a007c0c */ /* 0x000fe4000bf26270 */
[----:B------:R-:W1:Y:S01]  /*184d0*/  S2R R10, SR_TID.X ;  /* 0x00000000000a7919 */ /* 0x000e620000002100 */
[----:B------:R-:W-:-:S04]  /*184e0*/  SGXT.U32 R75, R75, 0x1 ;  /* 0x000000014b4b781a */ /* 0x000fc80000000000 */
[----:B------:R-:W-:-:S04]  /*184f0*/  LOP3.LUT R75, R75, 0x4a, RZ, 0xfc, !PT ;  /* 0x0000004a4b4b7812 */ /* 0x000fc800078efcff */
[----:B------:R-:W-:Y:S02]  /*18500*/  ISETP.GE.AND P0, PT, R75, UR5, PT ;  /* 0x000000054b007c0c */ /* 0x000fe4000bf06270 */
[----:B------:R-:W-:-:S11]  /*18510*/  PRMT R51, RZ, 0x7610, R51 ;  /* 0x00007610ff337816 */ /* 0x000fd60000000033 */
[----:B0-----:R-:W-:Y:S02]  /*18520*/  @!P0 IMAD.MOV.U32 R4, RZ, RZ, R12 ;  /* 0x000000ffff048224 */ /* 0x001fe400078e000c */
[----:B------:R-:W-:Y:S01]  /*18530*/  @!P0 IMAD.MOV.U32 R5, RZ, RZ, R13 ;  /* 0x000000ffff058224 */ /* 0x000fe200078e000d */
[----:B------:R-:W-:Y:S01]  /*18540*/  PRMT R26, RZ, 0x7610, R26 ;  /* 0x00007610ff1a7816 */ /* 0x000fe2000000001a */
[----:B------:R-:W2:Y:S04]  /*18550*/  LDL R13, [R1+0x564] ;  /* 0x00056400010d7983 */ /* 0x000ea80000100800 */
[----:B------:R3:W2:Y:S01]  /*18560*/  @!P0 LDG.E.U16 R51, desc[UR24][R4.64] ;  /* 0x0000001804338981 */ /* 0x0006a2000c1e1500 */
[----:B-1----:R-:W-:Y:S02]  /*18570*/  LEA.HI R75, R10, 0x4e, RZ, 0x1a ;  /* 0x0000004e0a4b7811 */ /* 0x002fe400078fd0ff */
[----:B------:R-:W-:Y:S01]  /*18580*/  PRMT R9, RZ, 0x7610, R9 ;  /* 0x00007610ff097816 */ /* 0x000fe20000000009 */
[----:B------:R-:W2:Y:S01]  /*18590*/  LDL R12, [R1+0x568] ;  /* 0x00056800010c7983 */ /* 0x000ea20000100800 */
[----:B------:R-:W-:-:S02]  /*185a0*/  ISETP.GE.AND P0, PT, R75, UR5, PT ;  /* 0x000000054b007c0c */ /* 0x000fc4000bf06270 */
[----:B------:R-:W-:-:S04]  /*185b0*/  SHF.R.U32.HI R10, RZ, 0x6, R10 ;  /* 0x00000006ff0a7819 */ /* 0x000fc8000001160a */
[----:B------:R-:W-:-:S04]  /*185c0*/  SGXT.U32 R10, R10, 0x1 ;  /* 0x000000010a0a781a */ /* 0x000fc80000000000 */
[----:B------:R-:W-:Y:S01]  /*185d0*/  LOP3.LUT R10, R10, 0x52, RZ, 0xfc, !PT ;  /* 0x000000520a0a7812 */ /* 0x000fe200078efcff */
[----:B---3--:R-:W-:Y:S02]  /*185e0*/  @!P1 IMAD.MOV.U32 R4, RZ, RZ, R11 ;  /* 0x000000ffff049224 */ /* 0x008fe400078e000b */
[----:B------:R-:W3:Y:S01]  /*185f0*/  LDL R11, [R1+0x570] ;  /* 0x00057000010b7983 */ /* 0x000ee20000100800 */
[----:B----4-:R-:W-:-:S03]  /*18600*/  @!P1 IMAD.MOV.U32 R5, RZ, RZ, R18 ;  /* 0x000000ffff059224 */ /* 0x010fc600078e0012 */
[----:B------:R-:W4:Y:S04]  /*18610*/  LDL R18, [R1+0x56c] ;  /* 0x00056c0001127983 */ /* 0x000f280000100800 */
[----:B------:R2:W3:Y:S02]  /*18620*/  @!P1 LDG.E.U16 R26, desc[UR24][R4.64] ;  /* 0x00000018041a9981 */ /* 0x0004e4000c1e1500 */
[----:B--2---:R-:W-:Y:S02]  /*18630*/  @!P0 IMAD.MOV.U32 R4, RZ, RZ, R19 ;  /* 0x000000ffff048224 */ /* 0x004fe400078e0013 */
[----:B------:R-:W-:Y:S01]  /*18640*/  @!P0 IMAD.MOV.U32 R5, RZ, RZ, R73 ;  /* 0x000000ffff058224 */ /* 0x000fe200078e0049 */
[----:B------:R-:W-:Y:S01]  /*18650*/  ISETP.GE.AND P1, PT, R10, UR5, PT ;  /* 0x000000050a007c0c */ /* 0x000fe2000bf26270 */
[----:B------:R-:W2:Y:S04]  /*18660*/  LDL R19, [R1+0x574] ;  /* 0x0005740001137983 */ /* 0x000ea80000100800 */
[----:B------:R0:W2:Y:S01]  /*18670*/  @!P0 LDG.E.U16 R9, desc[UR24][R4.64] ;  /* 0x0000001804098981 */ /* 0x0000a2000c1e1500 */
[----:B------:R-:W1:Y:S02]  /*18680*/  S2R R10, SR_TID.X ;  /* 0x00000000000a7919 */ /* 0x000e640000002100 */
[----:B-1----:R-:W-:-:S02]  /*18690*/  SHF.R.U32.HI R73, RZ, 0x6, R10 ;  /* 0x00000006ff497819 */ /* 0x002fc4000001160a */
[----:B------:R-:W4:Y:S02]  /*186a0*/  LDL R10, [R1+0x578] ;  /* 0x00057800010a7983 */ /* 0x000f240000100800 */
[----:B------:R-:W-:-:S04]  /*186b0*/  SGXT.U32 R73, R73, 0x1 ;  /* 0x000000014949781a */ /* 0x000fc80000000000 */
[----:B------:R-:W-:Y:S01]  /*186c0*/  LOP3.LUT R73, R73, 0x54, RZ, 0xfc, !PT ;  /* 0x0000005449497812 */ /* 0x000fe200078efcff */
[----:B0-----:R-:W-:Y:S01]  /*186d0*/  @!P1 IMAD.MOV.U32 R5, RZ, RZ, R13 ;  /* 0x000000ffff059224 */ /* 0x001fe200078e000d */
[----:B------:R-:W-:Y:S01]  /*186e0*/  PRMT R50, RZ, 0x7610, R50 ;  /* 0x00007610ff327816 */ /* 0x000fe20000000032 */
[----:B------:R-:W-:Y:S01]  /*186f0*/  @!P1 IMAD.MOV.U32 R4, RZ, RZ, R12 ;  /* 0x000000ffff049224 */ /* 0x000fe200078e000c */
[----:B------:R-:W-:-:S04]  /*18700*/  ISETP.GE.AND P0, PT, R73, UR5, PT ;  /* 0x0000000549007c0c */ /* 0x000fc8000bf06270 */
[----:B------:R3:W4:Y:S01]  /*18710*/  @!P1 LDG.E.U16 R50, desc[UR24][R4.64] ;  /* 0x0000001804329981 */ /* 0x000722000c1e1500 */
[----:B------:R-:W-:-:S03]  /*18720*/  PRMT R25, RZ, 0x7610, R25 ;  /* 0x00007610ff197816 */ /* 0x000fc60000000019 */
[----:B--2---:R0:W-:Y:S04]  /*18730*/  STL [R1+0xc], R9 ;  /* 0x00000c0901007387 */ /* 0x0041e80000100800 */
[----:B------:R-:W2:Y:S04]  /*18740*/  LDL R13, [R1+0x584] ;  /* 0x00058400010d7983 */ /* 0x000ea80000100800 */
[----:B------:R-:W2:Y:S01]  /*18750*/  LDL R12, [R1+0x588] ;  /* 0x00058800010c7983 */ /* 0x000ea20000100800 */
[----:B0-----:R-:W0:Y:S01]  /*18760*/  S2R R9, SR_TID.X ;  /* 0x0000000000097919 */ /* 0x001e220000002100 */
[----:B---3--:R-:W-:-:S02]  /*18770*/  @!P0 IMAD.MOV.U32 R4, RZ, RZ, R11 ;  /* 0x000000ffff048224 */ /* 0x008fc400078e000b */
[----:B----4-:R-:W-:Y:S01]  /*18780*/  @!P0 IMAD.MOV.U32 R5, RZ, RZ, R18 ;  /* 0x000000ffff058224 */ /* 0x010fe200078e0012 */
[----:B------:R-:W3:Y:S04]  /*18790*/  LDL R11, [R1+0x590] ;  /* 0x00059000010b7983 */ /* 0x000ee80000100800 */
[----:B------:R-:W4:Y:S04]  /*187a0*/  LDL R18, [R1+0x58c] ;  /* 0x00058c0001127983 */ /* 0x000f280000100800 */
[----:B------:R1:W3:Y:S01]  /*187b0*/  @!P0 LDG.E.U16 R25, desc[UR24][R4.64] ;  /* 0x0000001804198981 */ /* 0x0002e2000c1e1500 */
[----:B0-----:R-:W-:-:S04]  /*187c0*/  SHF.R.U32.HI R9, RZ, 0x6, R9 ;  /* 0x00000006ff097819 */ /* 0x001fc80000011609 */
[----:B------:R-:W-:-:S04]  /*187d0*/  SGXT.U32 R9, R9, 0x1 ;  /* 0x000000010909781a */ /* 0x000fc80000000000 */
[----:B------:R-:W-:-:S04]  /*187e0*/  LOP3.LUT R9, R9, 0x56, RZ, 0xfc, !PT ;  /* 0x0000005609097812 */ /* 0x000fc800078efcff */
[----:B------:R-:W-:-:S13]  /*187f0*/  ISETP.GE.AND P1, PT, R9, UR5, PT ;  /* 0x0000000509007c0c */ /* 0x000fda000bf26270 */
[----:B-1----:R-:W-:Y:S02]  /*18800*/  @!P1 IMAD.MOV.U32 R4, RZ, RZ, R10 ;  /* 0x000000ffff049224 */ /* 0x002fe400078e000a */
[----:B------:R-:W-:Y:S01]  /*18810*/  @!P1 IMAD.MOV.U32 R5, RZ, RZ, R19 ;  /* 0x000000ffff059224 */ /* 0x000fe200078e0013 */
[----:B------:R-:W4:Y:S04]  /*18820*/  LDL R10, [R1+0x598] ;  /* 0x00059800010a7983 */ /* 0x000f280000100800 */
[----:B------:R-:W4:Y:S01]  /*18830*/  LDL R19, [R1+0x594] ;  /* 0x0005940001137983 */ /* 0x000f220000100800 */
[----:B------:R-:W0:Y:S01]  /*18840*/  S2R R9, SR_TID.X ;  /* 0x0000000000097919 */ /* 0x000e220000002100 */
[----:B------:R-:W-:-:S06]  /*18850*/  PRMT R71, RZ, 0x7610, R71 ;  /* 0x00007610ff477816 */ /* 0x000fcc0000000047 */
[----:B------:R2:W4:Y:S01]  /*18860*/  @!P1 LDG.E.U16 R71, desc[UR24][R4.64] ;  /* 0x0000001804479981 */ /* 0x000522000c1e1500 */
[--C-:B0-----:R-:W-:Y:S02]  /*18870*/  SHF.R.U32.HI R73, RZ, 0x6, R9.reuse ;  /* 0x00000006ff497819 */ /* 0x101fe40000011609 */
[----:B------:R-:W-:-:S04]  /*18880*/  SHF.R.U32.HI R9, RZ, 0x6, R9 ;  /* 0x00000006ff097819 */ /* 0x000fc80000011609 */
[----:B------:R-:W-:-:S04]  /*18890*/  SGXT.U32 R9, R9, 0x1 ;  /* 0x000000010909781a */ /* 0x000fc80000000000 */
[----:B------:R-:W-:-:S04]  /*188a0*/  LOP3.LUT R9, R9, 0x5c, RZ, 0xfc, !PT ;  /* 0x0000005c09097812 */ /* 0x000fc800078efcff */
[----:B------:R-:W-:Y:S02]  /*188b0*/  ISETP.GE.AND P1, PT, R9, UR5, PT ;  /* 0x0000000509007c0c */ /* 0x000fe4000bf26270 */
[----:B------:R-:W0:Y:S01]  /*188c0*/  S2R R9, SR_TID.X ;  /* 0x0000000000097919 */ /* 0x000e220000002100 */
[----:B------:R-:W-:-:S04]  /*188d0*/  SGXT.U32 R73, R73, 0x1 ;  /* 0x000000014949781a */ /* 0x000fc80000000000 */
[----:B------:R-:W-:-:S04]  /*188e0*/  LOP3.LUT R73, R73, 0x5a, RZ, 0xfc, !PT ;  /* 0x0000005a49497812 */ /* 0x000fc800078efcff */
[----:B------:R-:W-:Y:S02]  /*188f0*/  ISETP.GE.AND P0, PT, R73, UR5, PT ;  /* 0x0000000549007c0c */ /* 0x000fe4000bf06270 */
[----:B------:R-:W-:Y:S02]  /*18900*/  PRMT R49, RZ, 0x7610, R49 ;  /* 0x00007610ff317816 */ /* 0x000fe40000000031 */
[----:B------:R-:W-:Y:S02]  /*18910*/  PRMT R17, RZ, 0x7610, R17 ;  /* 0x00007610ff117816 */ /* 0x000fe40000000011 */
[----:B------:R-:W-:Y:S02]  /*18920*/  PRMT R8, RZ, 0x7610, R8 ;  /* 0x00007610ff087816 */ /* 0x000fe40000000008 */
[----:B0-----:R-:W-:-:S05]  /*18930*/  LEA.HI R73, R9, 0x5e, RZ, 0x1a ;  /* 0x0000005e09497811 */ /* 0x001fca00078fd0ff */
[----:B--2---:R-:W-:Y:S02]  /*18940*/  @!P0 IMAD.MOV.U32 R5, RZ, RZ, R13 ;  /* 0x000000ffff058224 */ /* 0x004fe400078e000d */
[----:B------:R-:W2:Y:S01]  /*18950*/  LDL R13, [R1+0x5bc] ;  /* 0x0005bc00010d7983 */ /* 0x000ea20000100800 */
[----:B------:R-:W-:-:S03]  /*18960*/  @!P0 IMAD.MOV.U32 R4, RZ, RZ, R12 ;  /* 0x000000ffff048224 */ /* 0x000fc600078e000c */
[----:B------:R-:W2:Y:S04]  /*18970*/  LDL R12, [R1+0x5c0] ;  /* 0x0005c000010c7983 */ /* 0x000ea80000100800 */
[----:B------:R3:W2:Y:S01]  /*18980*/  @!P0 LDG.E.U16 R49, desc[UR24][R4.64] ;  /* 0x0000001804318981 */ /* 0x0006a2000c1e1500 */
[----:B------:R-:W-:Y:S01]  /*18990*/  ISETP.GE.AND P0, PT, R73, UR5, PT ;  /* 0x0000000549007c0c */ /* 0x000fe2000bf06270 */
[----:B---3--:R-:W-:Y:S02]  /*189a0*/  @!P1 IMAD.MOV.U32 R4, RZ, RZ, R11 ;  /* 0x000000ffff049224 */ /* 0x008fe400078e000b */
[----:B----4-:R-:W-:Y:S01]  /*189b0*/  @!P1 IMAD.MOV.U32 R5, RZ, RZ, R18 ;  /* 0x000000ffff059224 */ /* 0x010fe200078e0012 */
[----:B------:R-:W3:Y:S04]  /*189c0*/  LDL R11, [R1+0x5c8] ;  /* 0x0005c800010b7983 */ /* 0x000ee80000100800 */
[----:B------:R0:W4:Y:S04]  /*189d0*/  @!P1 LDG.E.U16 R17, desc[UR24][R4.64] ;  /* 0x0000001804119981 */ /* 0x000128000c1e1500 */
[----:B------:R-:W4:Y:S01]  /*189e0*/  LDL R18, [R1+0x5c4] ;  /* 0x0005c40001127983 */ /* 0x000f220000100800 */
[----:B0-----:R-:W-:Y:S01]  /*189f0*/  @!P0 IMAD.MOV.U32 R4, RZ, RZ, R10 ;  /* 0x000000ffff048224 */ /* 0x001fe200078e000a */
[----:B------:R-:W-:-:S02]  /*18a00*/  SHF.R.U32.HI R9, RZ, 0x6, R9 ;  /* 0x00000006ff097819 */ /* 0x000fc40000011609 */
[----:B------:R-:W4:Y:S01]  /*18a10*/  LDL R10, [R1+0x59c] ;  /* 0x00059c00010a7983 */ /* 0x000f220000100800 */
[----:B------:R-:W-:-:S05]  /*18a20*/  @!P0 IMAD.MOV.U32 R5, RZ, RZ, R19 ;  /* 0x000000ffff058224 */ /* 0x000fca00078e0013 */
[----:B------:R2:W4:Y:S01]  /*18a30*/  @!P0 LDG.E.U16 R8, desc[UR24][R4.64] ;  /* 0x0000001804088981 */ /* 0x000522000c1e1500 */
[----:B------:R-:W-:-:S04]  /*18a40*/  SGXT.U32 R9, R9, 0x1 ;  /* 0x000000010909781a */ /* 0x000fc80000000000 */
[----:B------:R-:W-:-:S04]  /*18a50*/  LOP3.LUT R9, R9, 0x62, RZ, 0xfc, !PT ;  /* 0x0000006209097812 */ /* 0x000fc800078efcff */
[----:B------:R-:W-:Y:S02]  /*18a60*/  ISETP.GE.AND P1, PT, R9, UR5, PT ;  /* 0x0000000509007c0c */ /* 0x000fe4000bf26270 */
[----:B------:R-:W0:Y:S02]  /*18a70*/  S2R R9, SR_TID.X ;  /* 0x0000000000097919 */ /* 0x000e240000002100 */
[----:B0-----:R-:W-:Y:S02]  /*18a80*/  SHF.R.U32.HI R19, RZ, 0x6, R9 ;  /* 0x00000006ff137819 */ /* 0x001fe40000011609 */
[----:B------:R-:W4:Y:S02]  /*18a90*/  LDL R9, [R1+0x5a0] ;  /* 0x0005a00001097983 */ /* 0x000f240000100800 */
[----:B------:R-:W-:-:S04]  /*18aa0*/  SGXT.U32 R19, R19, 0x1 ;  /* 0x000000011313781a */ /* 0x000fc80000000000 */
[----:B------:R-:W-:-:S04]  /*18ab0*/  LOP3.LUT R19, R19, 0x64, RZ, 0xfc, !PT ;  /* 0x0000006413137812 */ /* 0x000fc800078efcff */
[----:B------:R-:W-:Y:S02]  /*18ac0*/  ISETP.GE.AND P0, PT, R19, UR5, PT ;  /* 0x0000000513007c0c */ /* 0x000fe4000bf06270 */
[----:B------:R-:W-:Y:S01]  /*18ad0*/  PRMT R48, RZ, 0x7610, R48 ;  /* 0x00007610ff307816 */ /* 0x000fe20000000030 */
[----:B--2---:R-:W-:Y:S02]  /*18ae0*/  @!P1 IMAD.MOV.U32 R5, RZ, RZ, R13 ;  /* 0x000000ffff059224 */ /* 0x004fe400078e000d */
[----:B------:R-:W-:-:S05]  /*18af0*/  @!P1 IMAD.MOV.U32 R4, RZ, RZ, R12 ;  /* 0x000000ffff049224 */ /* 0x000fca00078e000c */
[----:B------:R3:W2:Y:S03]  /*18b00*/  @!P1 LDG.E.U16 R48, desc[UR24][R4.64] ;  /* 0x0000001804309981 */ /* 0x0006a6000c1e1500 */
[----:B---3--:R-:W-:Y:S02]  /*18b10*/  @!P0 IMAD.MOV.U32 R4, RZ, RZ, R11 ;  /* 0x000000ffff048224 */ /* 0x008fe400078e000b */
[----:B----4-:R-:W-:Y:S01]  /*18b20*/  @!P0 IMAD.MOV.U32 R5, RZ, RZ, R18 ;  /* 0x000000ffff058224 */ /* 0x010fe200078e0012 */
[----:B------:R0:W-:Y:S04]  /*18b30*/  STL [R1+0x8], R8 ;  /* 0x0000080801007387 */ /* 0x0001e80000100800 */
[----:B------:R-:W3:Y:S04]  /*18b40*/  LDL R13, [R1+0x5d4] ;  /* 0x0005d400010d7983 */ /* 0x000ee80000100800 */
[----:B------:R-:W4:Y:S04]  /*18b50*/  LDL R12, [R1+0x5d8] ;  /* 0x0005d800010c7983 */ /* 0x000f280000100800 */
[----:B------:R-:W2:Y:S04]  /*18b60*/  LDL R11, [R1+0x5f0] ;  /* 0x0005f000010b7983 */ /* 0x000ea80000100800 */
[----:B------:R-:W2:Y:S01]  /*18b70*/  LDL R18, [R1+0x5ec] ;  /* 0x0005ec0001127983 */ /* 0x000ea20000100800 */
[----:B0-----:R-:W0:Y:S01]  /*18b80*/  S2R R8, SR_TID.X ;  /* 0x0000000000087919 */ /* 0x001e220000002100 */
[----:B------:R-:W-:-:S02]  /*18b90*/  PRMT R16, RZ, 0x7610, R16 ;  /* 0x00007610ff107816 */ /* 0x000fc40000000010 */
[----:B------:R-:W-:Y:S01]  /*18ba0*/  PRMT R3, RZ, 0x7610, R3 ;  /* 0x00007610ff037816 */ /* 0x000fe20000000003 */
[----:B------:R-:W2:Y:S04]  /*18bb0*/  LDL R75, [R1+0x60c] ;  /* 0x00060c00014b7983 */ /* 0x000ea80000100800 */
[----:B------:R1:W2:Y:S01]  /*18bc0*/  @!P0 LDG.E.U16 R16, desc[UR24][R4.64] ;  /* 0x0000001804108981 */ /* 0x0002a2000c1e1500 */
[----:B------:R-:W-:Y:S02]  /*18bd0*/  PRMT R45, RZ, 0x7610, R45 ;  /* 0x00007610ff2d7816 */ /* 0x000fe4000000002d */
[----:B------:R-:W-:Y:S01]  /*18be0*/  PRMT R44, RZ, 0x7610, R44 ;  /* 0x00007610ff2c7816 */ /* 0x000fe2000000002c */
[----:B------:R-:W2:Y:S01]  /*18bf0*/  LDL R73, [R1+0xb8] ;  /* 0x0000b80001497983 */ /* 0x000ea20000100800 */
[----:B0-----:R-:W-:-:S04]  /*18c00*/  SHF.R.U32.HI R8, RZ, 0x6, R8 ;  /* 0x00000006ff087819 */ /* 0x001fc80000011608 */
[----:B------:R-:W-:-:S04]  /*18c10*/  SGXT.U32 R8, R8, 0x1 ;  /* 0x000000010808781a */ /* 0x000fc80000000000 */
[----:B------:R-:W-:-:S04]  /*18c20*/  LOP3.LUT R8, R8, 0x66, RZ, 0xfc, !PT ;  /* 0x0000006608087812 */ /* 0x000fc800078efcff */
[----:B------:R-:W-:Y:S02]  /*18c30*/  ISETP.GE.AND P1, PT, R8, UR5, PT ;  /* 0x0000000508007c0c */ /* 0x000fe4000bf26270 */
[----:B------:R-:W0:Y:S11]  /*18c40*/  S2R R8, SR_TID.X ;  /* 0x0000000000087919 */ /* 0x000e360000002100 */
[----:B-1----:R-:W-:-:S02]  /*18c50*/  @!P1 IMAD.MOV.U32 R5, RZ, RZ, R10 ;  /* 0x000000ffff059224 */ /* 0x002fc400078e000a */
[----:B------:R-:W2:Y:S01]  /*18c60*/  LDL R10, [R1+0x604] ;  /* 0x00060400010a7983 */ /* 0x000ea20000100800 */
[----:B0-----:R-:W-:-:S04]  /*18c70*/  SHF.R.U32.HI R19, RZ, 0x6, R8 ;  /* 0x00000006ff137819 */ /* 0x001fc80000011608 */
[----:B------:R-:W-:-:S04]  /*18c80*/  SGXT.U32 R19, R19, 0x1 ;  /* 0x000000011313781a */ /* 0x000fc80000000000 */
[----:B------:R-:W-:-:S04]  /*18c90*/  LOP3.LUT R19, R19, 0x6a, RZ, 0xfc, !PT ;  /* 0x0000006a13137812 */ /* 0x000fc800078efcff */
[----:B------:R-:W-:Y:S01]  /*18ca0*/  ISETP.GE.AND P0, PT, R19, UR5, PT ;  /* 0x0000000513007c0c */ /* 0x000fe2000bf06270 */
[----:B------:R-:W-:Y:S02]  /*18cb0*/  @!P1 IMAD.MOV.U32 R4, RZ, RZ, R9 ;  /* 0x000000ffff049224 */ /* 0x000fe400078e0009 */
[----:B------:R-:W2:Y:S04]  /*18cc0*/  LDL R9, [R1+0x608] ;  /* 0x0006080001097983 */ /* 0x000ea80000100800 */
[----:B------:R3:W2:Y:S01]  /*18cd0*/  @!P1 LDG.E.U16 R3, desc[UR24][R4.64] ;  /* 0x0000001804039981 */ /* 0x0006a2000c1e1500 */
[----:B------:R-:W-:-:S04]  /*18ce0*/  SHF.R.U32.HI R8, RZ, 0x6, R8 ;  /* 0x00000006ff087819 */ /* 0x000fc80000011608 */
[----:B------:R-:W-:-:S04]  /*18cf0*/  SGXT.U32 R8, R8, 0x1 ;  /* 0x000000010808781a */ /* 0x000fc80000000000 */
[----:B------:R-:W-:-:S04]  /*18d00*/  LOP3.LUT R8, R8, 0x72, RZ, 0xfc, !PT ;  /* 0x0000007208087812 */ /* 0x000fc800078efcff */
[----:B------:R-:W-:Y:S01]  /*18d10*/  ISETP.GE.AND P1, PT, R8, UR5, PT ;  /* 0x0000000508007c0c */ /* 0x000fe2000bf26270 */
[----:B---3--:R-:W-:Y:S02]  /*18d20*/  @!P0 IMAD.MOV.U32 R5, RZ, RZ, R13 ;  /* 0x000000ffff058224 */ /* 0x008fe400078e000d */
        /* <DEDUP_REMOVED lines=8> */
[----:B------:R-:W0:Y:S03]  /*18db0*/  S2R R8, SR_TID.X ;  /* 0x0000000000087919 */ /* 0x000e260000002100 */
[----:B------:R1:W2:Y:S01]  /*18dc0*/  @!P1 LDG.E.U16 R44, desc[UR24][R4.64] ;  /* 0x00000018042c9981 */ /* 0x0002a2000c1e1500 */
[----:B0-----:R-:W-:-:S04]  /*18dd0*/  SHF.R.U32.HI R19, RZ, 0x6, R8 ;  /* 0x00000006ff137819 */ /* 0x001fc80000011608 */
[----:B------:R-:W-:-:S04]  /*18de0*/  SGXT.U32 R19, R19, 0x1 ;  /* 0x000000011313781a */ /* 0x000fc80000000000 */
[----:B------:R-:W-:-:S04]  /*18df0*/  LOP3.LUT R19, R19, 0x7a, RZ, 0xfc, !PT ;  /* 0x0000007a13137812 */ /* 0x000fc800078efcff */
[----:B------:R-:W-:Y:S02]  /*18e00*/  ISETP.GE.AND P3, PT, R19, UR5, PT ;  /* 0x0000000513007c0c */ /* 0x000fe4000bf66270 */
[----:B------:R-:W-:-:S04]  /*18e10*/  SHF.R.U32.HI R8, RZ, 0x6, R8 ;  /* 0x00000006ff087819 */ /* 0x000fc80000011608 */
[----:B------:R-:W-:-:S04]  /*18e20*/  SGXT.U32 R8, R8, 0x1 ;  /* 0x000000010808781a */ /* 0x000fc80000000000 */
[----:B------:R-:W-:-:S03]  /*18e30*/  LOP3.LUT R8, R8, 0x6c, RZ, 0xfc, !PT ;  /* 0x0000006c08087812 */ /* 0x000fc600078efcff */
[----:B-1----:R-:W-:Y:S02]  /*18e40*/  @!P3 IMAD.MOV.U32 R5, RZ, RZ, R10 ;  /* 0x000000ffff05b224 */ /* 0x002fe400078e000a */
[----:B------:R-:W0:Y:S01]  /*18e50*/  S2R R10, SR_TID.X ;  /* 0x00000000000a7919 */ /* 0x000e220000002100 */
[----:B------:R-:W-:Y:S02]  /*18e60*/  ISETP.GE.AND P0, PT, R8, UR5, PT ;  /* 0x0000000508007c0c */ /* 0x000fe4000bf06270 */
[----:B------:R-:W1:Y:S01]  /*18e70*/  S2R R8, SR_TID.X ;  /* 0x0000000000087919 */ /* 0x000e620000002100 */
[----:B------:R-:W-:Y:S02]  /*18e80*/  PRMT R43, RZ, 0x7610, R43 ;  /* 0x00007610ff2b7816 */ /* 0x000fe4000000002b */
[----:B------:R-:W-:Y:S01]  /*18e90*/  PRMT R15, RZ, 0x7610, R15 ;  /* 0x00007610ff0f7816 */ /* 0x000fe2000000000f */
[----:B------:R-:W-:Y:S02]  /*18ea0*/  @!P3 IMAD.MOV.U32 R4, RZ, RZ, R9 ;  /* 0x000000ffff04b224 */ /* 0x000fe400078e0009 */
[----:B------:R-:W2:Y:S04]  /*18eb0*/  LDL R9, [R1+0x5f4] ;  /* 0x0005f40001097983 */ /* 0x000ea80000100800 */
[----:B------:R3:W2:Y:S01]  /*18ec0*/  @!P3 LDG.E.U16 R43, desc[UR24][R4.64] ;  /* 0x00000018042bb981 */ /* 0x0006a2000c1e1500 */
[----:B0-----:R-:W-:-:S04]  /*18ed0*/  SHF.R.U32.HI R10, RZ, 0x6, R10 ;  /* 0x00000006ff0a7819 */ /* 0x001fc8000001160a */
[----:B------:R-:W-:Y:S02]  /*18ee0*/  SGXT.U32 R10, R10, 0x1 ;  /* 0x000000010a0a781a */ /* 0x000fe40000000000 */
[----:B-1----:R-:W-:Y:S02]  /*18ef0*/  LEA.HI R19, R8, 0x6e, RZ, 0x1a ;  /* 0x0000006e08137811 */ /* 0x002fe400078fd0ff */
[----:B------:R-:W-:Y:S01]  /*18f00*/  LOP3.LUT R10, R10, 0x74, RZ, 0xfc, !PT ;  /* 0x000000740a0a7812 */ /* 0x000fe200078efcff */
[----:B------:R-:W2:Y:S01]  /*18f10*/  LDL R8, [R1+0x5f8] ;  /* 0x0005f80001087983 */ /* 0x000ea20000100800 */
[----:B------:R-:W-:-:S03]  /*18f20*/  ISETP.GE.AND P1, PT, R19, UR5, PT ;  /* 0x0000000513007c0c */ /* 0x000fc6000bf26270 */
[----:B------:R-:W2:Y:S01]  /*18f30*/  LDL R19, [R1+0x610] ;  /* 0x0006100001137983 */ /* 0x000ea20000100800 */
[----:B------:R-:W-:Y:S01]  /*18f40*/  PRMT R6, RZ, 0x7610, R6 ;  /* 0x00007610ff067816 */ /* 0x000fe20000000006 */
[----:B---3--:R-:W-:Y:S02]  /*18f50*/  @!P0 IMAD.MOV.U32 R5, RZ, RZ, R13 ;  /* 0x000000ffff058224 */ /* 0x008fe400078e000d */
[----:B------:R-:W3:Y:S01]  /*18f60*/  LDL R13, [R1+0x5ac] ;  /* 0x0005ac00010d7983 */ /* 0x000ee20000100800 */
[----:B----4-:R-:W-:-:S03]  /*18f70*/  @!P0 IMAD.MOV.U32 R4, RZ, RZ, R12 ;  /* 0x000000ffff048224 */ /* 0x010fc600078e000c */
[----:B------:R-:W4:Y:S04]  /*18f80*/  LDL R12, [R1+0x5b0] ;  /* 0x0005b000010c7983 */ /* 0x000f280000100800 */
[----:B------:R2:W4:Y:S01]  /*18f90*/  @!P0 LDG.E.U16 R15, desc[UR24][R4.64] ;  /* 0x00000018040f8981 */ /* 0x000522000c1e1500 */
[----:B------:R-:W-:Y:S02]  /*18fa0*/  ISETP.GE.AND P0, PT, R10, UR5, PT ;  /* 0x000000050a007c0c */ /* 0x000fe4000bf06270 */
[----:B------:R-:W0:Y:S01]  /*18fb0*/  S2R R10, SR_TID.X ;  /* 0x00000000000a7919 */ /* 0x000e220000002100 */
[----:B--2---:R-:W-:Y:S02]  /*18fc0*/  @!P1 IMAD.MOV.U32 R4, RZ, RZ, R11 ;  /* 0x000000ffff049224 */ /* 0x004fe400078e000b */
[----:B------:R-:W-:-:S05]  /*18fd0*/  @!P1 IMAD.MOV.U32 R5, RZ, RZ, R18 ;  /* 0x000000ffff059224 */ /* 0x000fca00078e0012 */
[----:B------:R1:W2:Y:S01]  /*18fe0*/  @!P1 LDG.E.U16 R6, desc[UR24][R4.64] ;  /* 0x0000001804069981 */ /* 0x0002a2000c1e1500 */
[----:B0-----:R-:W-:-:S04]  /*18ff0*/  SHF.R.U32.HI R11, RZ, 0x6, R10 ;  /* 0x00000006ff0b7819 */ /* 0x001fc8000001160a */
[----:B------:R-:W-:-:S04]  /*19000*/  SGXT.U32 R11, R11, 0x1 ;  /* 0x000000010b0b781a */ /* 0x000fc80000000000 */
[----:B------:R-:W-:Y:S02]  /*19010*/  LOP3.LUT R11, R11, 0x76, RZ, 0xfc, !PT ;  /* 0x000000760b0b7812 */ /* 0x000fe400078efcff */
[----:B------:R-:W-:Y:S02]  /*19020*/  SHF.R.U32.HI R18, RZ, 0x6, R10 ;  /* 0x00000006ff127819 */ /* 0x000fe4000001160a */
[----:B------:R-:W-:Y:S01]  /*19030*/  ISETP.GE.AND P1, PT, R11, UR5, PT ;  /* 0x000000050b007c0c */ /* 0x000fe2000bf26270 */
[----:B------:R-:W2:Y:S04]  /*19040*/  LDL R10, [R1+0x560] ;  /* 0x00056000010a7983 */ /* 0x000ea80000100800 */
[----:B------:R-:W2:Y:S01]  /*19050*/  LDL R11, [R1+0x55c] ;  /* 0x00055c00010b7983 */ /* 0x000ea20000100800 */
[----:B------:R-:W-:-:S02]  /*19060*/  SGXT.U32 R18, R18, 0x1 ;  /* 0x000000011212781a */ /* 0x000fc40000000000 */
[----:B-1----:R-:W-:Y:S02]  /*19070*/  PRMT R5, RZ, 0x7610, R5 ;  /* 0x00007610ff057816 */ /* 0x002fe40000000005 */
[----:B------:R-:W-:Y:S02]  /*19080*/  LOP3.LUT R18, R18, 0x7c, RZ, 0xfc, !PT ;  /* 0x0000007c12127812 */ /* 0x000fe400078efcff */
[----:B------:R-:W-:Y:S02]  /*19090*/  PRMT R7, RZ, 0x7610, R7 ;  /* 0x00007610ff077816 */ /* 0x000fe40000000007 */
[----:B------:R-:W-:Y:S01]  /*190a0*/  PRMT R4, RZ, 0x7610, R4 ;  /* 0x00007610ff047816 */ /* 0x000fe20000000004 */
[----:B------:R3:W2:Y:S01]  /*190b0*/  @!P0 LDG.E.U16 R5, desc[UR24][R8.64] ;  /* 0x0000001808058981 */ /* 0x0006a2000c1e1500 */
[----:B------:R-:W-:Y:S02]  /*190c0*/  ISETP.GE.AND P0, PT, R18, UR5, PT ;  /* 0x0000000512007c0c */ /* 0x000fe4000bf06270 */
[----:B------:R-:W0:Y:S01]  /*190d0*/  S2R R18, SR_TID.X ;  /* 0x0000000000127919 */ /* 0x000e220000002100 */
[----:B---3--:R-:W-:-:S02]  /*190e0*/  @!P1 IMAD.MOV.U32 R9, RZ, RZ, R13 ;  /* 0x000000ffff099224 */ /* 0x008fc400078e000d */
[----:B------:R-:W3:Y:S01]  /*190f0*/  LDL R13, [R1+0xf4] ;  /* 0x0000f400010d7983 */ /* 0x000ee20000100800 */
[----:B----4-:R-:W-:-:S03]  /*19100*/  @!P1 IMAD.MOV.U32 R8, RZ, RZ, R12 ;  /* 0x000000ffff089224 */ /* 0x010fc600078e000c */
[----:B------:R-:W3:Y:S04]  /*19110*/  LDL R12, [R1+0xf8] ;  /* 0x0000f800010c7983 */ /* 0x000ee80000100800 */
[----:B------:R0:W4:Y:S02]  /*19120*/  @!P1 LDG.E.U16 R7, desc[UR24][R8.64] ;  /* 0x0000001808079981 */ /* 0x000124000c1e1500 */
[C---:B0-----:R-:W-:Y:S01]  /*19130*/  LEA.HI R9, R18.reuse, 0x7e, RZ, 0x1a ;  /* 0x0000007e12097811 */ /* 0x041fe200078fd0ff */
[----:B------:R-:W-:Y:S02]  /*19140*/  @!P0 IMAD.MOV.U32 R8, RZ, RZ, R19 ;  /* 0x000000ffff088224 */ /* 0x000fe400078e0013 */
[----:B------:R-:W3:Y:S01]  /*19150*/  LDL R19, [R1+0x17c] ;  /* 0x00017c0001137983 */ /* 0x000ee20000100800 */
[----:B------:R-:W-:Y:S01]  /*19160*/  ISETP.GE.AND P1, PT, R9, UR5, PT ;  /* 0x0000000509007c0c */ /* 0x000fe2000bf26270 */
[----:B------:R-:W-:Y:S01]  /*19170*/  @!P0 IMAD.MOV.U32 R9, RZ, RZ, R75 ;  /* 0x000000ffff098224 */ /* 0x000fe200078e004b */
[----:B------:R-:W-:-:S02]  /*19180*/  LOP3.LUT R75, R18, 0x7f, RZ, 0xc0, !PT ;  /* 0x0000007f124b7812 */ /* 0x000fc400078ec0ff */
[----:B------:R-:W3:Y:S04]  /*19190*/  LDL R18, [R1+0x180] ;  /* 0x0001800001127983 */ /* 0x000ee80000100800 */
[----:B------:R0:W3:Y:S01]  /*191a0*/  @!P0 LDG.E.U16 R4, desc[UR24][R8.64] ;  /* 0x0000001808048981 */ /* 0x0000e2000c1e1500 */
[----:B------:R-:W-:-:S03]  /*191b0*/  ISETP.GE.AND P0, PT, R75, UR5, PT ;  /* 0x000000054b007c0c */ /* 0x000fc6000bf06270 */
[----:B------:R-:W3:Y:S01]  /*191c0*/  LDL.LU R75, [R1+0x72c] ;  /* 0x00072c00014b7983 */ /* 0x000ee20000300800 */
[----:B0-----:R-:W-:-:S06]  /*191d0*/  PRMT R8, RZ, 0x7610, R8 ;  /* 0x00007610ff087816 */ /* 0x001fcc0000000008 */
[----:B--2---:R0:W2:Y:S01]  /*191e0*/  @!P1 LDG.E.U16 R8, desc[UR24][R10.64] ;  /* 0x000000180a089981 */ /* 0x0040a2000c1e1500 */
[----:B------:R-:W-:Y:S06]  /*191f0*/  BAR.SYNC.DEFER_BLOCKING 0x0 ;  /* 0x0000000000007b1d */ /* 0x000fec0000010000 */
[----:B------:R-:W2:Y:S01]  /*19200*/  LDL R11, [R1+0xb4] ;  /* 0x0000b400010b7983 */ /* 0x000ea20000100800 */
[----:B------:R-:W-:Y:S01]  /*19210*/  PRMT R9, RZ, 0x7610, R9 ;  /* 0x00007610ff097816 */ /* 0x000fe20000000009 */
[----:B0-----:R-:W-:Y:S01]  /*19220*/  @!P0 IMAD.MOV.U32 R10, RZ, RZ, R73 ;  /* 0x000000ffff0a8224 */ /* 0x001fe200078e0049 */
[----:B------:R-:W-:Y:S01]  /*19230*/  PRMT R14, RZ, 0x7610, R14 ;  /* 0x00007610ff0e7816 */ /* 0x000fe2000000000e */
[----:B------:R-:W3:Y:S04]  /*19240*/  LDL R73, [R1+0x240] ;  /* 0x0002400001497983 */ /* 0x000ee80000100800 */
[----:B--2---:R0:W2:Y:S02]  /*19250*/  @!P0 LDG.E.U16 R9, desc[UR24][R10.64] ;  /* 0x000000180a098981 */ /* 0x0040a4000c1e1500 */
[----:B0-----:R-:W-:-:S06]  /*19260*/  PRMT R10, RZ, 0x7610, R10 ;  /* 0x00007610ff0a7816 */ /* 0x001fcc000000000a */
[----:B---3--:R0:W3:Y:S04]  /*19270*/  @!P0 LDG.E.U16 R10, desc[UR24][R12.64] ;  /* 0x000000180c0a8981 */ /* 0x0080e8000c1e1500 */
[----:B------:R-:W0:Y:S04]  /*19280*/  LDL R12, [R1+0x134] ;  /* 0x00013400010c7983 */ /* 0x000e280000100800 */
[----:B------:R-:W0:Y:S01]  /*19290*/  LDL R13, [R1+0x138] ;  /* 0x00013800010d7983 */ /* 0x000e220000100800 */
[----:B------:R-:W-:Y:S02]  /*192a0*/  PRMT R11, RZ, 0x7610, R11 ;  /* 0x00007610ff0b7816 */ /* 0x000fe4000000000b */
[----:B0-----:R-:W-:-:S04]  /*192b0*/  @!P0 LOP3.LUT R13, R13, R12, RZ, 0x3c, !PT ;  /* 0x0000000c0d0d8212 */ /* 0x001fc800078e3cff */
[----:B------:R-:W-:-:S04]  /*192c0*/  @!P0 LOP3.LUT R12, R13, R12, RZ, 0x3c, !PT ;  /* 0x0000000c0d0c8212 */ /* 0x000fc800078e3cff */
[----:B------:R-:W-:-:S05]  /*192d0*/  @!P0 LOP3.LUT R13, R13, R12, RZ, 0x3c, !PT ;  /* 0x0000000c0d0d8212 */ /* 0x000fca00078e3cff */
[----:B------:R0:W2:Y:S02]  /*192e0*/  @!P0 LDG.E.U16 R11, desc[UR24][R12.64] ;  /* 0x000000180c0b8981 */ /* 0x0000a4000c1e1500 */
[----:B0-----:R-:W-:-:S06]  /*192f0*/  PRMT R12, RZ, 0x7610, R12 ;  /* 0x00007610ff0c7816 */ /* 0x001fcc000000000c */
[----:B------:R0:W2:Y:S04]  /*19300*/  @!P0 LDG.E.U16 R12, desc[UR24][R18.64] ;  /* 0x00000018120c8981 */ /* 0x0000a8000c1e1500 */
[----:B------:R-:W0:Y:S04]  /*19310*/  LDL R18, [R1+0x1bc] ;  /* 0x0001bc0001127983 */ /* 0x000e280000100800 */
[----:B------:R-:W0:Y:S01]  /*19320*/  LDL R19, [R1+0x1c0] ;  /* 0x0001c00001137983 */ /* 0x000e220000100800 */
[----:B------:R-:W-:Y:S02]  /*19330*/  PRMT R13, RZ, 0x7610, R13 ;  /* 0x00007610ff0d7816 */ /* 0x000fe4000000000d */
[----:B0-----:R-:W-:-:S04]  /*19340*/  @!P0 LOP3.LUT R19, R19, R18, RZ, 0x3c, !PT ;  /* 0x0000001213138212 */ /* 0x001fc800078e3cff */
[----:B------:R-:W-:-:S04]  /*19350*/  @!P0 LOP3.LUT R18, R19, R18, RZ, 0x3c, !PT ;  /* 0x0000001213128212 */ /* 0x000fc800078e3cff */
[----:B------:R-:W-:-:S05]  /*19360*/  @!P0 LOP3.LUT R19, R19, R18, RZ, 0x3c, !PT ;  /* 0x0000001213138212 */ /* 0x000fca00078e3cff */
[----:B------:R0:W2:Y:S04]  /*19370*/  @!P0 LDG.E.U16 R13, desc[UR24][R18.64] ;  /* 0x00000018120d8981 */ /* 0x0000a8000c1e1500 */
[----:B------:R-:W0:Y:S04]  /*19380*/  LDL R18, [R1+0x1fc] ;  /* 0x0001fc0001127983 */ /* 0x000e280000100800 */
[----:B------:R-:W0:Y:S02]  /*19390*/  LDL R19, [R1+0x200] ;  /* 0x0002000001137983 */ /* 0x000e240000100800 */
[----:B0-----:R-:W-:-:S04]  /*193a0*/  @!P0 LOP3.LUT R19, R19, R18, RZ, 0x3c, !PT ;  /* 0x0000001213138212 */ /* 0x001fc800078e3cff */
[----:B------:R-:W-:-:S04]  /*193b0*/  @!P0 LOP3.LUT R18, R19, R18, RZ, 0x3c, !PT ;  /* 0x0000001213128212 */ /* 0x000fc800078e3cff */
[----:B------:R-:W-:-:S05]  /*193c0*/  @!P0 LOP3.LUT R19, R19, R18, RZ, 0x3c, !PT ;  /* 0x0000001213138212 */ /* 0x000fca00078e3cff */
[----:B------:R0:W2:Y:S04]  /*193d0*/  @!P0 LDG.E.U16 R14, desc[UR24][R18.64] ;  /* 0x00000018120e8981 */ /* 0x0000a8000c1e1500 */
[----:B------:R-:W2:Y:S01]  /*193e0*/  LDL R19, [R1+0x23c] ;  /* 0x00023c0001137983 */ /* 0x000ea20000100800 */
[----:B------:R-:W-:Y:S01]  /*193f0*/  PRMT R82, RZ, 0x7610, R82 ;  /* 0x00007610ff527816 */ /* 0x000fe20000000052 */
[----:B0-----:R-:W-:Y:S01]  /*19400*/  @!P0 IMAD.MOV.U32 R18, RZ, RZ, R73 ;  /* 0x000000ffff128224 */ /* 0x001fe200078e0049 */
[----:B------:R-:W-:Y:S02]  /*19410*/  PRMT R79, RZ, 0x7610, R79 ;  /* 0x00007610ff4f7816 */ /* 0x000fe4000000004f */
[----:B------:R-:W-:Y:S01]  /*19420*/  PRMT R77, RZ, 0x7610, R77 ;  /* 0x00007610ff4d7816 */ /* 0x000fe2000000004d */
[----:B------:R0:W-:Y:S04]  /*19430*/  STS.U16 [R2+UR8+0x14400], R24 ;  /* 0x0144001802007988 */ /* 0x0001e80008000408 */
[----:B------:R-:W3:Y:S04]  /*19440*/  LDL R73, [R1+0x460] ;  /* 0x0004600001497983 */ /* 0x000ee80000100800 */
[----:B--2---:R1:W2:Y:S04]  /*19450*/  @!P0 LDG.E.U16 R82, desc[UR24][R18.64] ;  /* 0x0000001812528981 */ /* 0x0042a8000c1e1500 */
[----:B------:R-:W1:Y:S04]  /*19460*/  LDL R18, [R1+0x27c] ;  /* 0x00027c0001127983 */ /* 0x000e680000100800 */
[----:B------:R-:W1:Y:S02]  /*19470*/  LDL R19, [R1+0x280] ;  /* 0x0002800001137983 */ /* 0x000e640000100800 */
[----:B-1----:R-:W-:-:S04]  /*19480*/  @!P0 LOP3.LUT R19, R19, R18, RZ, 0x3c, !PT ;  /* 0x0000001213138212 */ /* 0x002fc800078e3cff */
[----:B------:R-:W-:-:S04]  /*19490*/  @!P0 LOP3.LUT R18, R19, R18, RZ, 0x3c, !PT ;  /* 0x0000001213128212 */ /* 0x000fc800078e3cff */
[----:B------:R-:W-:-:S05]  /*194a0*/  @!P0 LOP3.LUT R19, R19, R18, RZ, 0x3c, !PT ;  /* 0x0000001213138212 */ /* 0x000fca00078e3cff */
[----:B------:R1:W2:Y:S04]  /*194b0*/  @!P0 LDG.E.U16 R79, desc[UR24][R18.64] ;  /* 0x00000018124f8981 */ /* 0x0002a8000c1e1500 */
[----:B------:R-:W1:Y:S04]  /*194c0*/  LDL R18, [R1+0x2bc] ;  /* 0x0002bc0001127983 */ /* 0x000e680000100800 */
[----:B------:R-:W1:Y:S02]  /*194d0*/  LDL R19, [R1+0x2c0] ;  /* 0x0002c00001137983 */ /* 0x000e640000100800 */
[----:B-1----:R-:W-:-:S04]  /*194e0*/  @!P0 LOP3.LUT R19, R19, R18, RZ, 0x3c, !PT ;  /* 0x0000001213138212 */ /* 0x002fc800078e3cff */
[----:B------:R-:W-:-:S04]  /*194f0*/  @!P0 LOP3.LUT R18, R19, R18, RZ, 0x3c, !PT ;  /* 0x0000001213128212 */ /* 0x000fc800078e3cff */
[----:B------:R-:W-:-:S05]  /*19500*/  @!P0 LOP3.LUT R19, R19, R18, RZ, 0x3c, !PT ;  /* 0x0000001213138212 */ /* 0x000fca00078e3cff */
[----:B------:R1:W2:Y:S04]  /*19510*/  @!P0 LDG.E.U16 R77, desc[UR24][R18.64] ;  /* 0x00000018124d8981 */ /* 0x0002a8000c1e1500 */
[----:B------:R-:W1:Y:S04]  /*19520*/  LDL R18, [R1+0x2fc] ;  /* 0x0002fc0001127983 */ /* 0x000e680000100800 */
[----:B------:R-:W1:Y:S01]  /*19530*/  LDL R19, [R1+0x300] ;  /* 0x0003000001137983 */ /* 0x000e620000100800 */
[----:B0-----:R-:W-:-:S03]  /*19540*/  PRMT R24, RZ, 0x7610, R24 ;  /* 0x00007610ff187816 */ /* 0x001fc60000000018 */
[----:B------:R0:W-:Y:S04]  /*19550*/  STS.U16 [R2+UR8+0x14c00], R21 ;  /* 0x014c001502007988 */ /* 0x0001e80008000408 */
[----:B0-----:R-:W2:Y:S01]  /*19560*/  LDL R21, [R1+0x45c] ;  /* 0x00045c0001157983 */ /* 0x001ea20000100800 */
[----:B-1----:R-:W-:-:S04]  /*19570*/  @!P0 LOP3.LUT R19, R19, R18, RZ, 0x3c, !PT ;  /* 0x0000001213138212 */ /* 0x002fc800078e3cff */
[----:B------:R-:W-:-:S04]  /*19580*/  @!P0 LOP3.LUT R18, R19, R18, RZ, 0x3c, !PT ;  /* 0x0000001213128212 */ /* 0x000fc800078e3cff */
[----:B------:R-:W-:-:S05]  /*19590*/  @!P0 LOP3.LUT R19, R19, R18, RZ, 0x3c, !PT ;  /* 0x0000001213138212 */ /* 0x000fca00078e3cff */
[----:B------:R0:W2:Y:S04]  /*195a0*/  @!P0 LDG.E.U16 R24, desc[UR24][R18.64] ;  /* 0x0000001812188981 */ /* 0x0000a8000c1e1500 */
[----:B------:R-:W0:Y:S04]  /*195b0*/  LDL R18, [R1+0x33c] ;  /* 0x00033c0001127983 */ /* 0x000e280000100800 */
[----:B------:R-:W0:Y:S04]  /*195c0*/  LDL R19, [R1+0x340] ;  /* 0x0003400001137983 */ /* 0x000e280000100800 */
[----:B------:R1:W-:Y:S02]  /*195d0*/  STS.U16 [R2+UR8+0x14800], R23 ;  /* 0x0148001702007988 */ /* 0x0003e40008000408 */
[----:B-1----:R-:W-:-:S02]  /*195e0*/  PRMT R23, RZ, 0x7610, R23 ;  /* 0x00007610ff177816 */ /* 0x002fc40000000017 */
[----:B------:R3:W-:Y:S02]  /*195f0*/  STS.U16 [R2+UR8+0x15000], R20 ;  /* 0x0150001402007988 */ /* 0x0007e40008000408 */
[----:B---3--:R-:W-:Y:S02]  /*19600*/  @!P0 IMAD.MOV.U32 R20, RZ, RZ, R73 ;  /* 0x000000ffff148224 */ /* 0x008fe400078e0049 */
[----:B------:R1:W-:Y:S04]  /*19610*/  STS.U16 [R2+UR8+0x15400], R37 ;  /* 0x0154002502007988 */ /* 0x0003e80008000408 */
[----:B------:R3:W-:Y:S04]  /*19620*/  STS.U16 [R2+UR8+0x15800], R36 ;  /* 0x0158002402007988 */ /* 0x0007e80008000408 */
[----:B------:R0:W-:Y:S04]  /*19630*/  STS.U16 [R2+UR8+0x16000], R22 ;  /* 0x0160001602007988 */ /* 0x0001e80008000408 */
[----:B-1----:R-:W4:Y:S04]  /*19640*/  LDL R37, [R1+0x480] ;  /* 0x0004800001257983 */ /* 0x002f280000100800 */
[----:B---3--:R-:W4:Y:S04]  /*19650*/  LDL R36, [R1+0x47c] ;  /* 0x00047c0001247983 */ /* 0x008f280000100800 */
[----:B------:R-:W3:Y:S01]  /*19660*/  LDL R73, [R1+0xc0] ;  /* 0x0000c00001497983 */ /* 0x000ee20000100800 */
[----:B0-----:R-:W-:-:S04]  /*19670*/  @!P0 LOP3.LUT R19, R19, R18, RZ, 0x3c, !PT ;  /* 0x0000001213138212 */ /* 0x001fc800078e3cff */
[----:B------:R-:W-:-:S04]  /*19680*/  @!P0 LOP3.LUT R18, R19, R18, RZ, 0x3c, !PT ;  /* 0x0000001213128212 */ /* 0x000fc800078e3cff */
[----:B------:R-:W-:-:S05]  /*19690*/  @!P0 LOP3.LUT R19, R19, R18, RZ, 0x3c, !PT ;  /* 0x0000001213138212 */ /* 0x000fca00078e3cff */
[----:B------:R0:W3:Y:S02]  /*196a0*/  @!P0 LDG.E.U16 R23, desc[UR24][R18.64] ;  /* 0x0000001812178981 */ /* 0x0000e4000c1e1500 */
[----:B0-----:R-:W-:-:S06]  /*196b0*/  PRMT R18, RZ, 0x7610, R18 ;  /* 0x00007610ff127816 */ /* 0x001fcc0000000012 */
[----:B--2---:R0:W2:Y:S04]  /*196c0*/  @!P0 LDG.E.U16 R18, desc[UR24][R20.64] ;  /* 0x0000001814128981 */ /* 0x0040a8000c1e1500 */
[----:B------:R-:W0:Y:S04]  /*196d0*/  LDL R20, [R1+0x46c] ;  /* 0x00046c0001147983 */ /* 0x000e280000100800 */
[----:B------:R-:W0:Y:S01]  /*196e0*/  LDL R21, [R1+0x470] ;  /* 0x0004700001157983 */ /* 0x000e220000100800 */
[----:B------:R-:W-:Y:S02]  /*196f0*/  PRMT R19, RZ, 0x7610, R19 ;  /* 0x00007610ff137816 */ /* 0x000fe40000000013 */
[----:B----4-:R-:W-:-:S04]  /*19700*/  @!P0 LOP3.LUT R37, R37, R36, RZ, 0x3c, !PT ;  /* 0x0000002425258212 */ /* 0x010fc800078e3cff */
[----:B------:R-:W-:-:S04]  /*19710*/  @!P0 LOP3.LUT R36, R37, R36, RZ, 0x3c, !PT ;  /* 0x0000002425248212 */ /* 0x000fc800078e3cff */
[----:B------:R-:W-:Y:S02]  /*19720*/  @!P0 LOP3.LUT R37, R37, R36, RZ, 0x3c, !PT ;  /* 0x0000002425258212 */ /* 0x000fe400078e3cff */
[----:B0-----:R-:W-:-:S04]  /*19730*/  @!P0 LOP3.LUT R21, R21, R20, RZ, 0x3c, !PT ;  /* 0x0000001415158212 */ /* 0x001fc800078e3cff */
[----:B------:R-:W-:-:S04]  /*19740*/  @!P0 LOP3.LUT R20, R21, R20, RZ, 0x3c, !PT ;  /* 0x0000001415148212 */ /* 0x000fc800078e3cff */
[----:B------:R-:W-:-:S05]  /*19750*/  @!P0 LOP3.LUT R21, R21, R20, RZ, 0x3c, !PT ;  /* 0x0000001415158212 */ /* 0x000fca00078e3cff */
[----:B------:R0:W4:Y:S02]  /*19760*/  @!P0 LDG.E.U16 R19, desc[UR24][R20.64] ;  /* 0x0000001814138981 */ /* 0x000124000c1e1500 */
        /* <DEDUP_REMOVED lines=16> */
[----:B------:R-:W2:Y:S01]  /*19870*/  LDL R37, [R1+0xbc] ;  /* 0x0000bc0001257983 */ /* 0x000ea20000100800 */
[----:B------:R-:W-:Y:S01]  /*19880*/  PRMT R0, RZ, 0x7610, R0 ;  /* 0x00007610ff007816 */ /* 0x000fe20000000000 */
[----:B---3--:R-:W-:Y:S01]  /*19890*/  @!P0 IMAD.MOV.U32 R36, RZ, RZ, R73 ;  /* 0x000000ffff248224 */ /* 0x008fe200078e0049 */
[----:B------:R-:W-:Y:S01]  /*198a0*/  PRMT R91, RZ, 0x7610, R91 ;  /* 0x00007610ff5b7816 */ /* 0x000fe2000000005b */
[----:B------:R-:W3:Y:S04]  /*198b0*/  LDL R73, [R1+0x208] ;  /* 0x0002080001497983 */ /* 0x000ee80000100800 */
[----:B--2---:R0:W2:Y:S04]  /*198c0*/  @!P0 LDG.E.U16 R0, desc[UR24][R36.64] ;  /* 0x0000001824008981 */ /* 0x0040a8000c1e1500 */
[----:B------:R-:W0:Y:S04]  /*198d0*/  LDL R36, [R1+0xfc] ;  /* 0x0000fc0001247983 */ /* 0x000e280000100800 */
[----:B------:R-:W0:Y:S02]  /*198e0*/  LDL R37, [R1+0x100] ;  /* 0x0001000001257983 */ /* 0x000e240000100800 */
        /* <DEDUP_REMOVED lines=27> */
[----:B---3--:R-:W-:-:S05]  /*19aa0*/  @!P0 IMAD.MOV.U32 R36, RZ, RZ, R73 ;  /* 0x000000ffff248224 */ /* 0x008fca00078e0049 */
[----:B--2---:R0:W2:Y:S04]  /*19ab0*/  @!P0 LDG.E.U16 R83, desc[UR24][R36.64] ;  /* 0x0000001824538981 */ /* 0x0040a8000c1e1500 */
[----:B------:R-:W0:Y:S04]  /*19ac0*/  LDL R36, [R1+0x244] ;  /* 0x0002440001247983 */ /* 0x000e280000100800 */
[----:B------:R-:W0:Y:S01]  /*19ad0*/  LDL R37, [R1+0x248] ;  /* 0x0002480001257983 */ /* 0x000e220000100800 */
[----:B------:R-:W-:Y:S02]  /*19ae0*/  PRMT R81, RZ, 0x7610, R81 ;  /* 0x00007610ff517816 */ /* 0x000fe40000000051 */
[----:B0-----:R-:W-:-:S04]  /*19af0*/  @!P0 LOP3.LUT R37, R37, R36, RZ, 0x3c, !PT ;  /* 0x0000002425258212 */ /* 0x001fc800078e3cff */
[----:B------:R-:W-:-:S04]  /*19b00*/  @!P0 LOP3.LUT R36, R37, R36, RZ, 0x3c, !PT ;  /* 0x0000002425248212 */ /* 0x000fc800078e3cff */
[----:B------:R-:W-:-:S05]  /*19b10*/  @!P0 LOP3.LUT R37, R37, R36, RZ, 0x3c, !PT ;  /* 0x0000002425258212 */ /* 0x000fca00078e3cff */
[----:B------:R0:W3:Y:S04]  /*19b20*/  @!P0 LDG.E.U16 R81, desc[UR24][R36.64] ;  /* 0x0000001824518981 */ /* 0x0000e8000c1e1500 */
        /* <DEDUP_REMOVED lines=10> */
[----:B------:R-:W-:Y:S01]  /*19bd0*/  LOP3.LUT R73, R2, 0x20, RZ, 0x3c, !PT ;  /* 0x0000002002497812 */ /* 0x000fe200078e3cff */
        /* <DEDUP_REMOVED lines=10> */
[----:B------:R1:W-:Y:S04]  /*19c80*/  STS.U16 [R73+UR8+0x14500], R39 ;  /* 0x0145002749007988 */ /* 0x0003e80008000408 */
[----:B------:R-:W-:Y:S04]  /*19c90*/  STS.U16 [R73+UR8+0x14900], R34 ;  /* 0x0149002249007988 */ /* 0x000fe80008000408 */
[----:B------:R3:W-:Y:S04]  /*19ca0*/  STS.U16 [R73+UR8+0x14d00], R38 ;  /* 0x014d002649007988 */ /* 0x0007e80008000408 */
[----:B-1----:R-:W2:Y:S04]  /*19cb0*/  LDL R39, [R1+0x458] ;  /* 0x0004580001277983 */ /* 0x002ea80000100800 */
[----:B---3--:R-:W2:Y:S01]  /*19cc0*/  LDL R38, [R1+0x344] ;  /* 0x0003440001267983 */ /* 0x008ea20000100800 */
[----:B0-----:R-:W-:-:S04]  /*19cd0*/  @!P0 LOP3.LUT R37, R37, R36, RZ, 0x3c, !PT ;  /* 0x0000002425258212 */ /* 0x001fc800078e3cff */
[----:B------:R-:W-:-:S04]  /*19ce0*/  @!P0 LOP3.LUT R36, R37, R36, RZ, 0x3c, !PT ;  /* 0x0000002425248212 */ /* 0x000fc800078e3cff */
[----:B------:R-:W-:-:S05]  /*19cf0*/  @!P0 LOP3.LUT R37, R37, R36, RZ, 0x3c, !PT ;  /* 0x0000002425258212 */ /* 0x000fca00078e3cff */
[----:B------:R0:W3:Y:S04]  /*19d00*/  @!P0 LDG.E.U16 R76, desc[UR24][R36.64] ;  /* 0x00000018244c8981 */ /* 0x0000e8000c1e1500 */
[----:B------:R-:W0:Y:S04]  /*19d10*/  LDL R36, [R1+0x304] ;  /* 0x0003040001247983 */ /* 0x000e280000100800 */
[----:B------:R-:W0:Y:S01]  /*19d20*/  LDL R37, [R1+0x308] ;  /* 0x0003080001257983 */ /* 0x000e220000100800 */
[----:B------:R-:W-:-:S03]  /*19d30*/  PRMT R34, RZ, 0x7610, R34 ;  /* 0x00007610ff227816 */ /* 0x000fc60000000022 */
[----:B------:R1:W-:Y:S04]  /*19d40*/  STS.U16 [R73+UR8+0x15100], R41 ;  /* 0x0151002949007988 */ /* 0x0003e80008000408 */
[----:B------:R4:W-:Y:S04]  /*19d50*/  STS.U16 [R73+UR8+0x15500], R40 ;  /* 0x0155002849007988 */ /* 0x0009e80008000408 */
[----:B-1----:R-:W3:Y:S04]  /*19d60*/  LDL R41, [R1+0x478] ;  /* 0x0004780001297983 */ /* 0x002ee80000100800 */
[----:B----4-:R-:W3:Y:S01]  /*19d70*/  LDL R40, [R1+0x474] ;  /* 0x0004740001287983 */ /* 0x010ee20000100800 */
[----:B--2---:R-:W-:-:S04]  /*19d80*/  @!P0 LOP3.LUT R39, R39, R38, RZ, 0x3c, !PT ;  /* 0x0000002627278212 */ /* 0x004fc800078e3cff */
[----:B------:R-:W-:-:S04]  /*19d90*/  @!P0 LOP3.LUT R38, R39, R38, RZ, 0x3c, !PT ;  /* 0x0000002627268212 */ /* 0x000fc800078e3cff */
[----:B------:R-:W-:Y:S02]  /*19da0*/  @!P0 LOP3.LUT R39, R39, R38, RZ, 0x3c, !PT ;  /* 0x0000002627278212 */ /* 0x000fe400078e3cff */
[----:B0-----:R-:W-:-:S04]  /*19db0*/  @!P0 LOP3.LUT R37, R37, R36, RZ, 0x3c, !PT ;  /* 0x0000002425258212 */ /* 0x001fc800078e3cff */
[----:B------:R-:W-:-:S04]  /*19dc0*/  @!P0 LOP3.LUT R36, R37, R36, RZ, 0x3c, !PT ;  /* 0x0000002425248212 */ /* 0x000fc800078e3cff */
[----:B------:R-:W-:-:S05]  /*19dd0*/  @!P0 LOP3.LUT R37, R37, R36, RZ, 0x3c, !PT ;  /* 0x0000002425258212 */ /* 0x000fca00078e3cff */
[----:B------:R0:W2:Y:S02]  /*19de0*/  @!P0 LDG.E.U16 R34, desc[UR24][R36.64] ;  /* 0x0000001824228981 */ /* 0x0000a4000c1e1500 */
[----:B0-----:R-:W-:-:S06]  /*19df0*/  PRMT R37, RZ, 0x7610, R37 ;  /* 0x00007610ff257816 */ /* 0x001fcc0000000025 */
[----:B------:R0:W4:Y:S04]  /*19e00*/  @!P0 LDG.E.U16 R37, desc[UR24][R38.64] ;  /* 0x0000001826258981 */ /* 0x000128000c1e1500 */
[----:B------:R-:W0:Y:S04]  /*19e10*/  LDL R38, [R1+0x464] ;  /* 0x0004640001267983 */ /* 0x000e280000100800 */
[----:B------:R-:W0:Y:S01]  /*19e20*/  LDL R39, [R1+0x468] ;  /* 0x0004680001277983 */ /* 0x000e220000100800 */
[----:B------:R-:W-:Y:S02]  /*19e30*/  PRMT R36, RZ, 0x7610, R36 ;  /* 0x00007610ff247816 */ /* 0x000fe40000000024 */
[----:B---3--:R-:W-:-:S04]  /*19e40*/  @!P0 LOP3.LUT R41, R41, R40, RZ, 0x3c, !PT ;  /* 0x0000002829298212 */ /* 0x008fc800078e3cff */
[----:B------:R-:W-:-:S04]  /*19e50*/  @!P0 LOP3.LUT R40, R41, R40, RZ, 0x3c, !PT ;  /* 0x0000002829288212 */ /* 0x000fc800078e3cff */
[----:B------:R-:W-:Y:S01]  /*19e60*/  @!P0 LOP3.LUT R41, R41, R40, RZ, 0x3c, !PT ;  /* 0x0000002829298212 */ /* 0x000fe200078e3cff */
[----:B------:R1:W-:Y:S04]  /*19e70*/  STS.U16 [R73+UR8+0x15900], R47 ;  /* 0x0159002f49007988 */ /* 0x0003e80008000408 */
[----:B------:R3:W-:Y:S04]  /*19e80*/  STS.U16 [R73+UR8+0x15d00], R46 ;  /* 0x015d002e49007988 */ /* 0x0007e80008000408 */
[----:B-1----:R-:W2:Y:S04]  /*19e90*/  LDL R47, [R1+0x498] ;  /* 0x00049800012f7983 */ /* 0x002ea80000100800 */
[----:B---3--:R-:W2:Y:S01]  /*19ea0*/  LDL R46, [R1+0x494] ;  /* 0x00049400012e7983 */ /* 0x008ea20000100800 */
[----:B0-----:R-:W-:-:S04]  /*19eb0*/  @!P0 LOP3.LUT R39, R39, R38, RZ, 0x3c, !PT ;  /* 0x0000002627278212 */ /* 0x001fc800078e3cff */
[----:B------:R-:W-:-:S04]  /*19ec0*/  @!P0 LOP3.LUT R38, R39, R38, RZ, 0x3c, !PT ;  /* 0x0000002627268212 */ /* 0x000fc800078e3cff */
[----:B------:R-:W-:-:S05]  /*19ed0*/  @!P0 LOP3.LUT R39, R39, R38, RZ, 0x3c, !PT ;  /* 0x0000002627278212 */ /* 0x000fca00078e3cff */
[----:B------:R0:W3:Y:S02]  /*19ee0*/  @!P0 LDG.E.U16 R36, desc[UR24][R38.64] ;  /* 0x0000001826248981 */ /* 0x0000e4000c1e1500 */
[----:B0-----:R-:W-:-:S06]  /*19ef0*/  PRMT R39, RZ, 0x7610, R39 ;  /* 0x00007610ff277816 */ /* 0x001fcc0000000027 */
[----:B------:R0:W3:Y:S04]  /*19f00*/  @!P0 LDG.E.U16 R39, desc[UR24][R40.64] ;  /* 0x0000001828278981 */ /* 0x0000e8000c1e1500 */
[----:B------:R-:W0:Y:S04]  /*19f10*/  LDL R40, [R1+0x484] ;  /* 0x0004840001287983 */ /* 0x000e280000100800 */
[----:B------:R-:W0:Y:S01]  /*19f20*/  LDL R41, [R1+0x488] ;  /* 0x0004880001297983 */ /* 0x000e220000100800 */
[----:B------:R-:W-:Y:S02]  /*19f30*/  PRMT R38, RZ, 0x7610, R38 ;  /* 0x00007610ff267816 */ /* 0x000fe40000000026 */
        /* <DEDUP_REMOVED lines=46> */
[----:B------:R-:W-:-:S03]  /*1a220*/  PRMT R84, RZ, 0x7610, R84 ;  /* 0x00007610ff547816 */ /* 0x000fc60000000054 */
[----:B------:R-:W-:Y:S04]  /*1a230*/  STS.U16 [R73+UR8+0x16100], R52 ;  /* 0x0161003449007988 */ /* 0x000fe80008000408 */
[----:B------:R-:W-:Y:S04]  /*1a240*/  STS.U16 [R73+UR8+0x16500], R51 ;  /* 0x0165003349007988 */ /* 0x000fe80008000408 */
[----:B------:R-:W-:Y:S04]  /*1a250*/  STS.U16 [R73+UR8+0x16900], R50 ;  /* 0x0169003249007988 */ /* 0x000fe80008000408 */
[----:B------:R-:W-:Y:S04]  /*1a260*/  STS.U16 [R73+UR8+0x16d00], R49 ;  /* 0x016d003149007988 */ /* 0x000fe80008000408 */
[----:B------:R-:W-:Y:S04]  /*1a270*/  STS.U16 [R73+UR8+0x17100], R48 ;  /* 0x0171003049007988 */ /* 0x000fe80008000408 */
[----:B------:R1:W-:Y:S04]  /*1a280*/  STS.U16 [R73+UR8+0x17500], R45 ;  /* 0x0175002d49007988 */ /* 0x0003e80008000408 */
[----:B-1----:R-:W2:Y:S04]  /*1a290*/  LDL.LU R73, [R1+0x728] ;  /* 0x0007280001497983 */ /* 0x002ea80000300800 */
[----:B------:R-:W2:Y:S01]  /*1a2a0*/  LDL R45, [R1+0x210] ;  /* 0x00021000012d7983 */ /* 0x000ea20000100800 */
[----:B0-----:R-:W-:-:S04]  /*1a2b0*/  @!P0 LOP3.LUT R47, R47, R46, RZ, 0x3c, !PT ;  /* 0x0000002e2f2f8212 */ /* 0x001fc800078e3cff */
[----:B------:R-:W-:-:S04]  /*1a2c0*/  @!P0 LOP3.LUT R46, R47, R46, RZ, 0x3c, !PT ;  /* 0x0000002e2f2e8212 */ /* 0x000fc800078e3cff */
[----:B------:R-:W-:-:S05]  /*1a2d0*/  @!P0 LOP3.LUT R47, R47, R46, RZ, 0x3c, !PT ;  /* 0x0000002e2f2f8212 */ /* 0x000fca00078e3cff */
[----:B------:R0:W2:Y:S02]  /*1a2e0*/  @!P0 LDG.E.U16 R84, desc[UR24][R46.64] ;  /* 0x000000182e548981 */ /* 0x0000a4000c1e1500 */
[----:B0-----:R-:W-:-:S05]  /*1a2f0*/  LOP3.LUT R47, R2, 0x20, RZ, 0x3c, !PT ;  /* 0x00000020022f7812 */ /* 0x001fca00078e3cff */
[----:B------:R0:W-:Y:S04]  /*1a300*/  STS.U16 [R47+UR8+0x17900], R44 ;  /* 0x0179002c2f007988 */ /* 0x0001e80008000408 */
[----:B------:R1:W-:Y:S04]  /*1a310*/  STS.U16 [R47+UR8+0x17d00], R43 ;  /* 0x017d002b2f007988 */ /* 0x0003e80008000408 */
[----:B0-----:R-:W2:Y:S01]  /*1a320*/  LDL R44, [R1+0x20c] ;  /* 0x00020c00012c7983 */ /* 0x001ea20000100800 */
[----:B-1----:R-:W-:-:S03]  /*1a330*/  LOP3.LUT R47, R2, 0x40, RZ, 0x3c, !PT ;  /* 0x00000040022f7812 */ /* 0x002fc600078e3cff */
[----:B------:R-:W3:Y:S04]  /*1a340*/  LDL R43, [R1+0x290] ;  /* 0x00029000012b7983 */ /* 0x000ee80000100800 */
[----:B------:R0:W-:Y:S04]  /*1a350*/  STS.U16 [R47+UR8+0x14200], R42 ;  /* 0x0142002a2f007988 */ /* 0x0001e80008000408 */
[----:B0-----:R-:W3:Y:S01]  /*1a360*/  LDL R42, [R1+0x28c] ;  /* 0x00028c00012a7983 */ /* 0x001ee20000100800 */
[----:B------:R-:W-:Y:S02]  /*1a370*/  PRMT R46, RZ, 0x7610, R46 ;  /* 0x00007610ff2e7816 */ /* 0x000fe4000000002e */
[----:B------:R-:W-:-:S02]  /*1a380*/  PRMT R48, RZ, 0x7610, R48 ;  /* 0x00007610ff307816 */ /* 0x000fc40000000030 */
[----:B--2---:R-:W-:-:S04]  /*1a390*/  @!P0 LOP3.LUT R45, R45, R44, RZ, 0x3c, !PT ;  /* 0x0000002c2d2d8212 */ /* 0x004fc800078e3cff */
[----:B------:R-:W-:-:S04]  /*1a3a0*/  @!P0 LOP3.LUT R44, R45, R44, RZ, 0x3c, !PT ;  /* 0x0000002c2d2c8212 */ /* 0x000fc800078e3cff */
[----:B------:R-:W-:-:S05]  /*1a3b0*/  @!P0 LOP3.LUT R45, R45, R44, RZ, 0x3c, !PT ;  /* 0x0000002c2d2d8212 */ /* 0x000fca00078e3cff */
[----:B------:R0:W2:Y:S01]  /*1a3c0*/  @!P0 LDG.E.U16 R46, desc[UR24][R44.64] ;  /* 0x000000182c2e8981 */ /* 0x0000a2000c1e1500 */
[----:B---3--:R-:W-:-:S04]  /*1a3d0*/  @!P0 LOP3.LUT R43, R43, R42, RZ, 0x3c, !PT ;  /* 0x0000002a2b2b8212 */ /* 0x008fc800078e3cff */
[C---:B------:R-:W-:Y:S01]  /*1a3e0*/  @!P0 LOP3.LUT R42, R43.reuse, R42, RZ, 0x3c, !PT ;  /* 0x0000002a2b2a8212 */ /* 0x040fe200078e3cff */
[----:B------:R-:W0:Y:S03]  /*1a3f0*/  LDL R44, [R1+0x24c] ;  /* 0x00024c00012c7983 */ /* 0x000e260000100800 */
[----:B------:R-:W-:Y:S01]  /*1a400*/  @!P0 LOP3.LUT R43, R43, R42, RZ, 0x3c, !PT ;  /* 0x0000002a2b2b8212 */ /* 0x000fe200078e3cff */
[----:B------:R-:W0:Y:S04]  /*1a410*/  LDL R45, [R1+0x250] ;  /* 0x00025000012d7983 */ /* 0x000e280000100800 */
[----:B------:R1:W3:Y:S04]  /*1a420*/  @!P0 LDG.E.U16 R48, desc[UR24][R42.64] ;  /* 0x000000182a308981 */ /* 0x0002e8000c1e1500 */
[----:B------:R-:W1:Y:S04]  /*1a430*/  LDL R42, [R1+0x2cc] ;  /* 0x0002cc00012a7983 */ /* 0x000e680000100800 */
[----:B------:R-:W1:Y:S01]  /*1a440*/  LDL R43, [R1+0x2d0] ;  /* 0x0002d000012b7983 */ /* 0x000e620000100800 */
[----:B------:R-:W-:-:S02]  /*1a450*/  PRMT R80, RZ, 0x7610, R80 ;  /* 0x00007610ff507816 */ /* 0x000fc40000000050 */
[----:B------:R-:W-:Y:S02]  /*1a460*/  PRMT R56, RZ, 0x7610, R56 ;  /* 0x00007610ff387816 */ /* 0x000fe40000000038 */
[----:B0-----:R-:W-:-:S04]  /*1a470*/  @!P0 LOP3.LUT R45, R45, R44, RZ, 0x3c, !PT ;  /* 0x0000002c2d2d8212 */ /* 0x001fc800078e3cff */
[----:B------:R-:W-:-:S04]  /*1a480*/  @!P0 LOP3.LUT R44, R45, R44, RZ, 0x3c, !PT ;  /* 0x0000002c2d2c8212 */ /* 0x000fc800078e3cff */
[----:B------:R-:W-:-:S05]  /*1a490*/  @!P0 LOP3.LUT R45, R45, R44, RZ, 0x3c, !PT ;  /* 0x0000002c2d2d8212 */ /* 0x000fca00078e3cff */
[----:B------:R-:W2:Y:S01]  /*1a4a0*/  @!P0 LDG.E.U16 R80, desc[UR24][R44.64] ;  /* 0x000000182c508981 */ /* 0x000ea2000c1e1500 */
[----:B-1----:R-:W-:-:S04]  /*1a4b0*/  @!P0 LOP3.LUT R43, R43, R42, RZ, 0x3c, !PT ;  /* 0x0000002a2b2b8212 */ /* 0x002fc800078e3cff */
[C---:B------:R-:W-:Y:S01]  /*1a4c0*/  @!P0 LOP3.LUT R42, R43.reuse, R42, RZ, 0x3c, !PT ;  /* 0x0000002a2b2a8212 */ /* 0x040fe200078e3cff */
[----:B------:R-:W2:Y:S03]  /*1a4d0*/  LDL R44, [R1+0x310] ;  /* 0x00031000012c7983 */ /* 0x000ea60000100800 */
[----:B------:R-:W-:Y:S01]  /*1a4e0*/  @!P0 LOP3.LUT R43, R43, R42, RZ, 0x3c, !PT ;  /* 0x0000002a2b2b8212 */ /* 0x000fe200078e3cff */
[----:B------:R-:W3:Y:S04]  /*1a4f0*/  LDL R45, [R1+0x34c] ;  /* 0x00034c00012d7983 */ /* 0x000ee80000100800 */
[----:B------:R2:W3:Y:S04]  /*1a500*/  @!P0 LDG.E.U16 R56, desc[UR24][R42.64] ;  /* 0x000000182a388981 */ /* 0x0004e8000c1e1500 */
[----:B------:R-:W3:Y:S01]  /*1a510*/  LDL R43, [R1+0x30c] ;  /* 0x00030c00012b7983 */ /* 0x000ee20000100800 */
[----:B------:R-:W-:-:S03]  /*1a520*/  PRMT R63, RZ, 0x7610, R63 ;  /* 0x00007610ff3f7816 */ /* 0x000fc6000000003f */
[----:B------:R0:W-:Y:S04]  /*1a530*/  STS.U16 [R47+UR8+0x14600], R35 ;  /* 0x014600232f007988 */ /* 0x0001e80008000408 */
[----:B------:R1:W-:Y:S04]  /*1a540*/  STS.U16 [R47+UR8+0x14a00], R33 ;  /* 0x014a00212f007988 */ /* 0x0003e80008000408 */
[----:B0-----:R-:W4:Y:S04]  /*1a550*/  LDL R35, [R1+0x37c] ;  /* 0x00037c0001237983 */ /* 0x001f280000100800 */
[----:B-1----:R-:W4:Y:S01]  /*1a560*/  LDL R33, [R1+0x348] ;  /* 0x0003480001217983 */ /* 0x002f220000100800 */
[----:B--2---:R-:W-:-:S03]  /*1a570*/  @!P0 IMAD.MOV.U32 R42, RZ, RZ, R44 ;  /* 0x000000ffff2a8224 */ /* 0x004fc600078e002c */
[----:B------:R0:W-:Y:S01]  /*1a580*/  STS.U16 [R47+UR8+0x14e00], R32 ;  /* 0x014e00202f007988 */ /* 0x0001e20008000408 */
[----:B------:R-:W-:Y:S02]  /*1a590*/  PRMT R62, RZ, 0x7610, R62 ;  /* 0x00007610ff3e7816 */ /* 0x000fe4000000003e */
[----:B------:R-:W-:Y:S01]  /*1a5a0*/  PRMT R61, RZ, 0x7610, R61 ;  /* 0x00007610ff3d7816 */ /* 0x000fe2000000003d */
[----:B------:R-:W2:Y:S04]  /*1a5b0*/  LDL R44, [R1+0x3dc] ;  /* 0x0003dc00012c7983 */ /* 0x000ea80000100800 */
[----:B---3--:R-:W3:Y:S04]  /*1a5c0*/  @!P0 LDG.E.U16 R63, desc[UR24][R42.64] ;  /* 0x000000182a3f8981 */ /* 0x008ee8000c1e1500 */
[----:B------:R-:W2:Y:S01]  /*1a5d0*/  LDL R42, [R1+0x378] ;  /* 0x00037800012a7983 */ /* 0x000ea20000100800 */
[----:B0-----:R-:W-:-:S03]  /*1a5e0*/  @!P0 IMAD.MOV.U32 R32, RZ, RZ, R45 ;  /* 0x000000ffff208224 */ /* 0x001fc600078e002d */
[----:B------:R0:W-:Y:S04]  /*1a5f0*/  STS.U16 [R47+UR8+0x15200], R31 ;  /* 0x0152001f2f007988 */ /* 0x0001e80008000408 */
[----:B----4-:R1:W4:Y:S04]  /*1a600*/  @!P0 LDG.E.U16 R62, desc[UR24][R32.64] ;  /* 0x00000018203e8981 */ /* 0x010328000c1e1500 */
[----:B------:R-:W3:Y:S04]  /*1a610*/  LDL R45, [R1+0x408] ;  /* 0x00040800012d7983 */ /* 0x000ee80000100800 */
[----:B0-----:R-:W3:Y:S01]  /*1a620*/  LDL R31, [R1+0x3ac] ;  /* 0x0003ac00011f7983 */ /* 0x001ee20000100800 */
[----:B-1----:R-:W-:-:S03]  /*1a630*/  @!P0 IMAD.MOV.U32 R32, RZ, RZ, R35 ;  /* 0x000000ffff208224 */ /* 0x002fc600078e0023 */
[----:B------:R-:W3:Y:S04]  /*1a640*/  LDL R43, [R1+0x40c] ;  /* 0x00040c00012b7983 */ /* 0x000ee80000100800 */
[----:B------:R-:W3:Y:S01]  /*1a650*/  LDL R35, [R1+0x434] ;  /* 0x0004340001237983 */ /* 0x000ee20000100800 */
[----:B--2---:R-:W-:-:S03]  /*1a660*/  @!P0 IMAD.MOV.U32 R33, RZ, RZ, R42 ;  /* 0x000000ffff218224 */ /* 0x004fc600078e002a */
[----:B------:R-:W2:Y:S04]  /*1a670*/  LDL R42, [R1+0x430] ;  /* 0x00043000012a7983 */ /* 0x000ea80000100800 */
[----:B------:R-:W2:Y:S04]  /*1a680*/  @!P0 LDG.E.U16 R61, desc[UR24][R32.64] ;  /* 0x00000018203d8981 */ /* 0x000ea8000c1e1500 */
[----:B------:R-:W2:Y:S04]  /*1a690*/  LDL R32, [R1+0x3a8] ;  /* 0x0003a80001207983 */ /* 0x000ea80000100800 */
[----:B------:R-:W4:Y:S01]  /*1a6a0*/  LDL R33, [R1+0x3d8] ;  /* 0x0003d80001217983 */ /* 0x000f220000100800 */
[----:B------:R-:W-:-:S03]  /*1a6b0*/  PRMT R60, RZ, 0x7610, R60 ;  /* 0x00007610ff3c7816 */ /* 0x000fc6000000003c */
[----:B------:R3:W-:Y:S01]  /*1a6c0*/  STS.U16 [R47+UR8+0x15600], R30 ;  /* 0x0156001e2f007988 */ /* 0x0007e20008000408 */
[----:B------:R-:W-:Y:S01]  /*1a6d0*/  PRMT R59, RZ, 0x7610, R59 ;  /* 0x00007610ff3b7816 */ /* 0x000fe2000000003b */
[----:B---3--:R-:W-:Y:S02]  /*1a6e0*/  @!P0 IMAD.MOV.U32 R30, RZ, RZ, R31 ;  /* 0x000000ffff1e8224 */ /* 0x008fe400078e001f */
[----:B------:R0:W-:Y:S01]  /*1a6f0*/  STS.U16 [R47+UR8+0x15a00], R29 ;  /* 0x015a001d2f007988 */ /* 0x0001e20008000408 */
[----:B------:R-:W-:-:S03]  /*1a700*/  PRMT R58, RZ, 0x7610, R58 ;  /* 0x00007610ff3a7816 */ /* 0x000fc6000000003a */
[----:B------:R1:W-:Y:S01]  /*1a710*/  STS.U16 [R47+UR8+0x15e00], R28 ;  /* 0x015e001c2f007988 */ /* 0x0003e20008000408 */
[----:B------:R-:W-:Y:S01]  /*1a720*/  PRMT R57, RZ, 0x7610, R57 ;  /* 0x00007610ff397816 */ /* 0x000fe20000000039 */
[----:B0-----:R-:W-:Y:S02]  /*1a730*/  @!P0 IMAD.MOV.U32 R29, RZ, RZ, R45 ;  /* 0x000000ffff1d8224 */ /* 0x001fe400078e002d */
[----:B-1----:R-:W-:Y:S02]  /*1a740*/  @!P0 IMAD.MOV.U32 R28, RZ, RZ, R43 ;  /* 0x000000ffff1c8224 */ /* 0x002fe400078e002b */
[----:B--2---:R-:W-:-:S03]  /*1a750*/  @!P0 IMAD.MOV.U32 R31, RZ, RZ, R32 ;  /* 0x000000ffff1f8224 */ /* 0x004fc600078e0020 */
[----:B------:R-:W2:Y:S04]  /*1a760*/  @!P0 LDG.E.U16 R58, desc[UR24][R28.64] ;  /* 0x000000181c3a8981 */ /* 0x000ea8000c1e1500 */
[----:B------:R0:W3:Y:S04]  /*1a770*/  @!P0 LDG.E.U16 R60, desc[UR24][R30.64] ;  /* 0x000000181e3c8981 */ /* 0x0000e8000c1e1500 */
[----:B------:R-:W2:Y:S01]  /*1a780*/  LDL R32, [R1+0x194] ;  /* 0x0001940001207983 */ /* 0x000ea20000100800 */
[----:B------:R-:W-:-:S03]  /*1a790*/  PRMT R92, RZ, 0x7610, R92 ;  /* 0x00007610ff5c7816 */ /* 0x000fc6000000005c */
[----:B------:R-:W-:Y:S01]  /*1a7a0*/  STS.U16 [R47+UR8+0x16200], R27 ;  /* 0x0162001b2f007988 */ /* 0x000fe20008000408 */
[----:B0-----:R-:W-:Y:S02]  /*1a7b0*/  @!P0 IMAD.MOV.U32 R30, RZ, RZ, R44 ;  /* 0x000000ffff1e8224 */ /* 0x001fe400078e002c */
[----:B----4-:R-:W-:Y:S01]  /*1a7c0*/  @!P0 IMAD.MOV.U32 R31, RZ, RZ, R33 ;  /* 0x000000ffff1f8224 */ /* 0x010fe200078e0021 */
[----:B------:R-:W4:Y:S04]  /*1a7d0*/  LDL R44, [R1+0xcc] ;  /* 0x0000cc00012c7983 */ /* 0x000f280000100800 */
[----:B------:R-:W2:Y:S04]  /*1a7e0*/  LDL R33, [R1+0xd0] ;  /* 0x0000d00001217983 */ /* 0x000ea80000100800 */
[----:B------:R-:W3:Y:S04]  /*1a7f0*/  @!P0 LDG.E.U16 R59, desc[UR24][R30.64] ;  /* 0x000000181e3b8981 */ /* 0x000ee8000c1e1500 */
[----:B------:R-:W3:Y:S04]  /*1a800*/  LDL R43, [R1+0x10c] ;  /* 0x00010c00012b7983 */ /* 0x000ee80000100800 */
[----:B------:R-:W3:Y:S01]  /*1a810*/  LDL R30, [R1+0x110] ;  /* 0x00011000011e7983 */ /* 0x000ee20000100800 */
[----:B------:R-:W-:-:S02]  /*1a820*/  @!P0 IMAD.MOV.U32 R28, RZ, RZ, R35 ;  /* 0x000000ffff1c8224 */ /* 0x000fc400078e0023 */
[----:B------:R-:W-:Y:S01]  /*1a830*/  @!P0 IMAD.MOV.U32 R29, RZ, RZ, R42 ;  /* 0x000000ffff1d8224 */ /* 0x000fe200078e002a */
[----:B------:R-:W3:Y:S04]  /*1a840*/  LDL R31, [R1+0x198] ;  /* 0x00019800011f7983 */ /* 0x000ee80000100800 */
[----:B------:R-:W3:Y:S04]  /*1a850*/  @!P0 LDG.E.U16 R57, desc[UR24][R28.64] ;  /* 0x000000181c398981 */ /* 0x000ee8000c1e1500 */
[----:B------:R-:W-:Y:S04]  /*1a860*/  STS.U16 [R47+UR8+0x16600], R26 ;  /* 0x0166001a2f007988 */ /* 0x000fe80008000408 */
[----:B------:R-:W3:Y:S04]  /*1a870*/  LDL R42, [R1+0x14c] ;  /* 0x00014c00012a7983 */ /* 0x000ee80000100800 */
[----:B------:R-:W3:Y:S04]  /*1a880*/  LDL R28, [R1+0x1d8] ;  /* 0x0001d800011c7983 */ /* 0x000ee80000100800 */
[----:B------:R-:W3:Y:S04]  /*1a890*/  LDL R29, [R1+0x218] ;  /* 0x00021800011d7983 */ /* 0x000ee80000100800 */
[----:B------:R-:W3:Y:S01]  /*1a8a0*/  LDL R35, [R1+0x150] ;  /* 0x0001500001237983 */ /* 0x000ee20000100800 */
[----:B------:R-:W-:-:S03]  /*1a8b0*/  PRMT R53, RZ, 0x7610, R53 ;  /* 0x00007610ff357816 */ /* 0x000fc60000000035 */
[----:B------:R0:W-:Y:S04]  /*1a8c0*/  STS.U16 [R47+UR8+0x16a00], R25 ;  /* 0x016a00192f007988 */ /* 0x0001e80008000408 */
[----:B------:R-:W-:Y:S04]  /*1a8d0*/  STS.U16 [R47+UR8+0x16e00], R17 ;  /* 0x016e00112f007988 */ /* 0x000fe80008000408 */
[----:B------:R1:W-:Y:S04]  /*1a8e0*/  STS.U16 [R47+UR8+0x17200], R16 ;  /* 0x017200102f007988 */ /* 0x0003e80008000408 */
[----:B0-----:R-:W3:Y:S01]  /*1a8f0*/  LDL R25, [R1+0x298] ;  /* 0x0002980001197983 */ /* 0x001ee20000100800 */
[----:B----4-:R-:W-:-:S02]  /*1a900*/  @!P0 IMAD.MOV.U32 R27, RZ, RZ, R44 ;  /* 0x000000ffff1b8224 */ /* 0x010fc400078e002c */
[----:B--2---:R-:W-:Y:S02]  /*1a910*/  @!P0 IMAD.MOV.U32 R26, RZ, RZ, R33 ;  /* 0x000000ffff1a8224 */ /* 0x004fe400078e0021 */
[----:B------:R-:W2:Y:S04]  /*1a920*/  LDL R33, [R1+0x1d4] ;  /* 0x0001d40001217983 */ /* 0x000ea80000100800 */
[----:B------:R3:W4:Y:S02]  /*1a930*/  @!P0 LDG.E.U16 R92, desc[UR24][R26.64] ;  /* 0x000000181a5c8981 */ /* 0x000724000c1e1500 */
[----:B---3--:R-:W-:Y:S02]  /*1a940*/  @!P0 IMAD.MOV.U32 R26, RZ, RZ, R30 ;  /* 0x000000ffff1a8224 */ /* 0x008fe400078e001e */
[----:B------:R-:W3:Y:S01]  /*1a950*/  LDL R30, [R1+0x214] ;  /* 0x00021400011e7983 */ /* 0x000ee20000100800 */
[----:B-1----:R-:W-:-:S02]  /*1a960*/  @!P0 IMAD.MOV.U32 R16, RZ, RZ, R31 ;  /* 0x000000ffff108224 */ /* 0x002fc400078e001f */
[----:B------:R-:W-:Y:S01]  /*1a970*/  @!P0 IMAD.MOV.U32 R17, RZ, RZ, R32 ;  /* 0x000000ffff118224 */ /* 0x000fe200078e0020 */
[----:B------:R-:W4:Y:S04]  /*1a980*/  LDL R31, [R1+0x258] ;  /* 0x00025800011f7983 */ /* 0x000f280000100800 */
[----:B------:R-:W4:Y:S04]  /*1a990*/  LDL R32, [R1+0x254] ;  /* 0x0002540001207983 */ /* 0x000f280000100800 */
[----:B------:R0:W4:Y:S02]  /*1a9a0*/  @!P0 LDG.E.U16 R53, desc[UR24][R16.64] ;  /* 0x0000001810358981 */ /* 0x000124000c1e1500 */
[----:B0-----:R-:W-:-:S02]  /*1a9b0*/  @!P0 IMAD.MOV.U32 R16, RZ, RZ, R28 ;  /* 0x000000ffff108224 */ /* 0x001fc400078e001c */
[----:B------:R-:W4:Y:S01]  /*1a9c0*/  LDL R28, [R1+0x294] ;  /* 0x00029400011c7983 */ /* 0x000f220000100800 */
[----:B------:R-:W-:Y:S01]  /*1a9d0*/  PRMT R52, RZ, 0x7610, R52 ;  /* 0x00007610ff347816 */ /* 0x000fe20000000034 */
[----:B------:R-:W-:Y:S01]  /*1a9e0*/  @!P0 IMAD.MOV.U32 R27, RZ, RZ, R43 ;  /* 0x000000ffff1b8224 */ /* 0x000fe200078e002b */
[----:B------:R-:W-:Y:S02]  /*1a9f0*/  PRMT R55, RZ, 0x7610, R55 ;  /* 0x00007610ff377816 */ /* 0x000fe40000000037 */
[----:B------:R-:W-:-:S04]  /*1aa00*/  PRMT R54, RZ, 0x7610, R54 ;  /* 0x00007610ff367816 */ /* 0x000fc80000000036 */
[----:B------:R0:W4:Y:S02]  /*1aa10*/  @!P0 LDG.E.U16 R55, desc[UR24][R26.64] ;  /* 0x000000181a378981 */ /* 0x000124000c1e1500 */
[----:B0-----:R-:W-:Y:S02]  /*1aa20*/  @!P0 IMAD.MOV.U32 R26, RZ, RZ, R35 ;  /* 0x000000ffff1a8224 */ /* 0x001fe400078e0023 */
[----:B------:R-:W-:-:S05]  /*1aa30*/  @!P0 IMAD.MOV.U32 R27, RZ, RZ, R42 ;  /* 0x000000ffff1b8224 */ /* 0x000fca00078e002a */
[----:B------:R-:W4:Y:S04]  /*1aa40*/  @!P0 LDG.E.U16 R54, desc[UR24][R26.64] ;  /* 0x000000181a368981 */ /* 0x000f28000c1e1500 */
[----:B------:R-:W4:Y:S04]  /*1aa50*/  LDL R27, [R1+0x314] ;  /* 0x00031400011b7983 */ /* 0x000f280000100800 */
[----:B------:R-:W4:Y:S01]  /*1aa60*/  LDL R26, [R1+0x318] ;  /* 0x00031800011a7983 */ /* 0x000f220000100800 */
[----:B------:R-:W-:-:S03]  /*1aa70*/  PRMT R50, RZ, 0x7610, R50 ;  /* 0x00007610ff327816 */ /* 0x000fc60000000032 */
[----:B------:R-:W-:Y:S04]  /*1aa80*/  STS.U16 [R47+UR8+0x17600], R15 ;  /* 0x0176000f2f007988 */ /* 0x000fe80008000408 */
[----:B------:R-:W-:Y:S04]  /*1aa90*/  STS.U16 [R47+UR8+0x17a00], R5 ;  /* 0x017a00052f007988 */ /* 0x000fe80008000408 */
[----:B------:R4:W-:Y:S01]  /*1aaa0*/  STS.U16 [R47+UR8+0x17e00], R4 ;  /* 0x017e00042f007988 */ /* 0x0009e20008000408 */
[----:B--2---:R-:W-:-:S05]  /*1aab0*/  @!P0 IMAD.MOV.U32 R17, RZ, RZ, R33 ;  /* 0x000000ffff118224 */ /* 0x004fca00078e0021 */
[----:B------:R0:W2:Y:S02]  /*1aac0*/  @!P0 LDG.E.U16 R52, desc[UR24][R16.64] ;  /* 0x0000001810348981 */ /* 0x0000a4000c1e1500 */
[----:B0-----:R-:W-:Y:S02]  /*1aad0*/  @!P0 IMAD.MOV.U32 R16, RZ, RZ, R29 ;  /* 0x000000ffff108224 */ /* 0x001fe400078e001d */
[----:B---3--:R-:W-:Y:S01]  /*1aae0*/  @!P0 IMAD.MOV.U32 R17, RZ, RZ, R30 ;  /* 0x000000ffff118224 */ /* 0x008fe200078e001e */
[----:B------:R-:W3:Y:S04]  /*1aaf0*/  LDL R29, [R1+0x2d8] ;  /* 0x0002d800011d7983 */ /* 0x000ee80000100800 */
[----:B------:R-:W2:Y:S01]  /*1ab00*/  LDL R30, [R1+0x2d4] ;  /* 0x0002d400011e7983 */ /* 0x000ea20000100800 */
[----:B----4-:R-:W-:-:S02]  /*1ab10*/  @!P0 IMAD.MOV.U32 R4, RZ, RZ, R31 ;  /* 0x000000ffff048224 */ /* 0x010fc400078e001f */
[----:B------:R-:W-:-:S05]  /*1ab20*/  @!P0 IMAD.MOV.U32 R5, RZ, RZ, R32 ;  /* 0x000000ffff058224 */ /* 0x000fca00078e0020 */
[----:B------:R0:W4:Y:S02]  /*1ab30*/  @!P0 LDG.E.U16 R50, desc[UR24][R4.64] ;  /* 0x0000001804328981 */ /* 0x000124000c1e1500 */
[----:B0-----:R-:W-:Y:S02]  /*1ab40*/  @!P0 IMAD.MOV.U32 R4, RZ, RZ, R25 ;  /* 0x000000ffff048224 */ /* 0x001fe400078e0019 */
[----:B------:R-:W-:Y:S01]  /*1ab50*/  @!P0 IMAD.MOV.U32 R5, RZ, RZ, R28 ;  /* 0x000000ffff058224 */ /* 0x000fe200078e001c */
[----:B------:R-:W4:Y:S04]  /*1ab60*/  LDL R25, [R1+0x354] ;  /* 0x0003540001197983 */ /* 0x000f280000100800 */
[----:B------:R-:W4:Y:S01]  /*1ab70*/  LDL R28, [R1+0x350] ;  /* 0x00035000011c7983 */ /* 0x000f220000100800 */
[----:B------:R-:W-:-:S02]  /*1ab80*/  PRMT R49, RZ, 0x7610, R49 ;  /* 0x00007610ff317816 */ /* 0x000fc40000000031 */
[----:B------:R-:W-:Y:S02]  /*1ab90*/  PRMT R51, RZ, 0x7610, R51 ;  /* 0x00007610ff337816 */ /* 0x000fe40000000033 */
[----:B------:R-:W-:Y:S02]  /*1aba0*/  PRMT R74, RZ, 0x7610, R74 ;  /* 0x00007610ff4a7816 */ /* 0x000fe4000000004a */
[----:B------:R3:W4:Y:S04]  /*1abb0*/  @!P0 LDG.E.U16 R49, desc[UR24][R4.64] ;  /* 0x0000001804318981 */ /* 0x000728000c1e1500 */
[----:B------:R-:W4:Y:S04]  /*1abc0*/  @!P0 LDG.E.U16 R51, desc[UR24][R16.64] ;  /* 0x0000001810338981 */ /* 0x000f28000c1e1500 */
[----:B------:R-:W4:Y:S04]  /*1abd0*/  LDL R17, [R1+0x380] ;  /* 0x0003800001117983 */ /* 0x000f280000100800 */
[----:B------:R-:W4:Y:S01]  /*1abe0*/  LDL R16, [R1+0x384] ;  /* 0x0003840001107983 */ /* 0x000f220000100800 */
[----:B------:R-:W-:Y:S01]  /*1abf0*/  PRMT R75, RZ, 0x7610, R75 ;  /* 0x00007610ff4b7816 */ /* 0x000fe2000000004b */
[----:B---3--:R-:W-:-:S02]  /*1ac00*/  @!P0 IMAD.MOV.U32 R4, RZ, RZ, R29 ;  /* 0x000000ffff048224 */ /* 0x008fc400078e001d */
[----:B--2---:R-:W-:-:S05]  /*1ac10*/  @!P0 IMAD.MOV.U32 R5, RZ, RZ, R30 ;  /* 0x000000ffff058224 */ /* 0x004fca00078e001e */
[----:B------:R0:W2:Y:S02]  /*1ac20*/  @!P0 LDG.E.U16 R74, desc[UR24][R4.64] ;  /* 0x00000018044a8981 */ /* 0x0000a4000c1e1500 */
[----:B0-----:R-:W-:Y:S02]  /*1ac30*/  @!P0 IMAD.MOV.U32 R4, RZ, RZ, R26 ;  /* 0x000000ffff048224 */ /* 0x001fe400078e001a */
[----:B------:R-:W-:Y:S01]  /*1ac40*/  @!P0 IMAD.MOV.U32 R5, RZ, RZ, R27 ;  /* 0x000000ffff058224 */ /* 0x000fe200078e001b */
[----:B------:R-:W3:Y:S04]  /*1ac50*/  LDL R26, [R1+0x3b4] ;  /* 0x0003b400011a7983 */ /* 0x000ee80000100800 */
[----:B------:R-:W2:Y:S04]  /*1ac60*/  LDL R27, [R1+0x3b0] ;  /* 0x0003b000011b7983 */ /* 0x000ea80000100800 */
[----:B------:R-:W2:Y:S04]  /*1ac70*/  LDL.LU R44, [R1+0x10] ;  /* 0x00001000012c7983 */ /* 0x000ea80000300800 */
[----:B------:R4:W2:Y:S04]  /*1ac80*/  @!P0 LDG.E.U16 R75, desc[UR24][R4.64] ;  /* 0x00000018044b8981 */ /* 0x0008a8000c1e1500 */
[----:B------:R-:W2:Y:S01]  /*1ac90*/  LDL.LU R45, [R1+0xc] ;  /* 0x00000c00012d7983 */ /* 0x000ea20000300800 */
[----:B----4-:R-:W-:-:S02]  /*1aca0*/  @!P0 IMAD.MOV.U32 R4, RZ, RZ, R25 ;  /* 0x000000ffff048224 */ /* 0x010fc400078e0019 */
[----:B------:R-:W-:Y:S01]  /*1acb0*/  @!P0 IMAD.MOV.U32 R5, RZ, RZ, R28 ;  /* 0x000000ffff058224 */ /* 0x000fe200078e001c */
[----:B------:R-:W4:Y:S04]  /*1acc0*/  LDL R25, [R1+0x3e4] ;  /* 0x0003e40001197983 */ /* 0x000f280000100800 */
[----:B------:R-:W4:Y:S01]  /*1acd0*/  LDL R28, [R1+0x3e0] ;  /* 0x0003e000011c7983 */ /* 0x000f220000100800 */
[----:B------:R-:W-:Y:S02]  /*1ace0*/  LOP3.LUT R33, R2, 0x60, RZ, 0x3c, !PT ;  /* 0x0000006002217812 */ /* 0x000fe400078e3cff */
[----:B------:R-:W-:-:S03]  /*1acf0*/  PRMT R73, RZ, 0x7610, R73 ;  /* 0x00007610ff497816 */ /* 0x000fc60000000049 */
[----:B------:R-:W-:Y:S04]  /*1ad00*/  STS.U16 [R33+UR8+0x14300], R64 ;  /* 0x0143004021007988 */ /* 0x000fe80008000408 */
[----:B------:R0:W-:Y:S04]  /*1ad10*/  STS.U16 [R33+UR8+0x14700], R68 ;  /* 0x0147004421007988 */ /* 0x0001e80008000408 */
[----:B------:R1:W4:Y:S01]  /*1ad20*/  @!P0 LDG.E.U16 R73, desc[UR24][R4.64] ;  /* 0x0000001804498981 */ /* 0x000322000c1e1500 */
[----:B0-----:R-:W-:Y:S01]  /*1ad30*/  PRMT R68, RZ, 0x7610, R68 ;  /* 0x00007610ff447816 */ /* 0x001fe20000000044 */
[----:B-1----:R-:W-:-:S02]  /*1ad40*/  @!P0 IMAD.MOV.U32 R4, RZ, RZ, R16 ;  /* 0x000000ffff048224 */ /* 0x002fc400078e0010 */
[----:B------:R-:W-:Y:S01]  /*1ad50*/  @!P0 IMAD.MOV.U32 R5, RZ, RZ, R17 ;  /* 0x000000ffff058224 */ /* 0x000fe200078e0011 */
[----:B------:R-:W4:Y:S04]  /*1ad60*/  LDL R16, [R1+0x414] ;  /* 0x0004140001107983 */ /* 0x000f280000100800 */
[----:B------:R-:W4:Y:S04]  /*1ad70*/  LDL R17, [R1+0x410] ;  /* 0x0004100001117983 */ /* 0x000f280000100800 */
[----:B------:R3:W4:Y:S04]  /*1ad80*/  @!P0 LDG.E.U16 R68, desc[UR24][R4.64] ;  /* 0x0000001804448981 */ /* 0x000728000c1e1500 */
[----:B------:R-:W4:Y:S04]  /*1ad90*/  LDL.LU R47, [R1+0x8] ;  /* 0x00000800012f7983 */ /* 0x000f280000300800 */
[----:B------:R-:W4:Y:S04]  /*1ada0*/  LDL R32, [R1+0xd4] ;  /* 0x0000d40001207983 */ /* 0x000f280000100800 */
[----:B------:R-:W4:Y:S04]  /*1adb0*/  LDL R31, [R1+0xd8] ;  /* 0x0000d800011f7983 */ /* 0x000f280000100800 */
[----:B------:R-:W4:Y:S04]  /*1adc0*/  LDL R30, [R1+0x114] ;  /* 0x00011400011e7983 */ /* 0x000f280000100800 */
[----:B------:R-:W4:Y:S04]  /*1add0*/  LDL R29, [R1+0x118] ;  /* 0x00011800011d7983 */ /* 0x000f280000100800 */
[----:B------:R0:W-:Y:S02]  /*1ade0*/  STS.U16 [R33+UR8+0x14b00], R67 ;  /* 0x014b004321007988 */ /* 0x0001e40008000408 */
[----:B0-----:R-:W-:Y:S01]  /*1adf0*/  PRMT R67, RZ, 0x7610, R67 ;  /* 0x00007610ff437816 */ /* 0x001fe20000000043 */
[----:B---3--:R-:W-:-:S02]  /*1ae00*/  @!P0 IMAD.MOV.U32 R4, RZ, RZ, R26 ;  /* 0x000000ffff048224 */ /* 0x008fc400078e001a */
[----:B------:R-:W3:Y:S01]  /*1ae10*/  LDL R26, [R1+0x43c] ;  /* 0x00043c00011a7983 */ /* 0x000ee20000100800 */
[----:B--2---:R-:W-:-:S03]  /*1ae20*/  @!P0 IMAD.MOV.U32 R5, RZ, RZ, R27 ;  /* 0x000000ffff058224 */ /* 0x004fc600078e001b */
[----:B------:R-:W2:Y:S04]  /*1ae30*/  LDL R27, [R1+0x438] ;  /* 0x00043800011b7983 */ /* 0x000ea80000100800 */
[----:B------:R4:W2:Y:S02]  /*1ae40*/  @!P0 LDG.E.U16 R67, desc[UR24][R4.64] ;  /* 0x0000001804438981 */ /* 0x0008a4000c1e1500 */
[----:B----4-:R-:W-:Y:S02]  /*1ae50*/  @!P0 IMAD.MOV.U32 R4, RZ, RZ, R25 ;  /* 0x000000ffff048224 */ /* 0x010fe400078e0019 */
[----:B------:R-:W4:Y:S01]  /*1ae60*/  LDL R25, [R1+0x158] ;  /* 0x0001580001197983 */ /* 0x000f220000100800 */
[----:B------:R-:W-:-:S03]  /*1ae70*/  @!P0 IMAD.MOV.U32 R5, RZ, RZ, R28 ;  /* 0x000000ffff058224 */ /* 0x000fc600078e001c */
[----:B------:R-:W4:Y:S04]  /*1ae80*/  LDL R28, [R1+0x154] ;  /* 0x00015400011c7983 */ /* 0x000f280000100800 */
[----:B------:R0:W-:Y:S02]  /*1ae90*/  STS.U16 [R33+UR8+0x14f00], R66 ;  /* 0x014f004221007988 */ /* 0x0001e40008000408 */
[----:B0-----:R-:W-:-:S06]  /*1aea0*/  PRMT R66, RZ, 0x7610, R66 ;  /* 0x00007610ff427816 */ /* 0x001fcc0000000042 */
[----:B------:R0:W4:Y:S02]  /*1aeb0*/  @!P0 LDG.E.U16 R66, desc[UR24][R4.64] ;  /* 0x0000001804428981 */ /* 0x000124000c1e1500 */
[----:B0-----:R-:W-:Y:S02]  /*1aec0*/  PRMT R4, RZ, 0x7610, R4 ;  /* 0x00007610ff047816 */ /* 0x001fe40000000004 */
[----:B------:R-:W-:Y:S01]  /*1aed0*/  PRMT R5, RZ, 0x7610, R5 ;  /* 0x00007610ff057816 */ /* 0x000fe20000000005 */
[----:B------:R-:W-:Y:S04]  /*1aee0*/  STS.U16 [R33+UR8+0x15300], R65 ;  /* 0x0153004121007988 */ /* 0x000fe80008000408 */
[----:B------:R3:W4:Y:S04]  /*1aef0*/  @!P0 LDG.E.U16 R4, desc[UR24][R16.64] ;  /* 0x0000001810048981 */ /* 0x000728000c1e1500 */
[----:B------:R-:W-:Y:S04]  /*1af00*/  STS.U16 [R33+UR8+0x15700], R69 ;  /* 0x0157004521007988 */ /* 0x000fe80008000408 */
[----:B------:R-:W-:Y:S04]  /*1af10*/  STS.U16 [R33+UR8+0x15b00], R70 ;  /* 0x015b004621007988 */ /* 0x000fe80008000408 */
[----:B------:R0:W-:Y:S02]  /*1af20*/  STS.U16 [R33+UR8+0x15f00], R72 ;  /* 0x015f004821007988 */ /* 0x0001e40008000408 */
[----:B0-----:R-:W-:-:S02]  /*1af30*/  PRMT R72, RZ, 0x7610, R72 ;  /* 0x00007610ff487816 */ /* 0x001fc40000000048 */
[----:B------:R-:W-:Y:S04]  /*1af40*/  STS.U16 [R33+UR8+0x16300], R44 ;  /* 0x0163002c21007988 */ /* 0x000fe80008000408 */
[----:B------:R-:W-:Y:S04]  /*1af50*/  STS.U16 [R33+UR8+0x16700], R45 ;  /* 0x0167002d21007988 */ /* 0x000fe80008000408 */
[----:B------:R0:W-:Y:S02]  /*1af60*/  STS.U16 [R33+UR8+0x16b00], R71 ;  /* 0x016b004721007988 */ /* 0x0001e40008000408 */
[----:B0-----:R-:W-:Y:S01]  /*1af70*/  PRMT R71, RZ, 0x7610, R71 ;  /* 0x00007610ff477816 */ /* 0x001fe20000000047 */
[----:B---3--:R-:W-:-:S02]  /*1af80*/  @!P0 IMAD.MOV.U32 R16, RZ, RZ, R26 ;  /* 0x000000ffff108224 */ /* 0x008fc400078e001a */
[----:B------:R-:W3:Y:S01]  /*1af90*/  LDL R26, [R1+0x1a0] ;  /* 0x0001a000011a7983 */ /* 0x000ee20000100800 */
[----:B--2---:R-:W-:-:S03]  /*1afa0*/  @!P0 IMAD.MOV.U32 R17, RZ, RZ, R27 ;  /* 0x000000ffff118224 */ /* 0x004fc600078e001b */
[----:B------:R-:W2:Y:S04]  /*1afb0*/  LDL R27, [R1+0x19c] ;  /* 0x00019c00011b7983 */ /* 0x000ea80000100800 */
[----:B------:R0:W2:Y:S02]  /*1afc0*/  @!P0 LDG.E.U16 R5, desc[UR24][R16.64] ;  /* 0x0000001810058981 */ /* 0x0000a4000c1e1500 */
[----:B0-----:R-:W-:Y:S02]  /*1afd0*/  @!P0 IMAD.MOV.U32 R16, RZ, RZ, R31 ;  /* 0x000000ffff108224 */ /* 0x001fe400078e001f */
[----:B------:R-:W-:-:S05]  /*1afe0*/  @!P0 IMAD.MOV.U32 R17, RZ, RZ, R32 ;  /* 0x000000ffff118224 */ /* 0x000fca00078e0020 */
[----:B------:R0:W2:Y:S02]  /*1aff0*/  @!P0 LDG.E.U16 R72, desc[UR24][R16.64] ;  /* 0x0000001810488981 */ /* 0x0000a4000c1e1500 */
[----:B0-----:R-:W-:Y:S02]  /*1b000*/  @!P0 IMAD.MOV.U32 R16, RZ, RZ, R29 ;  /* 0x000000ffff108224 */ /* 0x001fe400078e001d */
[----:B------:R-:W-:Y:S01]  /*1b010*/  @!P0 IMAD.MOV.U32 R17, RZ, RZ, R30 ;  /* 0x000000ffff118224 */ /* 0x000fe200078e001e */
[----:B------:R-:W2:Y:S04]  /*1b020*/  LDL R29, [R1+0x1e0] ;  /* 0x0001e000011d7983 */ /* 0x000ea80000100800 */
[----:B------:R-:W2:Y:S04]  /*1b030*/  LDL R30, [R1+0x1dc] ;  /* 0x0001dc00011e7983 */ /* 0x000ea80000100800 */
[----:B------:R4:W2:Y:S02]  /*1b040*/  @!P0 LDG.E.U16 R71, desc[UR24][R16.64] ;  /* 0x0000001810478981 */ /* 0x0008a4000c1e1500 */
[----:B----4-:R-:W-:-:S02]  /*1b050*/  @!P0 IMAD.MOV.U32 R16, RZ, RZ, R25 ;  /* 0x000000ffff108224 */ /* 0x010fc400078e0019 */
[----:B------:R-:W-:Y:S01]  /*1b060*/  @!P0 IMAD.MOV.U32 R17, RZ, RZ, R28 ;  /* 0x000000ffff118224 */ /* 0x000fe200078e001c */
[----:B------:R-:W4:Y:S04]  /*1b070*/  LDL R25, [R1+0x220] ;  /* 0x0002200001197983 */ /* 0x000f280000100800 */
[----:B------:R-:W4:Y:S01]  /*1b080*/  LDL R28, [R1+0x21c] ;  /* 0x00021c00011c7983 */ /* 0x000f220000100800 */
[----:B------:R-:W-:-:S03]  /*1b090*/  PRMT R70, RZ, 0x7610, R70 ;  /* 0x00007610ff467816 */ /* 0x000fc60000000046 */
[----:B------:R-:W-:Y:S04]  /*1b0a0*/  STS.U16 [R33+UR8+0x16f00], R47 ;  /* 0x016f002f21007988 */ /* 0x000fe80008000408 */
[----:B------:R0:W-:Y:S01]  /*1b0b0*/  STS.U16 [R33+UR8+0x17300], R3 ;  /* 0x0173000321007988 */ /* 0x0001e20008000408 */
[----:B------:R-:W-:-:S03]  /*1b0c0*/  PRMT R69, RZ, 0x7610, R69 ;  /* 0x00007610ff457816 */ /* 0x000fc60000000045 */
[----:B------:R3:W4:Y:S04]  /*1b0d0*/  @!P0 LDG.E.U16 R70, desc[UR24][R16.64] ;  /* 0x0000001810468981 */ /* 0x000728000c1e1500 */
[----:B0-----:R-:W4:Y:S04]  /*1b0e0*/  LDL.LU R3, [R1+0x724] ;  /* 0x0007240001037983 */ /* 0x001f280000300800 */
[----:B------:R-:W4:Y:S04]  /*1b0f0*/  LDL R32, [R1+0x25c] ;  /* 0x00025c0001207983 */ /* 0x000f280000100800 */
[----:B------:R-:W4:Y:S04]  /*1b100*/  LDL R31, [R1+0x260] ;  /* 0x00026000011f7983 */ /* 0x000f280000100800 */
[----:B------:R0:W-:Y:S01]  /*1b110*/  STS.U16 [R33+UR8+0x17700], R6 ;  /* 0x0177000621007988 */ /* 0x0001e20008000408 */
[----:B------:R-:W-:-:S03]  /*1b120*/  PRMT R15, RZ, 0x7610, R15 ;  /* 0x00007610ff0f7816 */ /* 0x000fc6000000000f */
[----:B------:R-:W4:Y:S04]  /*1b130*/  LDL R42, [R1+0x11c] ;  /* 0x00011c00012a7983 */ /* 0x000f280000100800 */
[----:B------:R-:W4:Y:S01]  /*1b140*/  LDL R35, [R1+0x120] ;  /* 0x0001200001237983 */ /* 0x000f220000100800 */
[----:B0-----:R-:W-:Y:S01]  /*1b150*/  PRMT R6, RZ, 0x7610, R6 ;  /* 0x00007610ff067816 */ /* 0x001fe20000000006 */
[----:B---3--:R-:W-:Y:S02]  /*1b160*/  @!P0 IMAD.MOV.U32 R16, RZ, RZ, R26 ;  /* 0x000000ffff108224 */ /* 0x008fe400078e001a */
[----:B------:R-:W3:Y:S01]  /*1b170*/  LDL R26, [R1+0x2a0] ;  /* 0x0002a000011a7983 */ /* 0x000ee20000100800 */
[----:B--2---:R-:W-:-:S03]  /*1b180*/  @!P0 IMAD.MOV.U32 R17, RZ, RZ, R27 ;  /* 0x000000ffff118224 */ /* 0x004fc600078e001b */
[----:B------:R-:W2:Y:S04]  /*1b190*/  LDL R27, [R1+0x29c] ;  /* 0x00029c00011b7983 */ /* 0x000ea80000100800 */
[----:B------:R0:W2:Y:S02]  /*1b1a0*/  @!P0 LDG.E.U16 R69, desc[UR24][R16.64] ;  /* 0x0000001810458981 */ /* 0x0000a4000c1e1500 */
[----:B0-----:R-:W-:Y:S02]  /*1b1b0*/  @!P0 IMAD.MOV.U32 R16, RZ, RZ, R29 ;  /* 0x000000ffff108224 */ /* 0x001fe400078e001d */
[----:B------:R-:W2:Y:S01]  /*1b1c0*/  LDL R29, [R1+0x2e0] ;  /* 0x0002e000011d7983 */ /* 0x000ea20000100800 */
[----:B------:R-:W-:-:S03]  /*1b1d0*/  @!P0 IMAD.MOV.U32 R17, RZ, RZ, R30 ;  /* 0x000000ffff118224 */ /* 0x000fc600078e001e */
[----:B------:R-:W2:Y:S04]  /*1b1e0*/  LDL R30, [R1+0x2dc] ;  /* 0x0002dc00011e7983 */ /* 0x000ea80000100800 */
[----:B------:R4:W2:Y:S02]  /*1b1f0*/  @!P0 LDG.E.U16 R6, desc[UR24][R16.64] ;  /* 0x0000001810068981 */ /* 0x0008a4000c1e1500 */
[----:B----4-:R-:W-:Y:S02]  /*1b200*/  @!P0 IMAD.MOV.U32 R16, RZ, RZ, R25 ;  /* 0x000000ffff108224 */ /* 0x010fe400078e0019 */
[----:B------:R-:W4:Y:S01]  /*1b210*/  LDL R25, [R1+0x320] ;  /* 0x0003200001197983 */ /* 0x000f220000100800 */
[----:B------:R-:W-:-:S03]  /*1b220*/  @!P0 IMAD.MOV.U32 R17, RZ, RZ, R28 ;  /* 0x000000ffff118224 */ /* 0x000fc600078e001c */
[----:B------:R-:W4:Y:S04]  /*1b230*/  LDL R28, [R1+0x31c] ;  /* 0x00031c00011c7983 */ /* 0x000f280000100800 */
[----:B------:R0:W-:Y:S04]  /*1b240*/  STS.U16 [R33+UR8+0x17b00], R7 ;  /* 0x017b000721007988 */ /* 0x0001e80008000408 */
[----:B------:R1:W-:Y:S01]  /*1b250*/  STS.U16 [R33+UR8+0x17f00], R8 ;  /* 0x017f000821007988 */ /* 0x0003e20008000408 */
[----:B0-----:R-:W-:Y:S02]  /*1b260*/  PRMT R7, RZ, 0x7610, R7 ;  /* 0x00007610ff077816 */ /* 0x001fe40000000007 */
[----:B-1----:R-:W-:Y:S01]  /*1b270*/  PRMT R8, RZ, 0x7610, R8 ;  /* 0x00007610ff087816 */ /* 0x002fe20000000008 */
[----:B------:R-:W4:Y:S04]  /*1b280*/  LDL R33, [R1+0x15c] ;  /* 0x00015c0001217983 */ /* 0x000f280000100800 */
[----:B------:R0:W4:Y:S04]  /*1b290*/  @!P0 LDG.E.U16 R7, desc[UR24][R16.64] ;  /* 0x0000001810078981 */ /* 0x000128000c1e1500 */
[----:B------:R1:W-:Y:S01]  /*1b2a0*/  STS.U16 [R3+UR8+0x8000], R9 ;  /* 0x0080000903007988 */ /* 0x0003e20008000408 */
[----:B0-----:R-:W-:-:S02]  /*1b2b0*/  @!P0 IMAD.MOV.U32 R16, RZ, RZ, R31 ;  /* 0x000000ffff108224 */ /* 0x001fc400078e001f */
[----:B------:R-:W-:Y:S01]  /*1b2c0*/  @!P0 IMAD.MOV.U32 R17, RZ, RZ, R32 ;  /* 0x000000ffff118224 */ /* 0x000fe200078e0020 */
[----:B------:R0:W-:Y:S01]  /*1b2d0*/  STS.U16 [R3+UR8+0x8400], R10 ;  /* 0x0084000a03007988 */ /* 0x0001e20008000408 */
[----:B-1----:R-:W-:-:S03]  /*1b2e0*/  PRMT R9, RZ, 0x7610, R9 ;  /* 0x00007610ff097816 */ /* 0x002fc60000000009 */
[----:B------:R3:W4:Y:S04]  /*1b2f0*/  @!P0 LDG.E.U16 R8, desc[UR24][R16.64] ;  /* 0x0000001810088981 */ /* 0x000728000c1e1500 */
[----:B------:R-:W4:Y:S01]  /*1b300*/  LDL R32, [R1+0x3b8] ;  /* 0x0003b80001207983 */ /* 0x000f220000100800 */
[----:B0-----:R-:W-:-:S03]  /*1b310*/  PRMT R10, RZ, 0x7610, R10 ;  /* 0x00007610ff0a7816 */ /* 0x001fc6000000000a */
[----:B------:R-:W4:Y:S01]  /*1b320*/  LDL R31, [R1+0x3bc] ;  /* 0x0003bc00011f7983 */ /* 0x000f220000100800 */
[----:B---3--:R-:W-:-:S03]  /*1b330*/  @!P0 IMAD.MOV.U32 R16, RZ, RZ, R26 ;  /* 0x000000ffff108224 */ /* 0x008fc600078e001a */
        /* <DEDUP_REMOVED lines=16> */
[----:B-1----:R-:W-:-:S04]  /*1b440*/  PRMT R12, RZ, 0x7610, R12 ;  /* 0x00007610ff0c7816 */ /* 0x002fc8000000000c */
[----:B------:R3:W4:Y:S04]  /*1b450*/  @!P0 LDG.E.U16 R11, desc[UR24][R16.64] ;  /* 0x00000018100b8981 */ /* 0x000728000c1e1500 */
[----:B------:R0:W-:Y:S04]  /*1b460*/  STS.U16 [R3+UR8+0x9000], R13 ;  /* 0x0090000d03007988 */ /* 0x0001e80008000408 */
[----:B------:R1:W-:Y:S01]  /*1b470*/  STS.U16 [R3+UR8+0x9400], R14 ;  /* 0x0094000e03007988 */ /* 0x0003e20008000408 */
[----:B0-----:R-:W-:Y:S02]  /*1b480*/  PRMT R13, RZ, 0x7610, R13 ;  /* 0x00007610ff0d7816 */ /* 0x001fe4000000000d */
[----:B-1----:R-:W-:Y:S01]  /*1b490*/  PRMT R14, RZ, 0x7610, R14 ;  /* 0x00007610ff0e7816 */ /* 0x002fe2000000000e */
[----:B---3--:R-:W-:-:S02]  /*1b4a0*/  @!P0 IMAD.MOV.U32 R16, RZ, RZ, R26 ;  /* 0x000000ffff108224 */ /* 0x008fc400078e001a */
[----:B------:R-:W3:Y:S01]  /*1b4b0*/  LDL R26, [R1+0x41c] ;  /* 0x00041c00011a7983 */ /* 0x000ee20000100800 */
[----:B--2---:R-:W-:-:S03]  /*1b4c0*/  @!P0 IMAD.MOV.U32 R17, RZ, RZ, R27 ;  /* 0x000000ffff118224 */ /* 0x004fc600078e001b */
[----:B------:R-:W3:Y:S04]  /*1b4d0*/  LDL R27, [R1+0x418] ;  /* 0x00041800011b7983 */ /* 0x000ee80000100800 */
[----:B------:R0:W2:Y:S02]  /*1b4e0*/  @!P0 LDG.E.U16 R12, desc[UR24][R16.64] ;  /* 0x00000018100c8981 */ /* 0x0000a4000c1e1500 */
[----:B0-----:R-:W-:Y:S02]  /*1b4f0*/  @!P0 IMAD.MOV.U32 R16, RZ, RZ, R29 ;  /* 0x000000ffff108224 */ /* 0x001fe400078e001d */
[----:B------:R-:W2:Y:S01]  /*1b500*/  LDL R29, [R1+0x444] ;  /* 0x00044400011d7983 */ /* 0x000ea20000100800 */
[----:B------:R-:W-:-:S03]  /*1b510*/  @!P0 IMAD.MOV.U32 R17, RZ, RZ, R30 ;  /* 0x000000ffff118224 */ /* 0x000fc600078e001e */
[----:B------:R-:W2:Y:S04]  /*1b520*/  LDL R30, [R1+0x440] ;  /* 0x00044000011e7983 */ /* 0x000ea80000100800 */
[----:B------:R0:W2:Y:S02]  /*1b530*/  @!P0 LDG.E.U16 R13, desc[UR24][R16.64] ;  /* 0x00000018100d8981 */ /* 0x0000a4000c1e1500 */
[----:B0-----:R-:W-:Y:S02]  /*1b540*/  @!P0 IMAD.MOV.U32 R16, RZ, RZ, R31 ;  /* 0x000000ffff108224 */ /* 0x001fe400078e001f */
[----:B------:R-:W-:Y:S01]  /*1b550*/  @!P0 IMAD.MOV.U32 R17, RZ, RZ, R32 ;  /* 0x000000ffff118224 */ /* 0x000fe200078e0020 */
[----:B------:R-:W2:Y:S04]  /*1b560*/  LDL R31, [R1+0x1a4] ;  /* 0x0001a400011f7983 */ /* 0x000ea80000100800 */
[----:B------:R4:W2:Y:S04]  /*1b570*/  @!P0 LDG.E.U16 R14, desc[UR24][R16.64] ;  /* 0x00000018100e8981 */ /* 0x0008a8000c1e1500 */
[----:B------:R-:W2:Y:S01]  /*1b580*/  LDL R32, [R1+0x160] ;  /* 0x0001600001207983 */ /* 0x000ea20000100800 */
[----:B----4-:R-:W-:-:S02]  /*1b590*/  @!P0 IMAD.MOV.U32 R16, RZ, RZ, R25 ;  /* 0x000000ffff108224 */ /* 0x010fc400078e0019 */
[----:B------:R-:W-:Y:S01]  /*1b5a0*/  @!P0 IMAD.MOV.U32 R17, RZ, RZ, R28 ;  /* 0x000000ffff118224 */ /* 0x000fe200078e001c */
[----:B------:R-:W4:Y:S04]  /*1b5b0*/  LDL R25, [R1+0xe0] ;  /* 0x0000e00001197983 */ /* 0x000f280000100800 */
[----:B------:R-:W4:Y:S04]  /*1b5c0*/  LDL R28, [R1+0xdc] ;  /* 0x0000dc00011c7983 */ /* 0x000f280000100800 */
[----:B------:R0:W4:Y:S02]  /*1b5d0*/  @!P0 LDG.E.U16 R15, desc[UR24][R16.64] ;  /* 0x00000018100f8981 */ /* 0x000124000c1e1500 */
[----:B0-----:R-:W-:-:S02]  /*1b5e0*/  PRMT R16, RZ, 0x7610, R16 ;  /* 0x00007610ff107816 */ /* 0x001fc40000000010 */
[----:B------:R4:W-:Y:S01]  /*1b5f0*/  STS.U16 [R3+UR8+0xa400], R24 ;  /* 0x00a4001803007988 */ /* 0x0009e20008000408 */
[----:B------:R-:W-:-:S03]  /*1b600*/  PRMT R17, RZ, 0x7610, R17 ;  /* 0x00007610ff117816 */ /* 0x000fc60000000011 */
[----:B---3--:R2:W3:Y:S02]  /*1b610*/  @!P0 LDG.E.U16 R16, desc[UR24][R26.64] ;  /* 0x000000181a108981 */ /* 0x0084e4000c1e1500 */
[----:B--2---:R-:W-:Y:S02]  /*1b620*/  @!P0 IMAD.MOV.U32 R27, RZ, RZ, R30 ;  /* 0x000000ffff1b8224 */ /* 0x004fe400078e001e */
[----:B------:R-:W2:Y:S01]  /*1b630*/  LDL R30, [R1+0x1a8] ;  /* 0x0001a800011e7983 */ /* 0x000ea20000100800 */
[----:B------:R-:W-:-:S03]  /*1b640*/  @!P0 IMAD.MOV.U32 R26, RZ, RZ, R29 ;  /* 0x000000ffff1a8224 */ /* 0x000fc600078e001d */
[----:B------:R-:W3:Y:S04]  /*1b650*/  LDL R29, [R1+0x1e4] ;  /* 0x0001e400011d7983 */ /* 0x000ee80000100800 */
[----:B------:R-:W3:Y:S04]  /*1b660*/  @!P0 LDG.E.U16 R17, desc[UR24][R26.64] ;  /* 0x000000181a118981 */ /* 0x000ee8000c1e1500 */
[----:B------:R-:W3:Y:S04]  /*1b670*/  LDL R27, [R1+0x224] ;  /* 0x00022400011b7983 */ /* 0x000ee80000100800 */
[----:B------:R-:W3:Y:S01]  /*1b680*/  LDL R26, [R1+0x228] ;  /* 0x00022800011a7983 */ /* 0x000ee20000100800 */
[----:B----4-:R-:W-:-:S02]  /*1b690*/  @!P0 IMAD.MOV.U32 R24, RZ, RZ, R25 ;  /* 0x000000ffff188224 */ /* 0x010fc400078e0019 */
[----:B------:R-:W-:Y:S02]  /*1b6a0*/  @!P0 IMAD.MOV.U32 R25, RZ, RZ, R28 ;  /* 0x000000ffff198224 */ /* 0x000fe400078e001c */
[----:B------:R-:W4:Y:S01]  /*1b6b0*/  LDL R28, [R1+0x1e8] ;  /* 0x0001e800011c7983 */ /* 0x000f220000100800 */
[----:B------:R-:W-:Y:S02]  /*1b6c0*/  PRMT R65, RZ, 0x7610, R65 ;  /* 0x00007610ff417816 */ /* 0x000fe40000000041 */
[----:B------:R-:W-:-:S04]  /*1b6d0*/  PRMT R64, RZ, 0x7610, R64 ;  /* 0x00007610ff407816 */ /* 0x000fc80000000040 */
[----:B------:R0:W4:Y:S04]  /*1b6e0*/  @!P0 LDG.E.U16 R65, desc[UR24][R24.64] ;  /* 0x0000001818418981 */ /* 0x000128000c1e1500 */
[----:B------:R1:W-:Y:S01]  /*1b6f0*/  STS.U16 [R3+UR8+0xac00], R18 ;  /* 0x00ac001203007988 */ /* 0x0003e20008000408 */
[----:B0-----:R-:W-:Y:S02]  /*1b700*/  @!P0 IMAD.MOV.U32 R24, RZ, RZ, R35 ;  /* 0x000000ffff188224 */ /* 0x001fe400078e0023 */
[----:B------:R-:W-:Y:S01]  /*1b710*/  @!P0 IMAD.MOV.U32 R25, RZ, RZ, R42 ;  /* 0x000000ffff198224 */ /* 0x000fe200078e002a */
[----:B-1----:R-:W-:-:S04]  /*1b720*/  PRMT R18, RZ, 0x7610, R18 ;  /* 0x00007610ff127816 */ /* 0x002fc80000000012 */
[----:B------:R0:W4:Y:S04]  /*1b730*/  @!P0 LDG.E.U16 R64, desc[UR24][R24.64] ;  /* 0x0000001818408981 */ /* 0x000128000c1e1500 */
[----:B------:R1:W-:Y:S01]  /*1b740*/  STS.U16 [R3+UR8+0xb000], R19 ;  /* 0x00b0001303007988 */ /* 0x0003e20008000408 */
[----:B0-----:R-:W-:Y:S02]  /*1b750*/  @!P0 IMAD.MOV.U32 R24, RZ, RZ, R32 ;  /* 0x000000ffff188224 */ /* 0x001fe400078e0020 */
[----:B------:R-:W-:Y:S01]  /*1b760*/  @!P0 IMAD.MOV.U32 R25, RZ, RZ, R33 ;  /* 0x000000ffff198224 */ /* 0x000fe200078e0021 */
[----:B------:R-:W4:Y:S01]  /*1b770*/  LDL R32, [R1+0x268] ;  /* 0x0002680001207983 */ /* 0x000f220000100800 */
[----:B-1----:R-:W-:-:S03]  /*1b780*/  PRMT R19, RZ, 0x7610, R19 ;  /* 0x00007610ff137816 */ /* 0x002fc60000000013 */
[----:B------:R0:W4:Y:S04]  /*1b790*/  @!P0 LDG.E.U16 R18, desc[UR24][R24.64] ;  /* 0x0000001818128981 */ /* 0x000128000c1e1500 */
[----:B------:R-:W4:Y:S01]  /*1b7a0*/  LDL R33, [R1+0x264] ;  /* 0x0002640001217983 */ /* 0x000f220000100800 */
[----:B0-----:R-:W-:-:S03]  /*1b7b0*/  @!P0 IMAD.MOV.U32 R25, RZ, RZ, R31 ;  /* 0x000000ffff198224 */ /* 0x001fc600078e001f */
[----:B------:R0:W-:Y:S04]  /*1b7c0*/  STS.U16 [R3+UR8+0xb400], R20 ;  /* 0x00b4001403007988 */ /* 0x0001e80008000408 */
[----:B------:R-:W4:Y:S01]  /*1b7d0*/  LDL R31, [R1+0x324] ;  /* 0x00032400011f7983 */ /* 0x000f220000100800 */
[----:B0-----:R-:W-:Y:S01]  /*1b7e0*/  PRMT R20, RZ, 0x7610, R20 ;  /* 0x00007610ff147816 */ /* 0x001fe20000000014 */
[----:B--2---:R-:W-:Y:S02]  /*1b7f0*/  @!P0 IMAD.MOV.U32 R24, RZ, RZ, R30 ;  /* 0x000000ffff188224 */ /* 0x004fe400078e001e */
[----:B------:R-:W2:Y:S04]  /*1b800*/  LDL R30, [R1+0x328] ;  /* 0x00032800011e7983 */ /* 0x000ea80000100800 */
[----:B------:R3:W2:Y:S02]  /*1b810*/  @!P0 LDG.E.U16 R19, desc[UR24][R24.64] ;  /* 0x0000001818138981 */ /* 0x0006a4000c1e1500 */
[----:B---3--:R-:W-:-:S02]  /*1b820*/  @!P0 IMAD.MOV.U32 R25, RZ, RZ, R29 ;  /* 0x000000ffff198224 */ /* 0x008fc400078e001d */
[----:B------:R-:W3:Y:S01]  /*1b830*/  LDL R29, [R1+0x2a4] ;  /* 0x0002a400011d7983 */ /* 0x000ee20000100800 */
[----:B----4-:R-:W-:-:S03]  /*1b840*/  @!P0 IMAD.MOV.U32 R24, RZ, RZ, R28 ;  /* 0x000000ffff188224 */ /* 0x010fc600078e001c */
[----:B------:R-:W4:Y:S04]  /*1b850*/  LDL R28, [R1+0x2a8] ;  /* 0x0002a800011c7983 */ /* 0x000f280000100800 */
[----:B------:R0:W2:Y:S02]  /*1b860*/  @!P0 LDG.E.U16 R20, desc[UR24][R24.64] ;  /* 0x0000001818148981 */ /* 0x0000a4000c1e1500 */
[----:B0-----:R-:W-:Y:S02]  /*1b870*/  @!P0 IMAD.MOV.U32 R24, RZ, RZ, R26 ;  /* 0x000000ffff188224 */ /* 0x001fe400078e001a */
[----:B------:R-:W-:Y:S01]  /*1b880*/  @!P0 IMAD.MOV.U32 R25, RZ, RZ, R27 ;  /* 0x000000ffff198224 */ /* 0x000fe200078e001b */
[----:B------:R-:W2:Y:S04]  /*1b890*/  LDL R26, [R1+0x2e8] ;  /* 0x0002e800011a7983 */ /* 0x000ea80000100800 */
[----:B------:R-:W2:Y:S04]  /*1b8a0*/  LDL R27, [R1+0x2e4] ;  /* 0x0002e400011b7983 */ /* 0x000ea80000100800 */
[----:B------:R0:W-:Y:S04]  /*1b8b0*/  STS.U16 [R3+UR8+0xb800], R21 ;  /* 0x00b8001503007988 */ /* 0x0001e80008000408 */
[----:B------:R1:W-:Y:S01]  /*1b8c0*/  STS.U16 [R3+UR8+0xbc00], R22 ;  /* 0x00bc001603007988 */ /* 0x0003e20008000408 */
[----:B0-----:R-:W-:-:S03]  /*1b8d0*/  PRMT R21, RZ, 0x7610, R21 ;  /* 0x00007610ff157816 */ /* 0x001fc60000000015 */
[----:B------:R0:W-:Y:S01]  /*1b8e0*/  STS.U16 [R3+UR8+0xa000], R77 ;  /* 0x00a0004d03007988 */ /* 0x0001e20008000408 */
[----:B-1----:R-:W-:-:S03]  /*1b8f0*/  PRMT R22, RZ, 0x7610, R22 ;  /* 0x00007610ff167816 */ /* 0x002fc60000000016 */
[----:B------:R1:W2:Y:S01]  /*1b900*/  @!P0 LDG.E.U16 R21, desc[UR24][R24.64] ;  /* 0x0000001818158981 */ /* 0x0002a2000c1e1500 */
[----:B0-----:R-:W-:-:S03]  /*1b910*/  LOP3.LUT R77, R3, 0x10, RZ, 0x3c, !PT ;  /* 0x00000010034d7812 */ /* 0x001fc600078e3cff */
[----:B------:R-:W-:Y:S01]  /*1b920*/  STS.U16 [R3+UR8+0x9800], R82 ;  /* 0x0098005203007988 */ /* 0x000fe20008000408 */
[----:B-1----:R-:W-:Y:S02]  /*1b930*/  @!P0 IMAD.MOV.U32 R24, RZ, RZ, R32 ;  /* 0x000000ffff188224 */ /* 0x002fe400078e0020 */
[----:B------:R-:W-:Y:S01]  /*1b940*/  @!P0 IMAD.MOV.U32 R25, RZ, RZ, R33 ;  /* 0x000000ffff198224 */ /* 0x000fe200078e0021 */
[----:B------:R-:W-:Y:S04]  /*1b950*/  STS.U16 [R3+UR8+0x9c00], R79 ;  /* 0x009c004f03007988 */ /* 0x000fe80008000408 */
[----:B------:R0:W-:Y:S04]  /*1b960*/  STS.U16 [R3+UR8+0xa800], R23 ;  /* 0x00a8001703007988 */ /* 0x0001e80008000408 */
[----:B------:R3:W2:Y:S04]  /*1b970*/  @!P0 LDG.E.U16 R22, desc[UR24][R24.64] ;  /* 0x0000001818168981 */ /* 0x0006a8000c1e1500 */
[----:B------:R1:W-:Y:S01]  /*1b980*/  STS.U16 [R77+UR8+0x8080], R0 ;  /* 0x008080004d007988 */ /* 0x0003e20008000408 */
[----:B0-----:R-:W-:-:S03]  /*1b990*/  PRMT R23, RZ, 0x7610, R23 ;  /* 0x00007610ff177816 */ /* 0x001fc60000000017 */
[----:B-1----:R-:W5:Y:S04]  /*1b9a0*/  LDL.LU R0, [R1+0x720] ;  /* 0x0007200001007983 */ /* 0x002f680000300800 */
[----:B------:R-:W2:Y:S04]  /*1b9b0*/  LDL R44, [R1+0x390] ;  /* 0x00039000012c7983 */ /* 0x000ea80000100800 */
[----:B------:R-:W2:Y:S04]  /*1b9c0*/  LDL R43, [R1+0x394] ;  /* 0x00039400012b7983 */ /* 0x000ea80000100800 */
[----:B------:R-:W2:Y:S04]  /*1b9d0*/  LDL R35, [R1+0x3f4] ;  /* 0x0003f40001237983 */ /* 0x000ea80000100800 */
[----:B------:R-:W2:Y:S04]  /*1b9e0*/  LDL R42, [R1+0x3f0] ;  /* 0x0003f000012a7983 */ /* 0x000ea80000100800 */
[----:B------:R-:W2:Y:S04]  /*1b9f0*/  LDL R33, [R1+0x420] ;  /* 0x0004200001217983 */ /* 0x000ea80000100800 */
[----:B------:R-:W2:Y:S04]  /*1ba00*/  LDL R32, [R1+0x424] ;  /* 0x0004240001207983 */ /* 0x000ea80000100800 */
[----:B------:R-:W2:Y:S04]  /*1ba10*/  LDL R47, [R1+0x448] ;  /* 0x00044800012f7983 */ /* 0x000ea80000100800 */
[----:B------:R-:W2:Y:S01]  /*1ba20*/  LDL R45, [R1+0x44c] ;  /* 0x00044c00012d7983 */ /* 0x000ea20000100800 */
[----:B---3--:R-:W-:-:S02]  /*1ba30*/  @!P0 IMAD.MOV.U32 R25, RZ, RZ, R29 ;  /* 0x000000ffff198224 */ /* 0x008fc400078e001d */
[----:B----4-:R-:W-:Y:S01]  /*1ba40*/  @!P0 IMAD.MOV.U32 R24, RZ, RZ, R28 ;  /* 0x000000ffff188224 */ /* 0x010fe200078e001c */
[----:B------:R-:W3:Y:S04]  /*1ba50*/  LDL R29, [R1+0x360] ;  /* 0x00036000011d7983 */ /* 0x000ee80000100800 */
[----:B------:R-:W3:Y:S04]  /*1ba60*/  LDL R28, [R1+0x364] ;  /* 0x00036400011c7983 */ /* 0x000ee80000100800 */
[----:B------:R0:W4:Y:S04]  /*1ba70*/  @!P0 LDG.E.U16 R23, desc[UR24][R24.64] ;  /* 0x0000001818178981 */ /* 0x000128000c1e1500 */
[----:B------:R-:W-:Y:S04]  /*1ba80*/  STS.U16 [R77+UR8+0x8480], R91 ;  /* 0x0084805b4d007988 */ /* 0x000fe80008000408 */
[----:B------:R-:W4:Y:S01]  /*1ba90*/  LDL R79, [R1+0x168] ;  /* 0x00016800014f7983 */ /* 0x000f220000100800 */
[----:B0-----:R-:W-:-:S03]  /*1baa0*/  PRMT R24, RZ, 0x7610, R24 ;  /* 0x00007610ff187816 */ /* 0x001fc60000000018 */
[----:B------:R-:W4:Y:S04]  /*1bab0*/  LDL R82, [R1+0x39c] ;  /* 0x00039c0001527983 */ /* 0x000f280000100800 */
[----:B--2---:R0:W2:Y:S02]  /*1bac0*/  @!P0 LDG.E.U16 R24, desc[UR24][R26.64] ;  /* 0x000000181a188981 */ /* 0x0040a4000c1e1500 */
[----:B0-----:R-:W-:Y:S02]  /*1bad0*/  @!P0 IMAD.MOV.U32 R26, RZ, RZ, R30 ;  /* 0x000000ffff1a8224 */ /* 0x001fe400078e001e */
[----:B------:R-:W-:Y:S01]  /*1bae0*/  @!P0 IMAD.MOV.U32 R27, RZ, RZ, R31 ;  /* 0x000000ffff1b8224 */ /* 0x000fe200078e001f */
[----:B------:R-:W2:Y:S04]  /*1baf0*/  LDL R30, [R1+0x3c4] ;  /* 0x0003c400011e7983 */ /* 0x000ea80000100800 */
[----:B------:R-:W2:Y:S01]  /*1bb00*/  LDL R31, [R1+0x3c0] ;  /* 0x0003c000011f7983 */ /* 0x000ea20000100800 */
[----:B------:R-:W-:-:S06]  /*1bb10*/  PRMT R25, RZ, 0x7610, R25 ;  /* 0x00007610ff197816 */ /* 0x000fcc0000000019 */
[----:B------:R0:W4:Y:S02]  /*1bb20*/  @!P0 LDG.E.U16 R25, desc[UR24][R26.64] ;  /* 0x000000181a198981 */ /* 0x000124000c1e1500 */
[----:B0-----:R-:W-:Y:S02]  /*1bb30*/  PRMT R26, RZ, 0x7610, R26 ;  /* 0x00007610ff1a7816 */ /* 0x001fe4000000001a */
[----:B------:R-:W-:-:S04]  /*1bb40*/  PRMT R27, RZ, 0x7610, R27 ;  /* 0x00007610ff1b7816 */ /* 0x000fc8000000001b */
[----:B---3--:R0:W3:Y:S02]  /*1bb50*/  @!P0 LDG.E.U16 R26, desc[UR24][R28.64] ;  /* 0x000000181c1a8981 */ /* 0x0080e4000c1e1500 */
[----:B0-----:R-:W-:Y:S02]  /*1bb60*/  @!P0 IMAD.MOV.U32 R28, RZ, RZ, R43 ;  /* 0x000000ffff1c8224 */ /* 0x001fe400078e002b */
[----:B------:R-:W-:Y:S01]  /*1bb70*/  @!P0 IMAD.MOV.U32 R29, RZ, RZ, R44 ;  /* 0x000000ffff1d8224 */ /* 0x000fe200078e002c */
[----:B------:R-:W3:Y:S04]  /*1bb80*/  LDL R43, [R1+0x124] ;  /* 0x00012400012b7983 */ /* 0x000ee80000100800 */
[----:B------:R0:W3:Y:S04]  /*1bb90*/  @!P0 LDG.E.U16 R27, desc[UR24][R28.64] ;  /* 0x000000181c1b8981 */ /* 0x0000e8000c1e1500 */
[----:B------:R-:W3:Y:S01]  /*1bba0*/  LDL R44, [R1+0xe4] ;  /* 0x0000e400012c7983 */ /* 0x000ee20000100800 */
[----:B0-----:R-:W-:-:S06]  /*1bbb0*/  PRMT R28, RZ, 0x7610, R28 ;  /* 0x00007610ff1c7816 */ /* 0x001fcc000000001c */
[----:B--2---:R0:W2:Y:S02]  /*1bbc0*/  @!P0 LDG.E.U16 R28, desc[UR24][R30.64] ;  /* 0x000000181e1c8981 */ /* 0x0040a4000c1e1500 */
[----:B0-----:R-:W-:Y:S02]  /*1bbd0*/  @!P0 IMAD.MOV.U32 R30, RZ, RZ, R35 ;  /* 0x000000ffff1e8224 */ /* 0x001fe400078e0023 */
[----:B------:R-:W2:Y:S01]  /*1bbe0*/  LDL R35, [R1+0xe8] ;  /* 0x0000e80001237983 */ /* 0x000ea20000100800 */
[----:B------:R-:W-:-:S03]  /*1bbf0*/  @!P0 IMAD.MOV.U32 R31, RZ, RZ, R42 ;  /* 0x000000ffff1f8224 */ /* 0x000fc600078e002a */
[----:B------:R-:W4:Y:S01]  /*1bc00*/  LDL R42, [R1+0x128] ;  /* 0x00012800012a7983 */ /* 0x000f220000100800 */
[----:B------:R-:W-:-:S03]  /*1bc10*/  PRMT R29, RZ, 0x7610, R29 ;  /* 0x00007610ff1d7816 */ /* 0x000fc6000000001d */
[----:B------:R-:W-:Y:S04]  /*1bc20*/  STS.U16 [R77+UR8+0x8880], R89 ;  /* 0x008880594d007988 */ /* 0x000fe80008000408 */
[----:B------:R-:W-:Y:S04]  /*1bc30*/  STS.U16 [R77+UR8+0x8c80], R87 ;  /* 0x008c80574d007988 */ /* 0x000fe80008000408 */
[----:B------:R-:W-:Y:S04]  /*1bc40*/  STS.U16 [R77+UR8+0x9080], R85 ;  /* 0x009080554d007988 */ /* 0x000fe80008000408 */
[----:B------:R0:W4:Y:S04]  /*1bc50*/  @!P0 LDG.E.U16 R29, desc[UR24][R30.64] ;  /* 0x000000181e1d8981 */ /* 0x000128000c1e1500 */
[----:B------:R1:W-:Y:S04]  /*1bc60*/  STS.U16 [R77+UR8+0x9480], R83 ;  /* 0x009480534d007988 */ /* 0x0003e80008000408 */
[----:B------:R1:W-:Y:S01]  /*1bc70*/  STS.U16 [R77+UR8+0x9880], R81 ;  /* 0x009880514d007988 */ /* 0x0003e20008000408 */
[----:B0-----:R-:W-:-:S03]  /*1bc80*/  PRMT R30, RZ, 0x7610, R30 ;  /* 0x00007610ff1e7816 */ /* 0x001fc6000000001e */
[----:B------:R0:W-:Y:S01]  /*1bc90*/  STS.U16 [R77+UR8+0x9c80], R78 ;  /* 0x009c804e4d007988 */ /* 0x0001e20008000408 */
[----:B------:R-:W-:-:S03]  /*1bca0*/  PRMT R31, RZ, 0x7610, R31 ;  /* 0x00007610ff1f7816 */ /* 0x000fc6000000001f */
[----:B-1----:R-:W4:Y:S04]  /*1bcb0*/  LDL R83, [R1+0x398] ;  /* 0x0003980001537983 */ /* 0x002f280000100800 */
[----:B------:R-:W4:Y:S04]  /*1bcc0*/  LDL R81, [R1+0x164] ;  /* 0x0001640001517983 */ /* 0x000f280000100800 */
[----:B------:R-:W-:Y:S04]  /*1bcd0*/  STS.U16 [R77+UR8+0xa080], R76 ;  /* 0x00a0804c4d007988 */ /* 0x000fe80008000408 */
[----:B------:R1:W4:Y:S04]  /*1bce0*/  @!P0 LDG.E.U16 R30, desc[UR24][R32.64] ;  /* 0x00000018201e8981 */ /* 0x000328000c1e1500 */
[----:B------:R2:W-:Y:S04]  /*1bcf0*/  STS.U16 [R77+UR8+0xa480], R34 ;  /* 0x00a480224d007988 */ /* 0x0005e80008000408 */
[----:B0-----:R-:W4:Y:S01]  /*1bd00*/  LDL R78, [R1+0x1ac] ;  /* 0x0001ac00014e7983 */ /* 0x001f220000100800 */
[----:B-1----:R-:W-:-:S02]  /*1bd10*/  @!P0 IMAD.MOV.U32 R32, RZ, RZ, R45 ;  /* 0x000000ffff208224 */ /* 0x002fc400078e002d */
[----:B------:R-:W-:Y:S01]  /*1bd20*/  @!P0 IMAD.MOV.U32 R33, RZ, RZ, R47 ;  /* 0x000000ffff218224 */ /* 0x000fe200078e002f */
[----:B------:R-:W4:Y:S04]  /*1bd30*/  LDL R45, [R1+0x1ec] ;  /* 0x0001ec00012d7983 */ /* 0x000f280000100800 */
[----:B------:R-:W4:Y:S04]  /*1bd40*/  LDL R47, [R1+0x1b0] ;  /* 0x0001b000012f7983 */ /* 0x000f280000100800 */
[----:B------:R0:W4:Y:S04]  /*1bd50*/  @!P0 LDG.E.U16 R31, desc[UR24][R32.64] ;  /* 0x00000018201f8981 */ /* 0x000128000c1e1500 */
[----:B------:R-:W4:Y:S04]  /*1bd60*/  LDL R87, [R1+0x3c8] ;  /* 0x0003c80001577983 */ /* 0x000f280000100800 */
[----:B------:R-:W4:Y:S01]  /*1bd70*/  LDL R85, [R1+0x428] ;  /* 0x0004280001557983 */ /* 0x000f220000100800 */
[----:B0-----:R-:W-:Y:S01]  /*1bd80*/  PRMT R32, RZ, 0x7610, R32 ;  /* 0x00007610ff207816 */ /* 0x001fe20000000020 */
[----:B--2---:R-:W-:-:S02]  /*1bd90*/  @!P0 IMAD.MOV.U32 R34, RZ, RZ, R35 ;  /* 0x000000ffff228224 */ /* 0x004fc400078e0023 */
[----:B---3--:R-:W-:Y:S02]  /*1bda0*/  @!P0 IMAD.MOV.U32 R35, RZ, RZ, R44 ;  /* 0x000000ffff238224 */ /* 0x008fe400078e002c */
[----:B------:R-:W2:Y:S04]  /*1bdb0*/  LDL R44, [R1+0x1f0] ;  /* 0x0001f000012c7983 */ /* 0x000ea80000100800 */
[----:B------:R4:W3:Y:S02]  /*1bdc0*/  @!P0 LDG.E.U16 R32, desc[UR24][R34.64] ;  /* 0x0000001822208981 */ /* 0x0008e4000c1e1500 */
[----:B----4-:R-:W-:Y:S02]  /*1bdd0*/  @!P0 IMAD.MOV.U32 R34, RZ, RZ, R42 ;  /* 0x000000ffff228224 */ /* 0x010fe400078e002a */
[----:B------:R-:W-:Y:S01]  /*1bde0*/  @!P0 IMAD.MOV.U32 R35, RZ, RZ, R43 ;  /* 0x000000ffff238224 */ /* 0x000fe200078e002b */
[----:B------:R-:W4:Y:S04]  /*1bdf0*/  LDL R42, [R1+0x230] ;  /* 0x00023000012a7983 */ /* 0x000f280000100800 */
[----:B------:R-:W3:Y:S01]  /*1be00*/  LDL R43, [R1+0x22c] ;  /* 0x00022c00012b7983 */ /* 0x000ee20000100800 */
[----:B------:R-:W-:-:S03]  /*1be10*/  PRMT R33, RZ, 0x7610, R33 ;  /* 0x00007610ff217816 */ /* 0x000fc60000000021 */
[----:B------:R0:W-:Y:S04]  /*1be20*/  STS.U16 [R77+UR8+0xa880], R37 ;  /* 0x00a880254d007988 */ /* 0x0001e80008000408 */
[----:B------:R1:W3:Y:S04]  /*1be30*/  @!P0 LDG.E.U16 R33, desc[UR24][R34.64] ;  /* 0x0000001822218981 */ /* 0x0002e8000c1e1500 */
[----:B------:R1:W-:Y:S01]  /*1be40*/  STS.U16 [R77+UR8+0xac80], R36 ;  /* 0x00ac80244d007988 */ /* 0x0003e20008000408 */
[----:B0-----:R-:W-:-:S03]  /*1be50*/  @!P0 IMAD.MOV.U32 R37, RZ, RZ, R81 ;  /* 0x000000ffff258224 */ /* 0x001fc600078e0051 */
[----:B------:R-:W3:Y:S01]  /*1be60*/  LDL R81, [R1+0x26c] ;  /* 0x00026c0001517983 */ /* 0x000ee20000100800 */
[----:B-1----:R-:W-:Y:S01]  /*1be70*/  PRMT R34, RZ, 0x7610, R34 ;  /* 0x00007610ff227816 */ /* 0x002fe20000000022 */
[----:B------:R-:W-:Y:S02]  /*1be80*/  @!P0 IMAD.MOV.U32 R36, RZ, RZ, R79 ;  /* 0x000000ffff248224 */ /* 0x000fe400078e004f */
[----:B------:R-:W3:Y:S01]  /*1be90*/  LDL R79, [R1+0x270] ;  /* 0x00027000014f7983 */ /* 0x000ee20000100800 */
[----:B------:R-:W-:-:S03]  /*1bea0*/  PRMT R35, RZ, 0x7610, R35 ;  /* 0x00007610ff237816 */ /* 0x000fc60000000023 */
[----:B------:R0:W3:Y:S04]  /*1beb0*/  @!P0 LDG.E.U16 R34, desc[UR24][R36.64] ;  /* 0x0000001824228981 */ /* 0x0000e8000c1e1500 */
[----:B------:R1:W-:Y:S04]  /*1bec0*/  STS.U16 [R77+UR8+0xb080], R39 ;  /* 0x00b080274d007988 */ /* 0x0003e80008000408 */
[----:B------:R2:W-:Y:S01]  /*1bed0*/  STS.U16 [R77+UR8+0xb480], R38 ;  /* 0x00b480264d007988 */ /* 0x0005e20008000408 */
[----:B0-----:R-:W-:Y:S02]  /*1bee0*/  @!P0 IMAD.MOV.U32 R37, RZ, RZ, R78 ;  /* 0x000000ffff258224 */ /* 0x001fe400078e004e */
[----:B------:R-:W-:Y:S01]  /*1bef0*/  @!P0 IMAD.MOV.U32 R36, RZ, RZ, R47 ;  /* 0x000000ffff248224 */ /* 0x000fe200078e002f */
[----:B------:R-:W3:Y:S01]  /*1bf00*/  LDL R78, [R1+0x32c] ;  /* 0x00032c00014e7983 */ /* 0x000ee20000100800 */
[----:B-1----:R-:W-:-:S03]  /*1bf10*/  @!P0 IMAD.MOV.U32 R39, RZ, RZ, R45 ;  /* 0x000000ffff278224 */ /* 0x002fc600078e002d */
[----:B------:R-:W3:Y:S04]  /*1bf20*/  LDL R45, [R1+0x2ac] ;  /* 0x0002ac00012d7983 */ /* 0x000ee80000100800 */
[----:B------:R0:W3:Y:S04]  /*1bf30*/  @!P0 LDG.E.U16 R35, desc[UR24][R36.64] ;  /* 0x0000001824238981 */ /* 0x0000e8000c1e1500 */
[----:B------:R-:W3:Y:S01]  /*1bf40*/  LDL R47, [R1+0x330] ;  /* 0x00033000012f7983 */ /* 0x000ee20000100800 */
[----:B0-----:R-:W-:Y:S01]  /*1bf50*/  PRMT R36, RZ, 0x7610, R36 ;  /* 0x00007610ff247816 */ /* 0x001fe20000000024 */
[----:B--2---:R-:W-:-:S02]  /*1bf60*/  @!P0 IMAD.MOV.U32 R38, RZ, RZ, R44 ;  /* 0x000000ffff268224 */ /* 0x004fc400078e002c */
[----:B------:R-:W2:Y:S04]  /*1bf70*/  LDL R44, [R1+0x2b0] ;  /* 0x0002b000012c7983 */ /* 0x000ea80000100800 */
[----:B------:R4:W2:Y:S02]  /*1bf80*/  @!P0 LDG.E.U16 R36, desc[UR24][R38.64] ;  /* 0x0000001826248981 */ /* 0x0008a4000c1e1500 */
[----:B----4-:R-:W-:Y:S02]  /*1bf90*/  @!P0 IMAD.MOV.U32 R38, RZ, RZ, R42 ;  /* 0x000000ffff268224 */ /* 0x010fe400078e002a */
[----:B------:R-:W4:Y:S01]  /*1bfa0*/  LDL R42, [R1+0x2f0] ;  /* 0x0002f000012a7983 */ /* 0x000f220000100800 */
[----:B---3--:R-:W-:-:S03]  /*1bfb0*/  @!P0 IMAD.MOV.U32 R39, RZ, RZ, R43 ;  /* 0x000000ffff278224 */ /* 0x008fc600078e002b */
[----:B------:R-:W4:Y:S01]  /*1bfc0*/  LDL R43, [R1+0x2ec] ;  /* 0x0002ec00012b7983 */ /* 0x000f220000100800 */
[----:B------:R-:W-:-:S03]  /*1bfd0*/  PRMT R37, RZ, 0x7610, R37 ;  /* 0x00007610ff257816 */ /* 0x000fc60000000025 */
[----:B------:R0:W-:Y:S04]  /*1bfe0*/  STS.U16 [R77+UR8+0xb880], R41 ;  /* 0x00b880294d007988 */ /* 0x0001e80008000408 */
[----:B------:R1:W3:Y:S04]  /*1bff0*/  @!P0 LDG.E.U16 R37, desc[UR24][R38.64] ;  /* 0x0000001826258981 */ /* 0x0002e8000c1e1500 */
[----:B------:R1:W-:Y:S01]  /*1c000*/  STS.U16 [R77+UR8+0xbc80], R40 ;  /* 0x00bc80284d007988 */ /* 0x0003e20008000408 */
[----:B0-----:R-:W-:-:S03]  /*1c010*/  @!P0 IMAD.MOV.U32 R41, RZ, RZ, R81 ;  /* 0x000000ffff298224 */ /* 0x001fc600078e0051 */
[----:B------:R-:W3:Y:S01]  /*1c020*/  LDL R81, [R1+0x42c] ;  /* 0x00042c0001517983 */ /* 0x000ee20000100800 */
[----:B-1----:R-:W-:Y:S01]  /*1c030*/  PRMT R38, RZ, 0x7610, R38 ;  /* 0x00007610ff267816 */ /* 0x002fe20000000026 */
[----:B------:R-:W-:Y:S01]  /*1c040*/  @!P0 IMAD.MOV.U32 R40, RZ, RZ, R79 ;  /* 0x000000ffff288224 */ /* 0x000fe200078e004f */
[----:B------:R-:W-:Y:S01]  /*1c050*/  PRMT R39, RZ, 0x7610, R39 ;  /* 0x00007610ff277816 */ /* 0x000fe20000000027 */
[----:B------:R-:W3:Y:S04]  /*1c060*/  LDL R79, [R1+0x3f8] ;  /* 0x0003f800014f7983 */ /* 0x000ee80000100800 */
[----:B------:R0:W3:Y:S02]  /*1c070*/  @!P0 LDG.E.U16 R38, desc[UR24][R40.64] ;  /* 0x0000001828268981 */ /* 0x0000e4000c1e1500 */
[----:B0-----:R-:W-:-:S02]  /*1c080*/  @!P0 IMAD.MOV.U32 R41, RZ, RZ, R45 ;  /* 0x000000ffff298224 */ /* 0x001fc400078e002d */
[----:B------:R-:W3:Y:S01]  /*1c090*/  LDL R45, [R1+0x368] ;  /* 0x00036800012d7983 */ /* 0x000ee20000100800 */
[----:B--2---:R-:W-:-:S03]  /*1c0a0*/  @!P0 IMAD.MOV.U32 R40, RZ, RZ, R44 ;  /* 0x000000ffff288224 */ /* 0x004fc600078e002c */
[----:B------:R-:W3:Y:S04]  /*1c0b0*/  LDL R44, [R1+0x36c] ;  /* 0x00036c00012c7983 */ /* 0x000ee80000100800 */
[----:B------:R0:W2:Y:S02]  /*1c0c0*/  @!P0 LDG.E.U16 R39, desc[UR24][R40.64] ;  /* 0x0000001828278981 */ /* 0x0000a4000c1e1500 */
[----:B0-----:R-:W-:-:S06]  /*1c0d0*/  PRMT R40, RZ, 0x7610, R40 ;  /* 0x00007610ff287816 */ /* 0x001fcc0000000028 */
[----:B----4-:R0:W4:Y:S02]  /*1c0e0*/  @!P0 LDG.E.U16 R40, desc[UR24][R42.64] ;  /* 0x000000182a288981 */ /* 0x010124000c1e1500 */
[----:B0-----:R-:W-:Y:S02]  /*1c0f0*/  @!P0 IMAD.MOV.U32 R42, RZ, RZ, R47 ;  /* 0x000000ffff2a8224 */ /* 0x001fe400078e002f */
[----:B------:R-:W2:Y:S01]  /*1c100*/  LDL R47, [R1+0x3cc] ;  /* 0x0003cc00012f7983 */ /* 0x000ea20000100800 */
[----:B------:R-:W-:-:S03]  /*1c110*/  @!P0 IMAD.MOV.U32 R43, RZ, RZ, R78 ;  /* 0x000000ffff2b8224 */ /* 0x000fc600078e004e */
[----:B------:R-:W4:Y:S01]  /*1c120*/  LDL R78, [R1+0x3fc] ;  /* 0x0003fc00014e7983 */ /* 0x000f220000100800 */
[----:B------:R-:W-:Y:S02]  /*1c130*/  PRMT R41, RZ, 0x7610, R41 ;  /* 0x00007610ff297816 */ /* 0x000fe40000000029 */
[----:B------:R-:W-:-:S04]  /*1c140*/  LOP3.LUT R77, R3, 0x20, RZ, 0x3c, !PT ;  /* 0x00000020034d7812 */ /* 0x000fc800078e3cff */
[----:B------:R0:W4:Y:S02]  /*1c150*/  @!P0 LDG.E.U16 R41, desc[UR24][R42.64] ;  /* 0x000000182a298981 */ /* 0x000124000c1e1500 */
[----:B0-----:R-:W-:Y:S02]  /*1c160*/  PRMT R42, RZ, 0x7610, R42 ;  /* 0x00007610ff2a7816 */ /* 0x001fe4000000002a */
[----:B------:R-:W-:Y:S01]  /*1c170*/  STS.U16 [R77+UR8+0x8100], R93 ;  /* 0x0081005d4d007988 */ /* 0x000fe20008000408 */
[----:B------:R-:W-:-:S03]  /*1c180*/  PRMT R43, RZ, 0x7610, R43 ;  /* 0x00007610ff2b7816 */ /* 0x000fc6000000002b */
[----:B------:R-:W-:Y:S04]  /*1c190*/  STS.U16 [R77+UR8+0x8500], R90 ;  /* 0x0085005a4d007988 */ /* 0x000fe80008000408 */
[----:B------:R-:W-:Y:S04]  /*1c1a0*/  STS.U16 [R77+UR8+0x8900], R88 ;  /* 0x008900584d007988 */ /* 0x000fe80008000408 */
[----:B------:R0:W-:Y:S04]  /*1c1b0*/  STS.U16 [R77+UR8+0x8d00], R86 ;  /* 0x008d00564d007988 */ /* 0x0001e80008000408 */
[----:B------:R1:W-:Y:S04]  /*1c1c0*/  STS.U16 [R77+UR8+0x9100], R84 ;  /* 0x009100544d007988 */ /* 0x0003e80008000408 */
[----:B------:R2:W-:Y:S04]  /*1c1d0*/  STS.U16 [R77+UR8+0x9500], R46 ;  /* 0x0095002e4d007988 */ /* 0x0005e80008000408 */
[----:B0-----:R-:W4:Y:S04]  /*1c1e0*/  LDL R86, [R1+0x3a4] ;  /* 0x0003a40001567983 */ /* 0x001f280000100800 */
[----:B-1----:R-:W4:Y:S04]  /*1c1f0*/  LDL R84, [R1+0x170] ;  /* 0x0001700001547983 */ /* 0x002f280000100800 */
[----:B---3--:R0:W3:Y:S02]  /*1c200*/  @!P0 LDG.E.U16 R42, desc[UR24][R44.64] ;  /* 0x000000182c2a8981 */ /* 0x0080e4000c1e1500 */
[----:B0-----:R-:W-:-:S02]  /*1c210*/  @!P0 IMAD.MOV.U32 R44, RZ, RZ, R82 ;  /* 0x000000ffff2c8224 */ /* 0x001fc400078e0052 */
[----:B------:R-:W-:Y:S01]  /*1c220*/  @!P0 IMAD.MOV.U32 R45, RZ, RZ, R83 ;  /* 0x000000ffff2d8224 */ /* 0x000fe200078e0053 */
[----:B------:R-:W3:Y:S04]  /*1c230*/  LDL R82, [R1+0x454] ;  /* 0x0004540001527983 */ /* 0x000ee80000100800 */
[----:B------:R0:W3:Y:S04]  /*1c240*/  @!P0 LDG.E.U16 R43, desc[UR24][R44.64] ;  /* 0x000000182c2b8981 */ /* 0x0000e8000c1e1500 */
[----:B------:R-:W3:Y:S01]  /*1c250*/  LDL R83, [R1+0x450] ;  /* 0x0004500001537983 */ /* 0x000ee20000100800 */
[----:B0-----:R-:W-:Y:S01]  /*1c260*/  PRMT R44, RZ, 0x7610, R44 ;  /* 0x00007610ff2c7816 */ /* 0x001fe2000000002c */
[----:B--2---:R-:W-:-:S02]  /*1c270*/  @!P0 IMAD.MOV.U32 R46, RZ, RZ, R47 ;  /* 0x000000ffff2e8224 */ /* 0x004fc400078e002f */
[----:B------:R-:W-:Y:S01]  /*1c280*/  @!P0 IMAD.MOV.U32 R47, RZ, RZ, R87 ;  /* 0x000000ffff2f8224 */ /* 0x000fe200078e0057 */
[----:B------:R-:W-:Y:S01]  /*1c290*/  PRMT R45, RZ, 0x7610, R45 ;  /* 0x00007610ff2d7816 */ /* 0x000fe2000000002d */
[----:B------:R0:W-:Y:S04]  /*1c2a0*/  STS.U16 [R77+UR8+0x9900], R80 ;  /* 0x009900504d007988 */ /* 0x0001e80008000408 */
[----:B------:R4:W2:Y:S04]  /*1c2b0*/  @!P0 LDG.E.U16 R44, desc[UR24][R46.64] ;  /* 0x000000182e2c8981 */ /* 0x0008a8000c1e1500 */
[----:B------:R-:W2:Y:S04]  /*1c2c0*/  LDL R87, [R1+0x3a0] ;  /* 0x0003a00001577983 */ /* 0x000ea80000100800 */
[----:B0-----:R-:W2:Y:S01]  /*1c2d0*/  LDL R80, [R1+0x130] ;  /* 0x0001300001507983 */ /* 0x001ea20000100800 */
[----:B----4-:R-:W-:-:S02]  /*1c2e0*/  @!P0 IMAD.MOV.U32 R46, RZ, RZ, R78 ;  /* 0x000000ffff2e8224 */ /* 0x010fc400078e004e */
[----:B------:R-:W-:Y:S01]  /*1c2f0*/  @!P0 IMAD.MOV.U32 R47, RZ, RZ, R79 ;  /* 0x000000ffff2f8224 */ /* 0x000fe200078e004f */
[----:B------:R-:W4:Y:S04]  /*1c300*/  LDL R78, [R1+0xf0] ;  /* 0x0000f000014e7983 */ /* 0x000f280000100800 */
[----:B------:R-:W2:Y:S04]  /*1c310*/  LDL R79, [R1+0xec] ;  /* 0x0000ec00014f7983 */ /* 0x000ea80000100800 */
[----:B------:R0:W2:Y:S04]  /*1c320*/  @!P0 LDG.E.U16 R45, desc[UR24][R46.64] ;  /* 0x000000182e2d8981 */ /* 0x0000a8000c1e1500 */
[----:B------:R1:W-:Y:S01]  /*1c330*/  STS.U16 [R77+UR8+0x9d00], R48 ;  /* 0x009d00304d007988 */ /* 0x0003e20008000408 */
[----:B0-----:R-:W-:-:S03]  /*1c340*/  @!P0 IMAD.MOV.U32 R46, RZ, RZ, R81 ;  /* 0x000000ffff2e8224 */ /* 0x001fc600078e0051 */
[----:B------:R-:W2:Y:S01]  /*1c350*/  LDL R81, [R1+0x12c] ;  /* 0x00012c0001517983 */ /* 0x000ea20000100800 */
[----:B------:R-:W-:Y:S01]  /*1c360*/  @!P0 IMAD.MOV.U32 R47, RZ, RZ, R85 ;  /* 0x000000ffff2f8224 */ /* 0x000fe200078e0055 */
[----:B-1----:R-:W-:Y:S02]  /*1c370*/  PRMT R48, RZ, 0x7610, R48 ;  /* 0x00007610ff307816 */ /* 0x002fe40000000030 */
[----:B------:R-:W2:Y:S04]  /*1c380*/  LDL R85, [R1+0x16c] ;  /* 0x00016c0001557983 */ /* 0x000ea80000100800 */
[----:B------:R0:W-:Y:S04]  /*1c390*/  STS.U16 [R77+UR8+0xa100], R56 ;  /* 0x00a100384d007988 */ /* 0x0001e80008000408 */
[----:B------:R3:W2:Y:S01]  /*1c3a0*/  @!P0 LDG.E.U16 R48, desc[UR24][R46.64] ;  /* 0x000000182e308981 */ /* 0x0006a2000c1e1500 */
[----:B0-----:R-:W-:Y:S01]  /*1c3b0*/  PRMT R56, RZ, 0x7610, R56 ;  /* 0x00007610ff387816 */ /* 0x001fe20000000038 */
[----:B---3--:R-:W-:-:S02]  /*1c3c0*/  @!P0 IMAD.MOV.U32 R46, RZ, RZ, R82 ;  /* 0x000000ffff2e8224 */ /* 0x008fc400078e0052 */
[----:B------:R-:W3:Y:S01]  /*1c3d0*/  LDL R82, [R1+0x1b8] ;  /* 0x0001b80001527983 */ /* 0x000ee20000100800 */
[----:B------:R-:W-:-:S03]  /*1c3e0*/  @!P0 IMAD.MOV.U32 R47, RZ, RZ, R83 ;  /* 0x000000ffff2f8224 */ /* 0x000fc600078e0053 */
[----:B------:R-:W3:Y:S04]  /*1c3f0*/  LDL R83, [R1+0x1b4] ;  /* 0x0001b40001537983 */ /* 0x000ee80000100800 */
[----:B------:R4:W3:Y:S02]  /*1c400*/  @!P0 LDG.E.U16 R56, desc[UR24][R46.64] ;  /* 0x000000182e388981 */ /* 0x0008e4000c1e1500 */
[----:B----4-:R-:W-:Y:S02]  /*1c410*/  @!P0 IMAD.MOV.U32 R46, RZ, RZ, R78 ;  /* 0x000000ffff2e8224 */ /* 0x010fe400078e004e */
[----:B------:R-:W4:Y:S01]  /*1c420*/  LDL R78, [R1+0x1f8] ;  /* 0x0001f800014e7983 */ /* 0x000f220000100800 */
[----:B--2---:R-:W-:-:S03]  /*1c430*/  @!P0 IMAD.MOV.U32 R47, RZ, RZ, R79 ;  /* 0x000000ffff2f8224 */ /* 0x004fc600078e004f */
[----:B------:R-:W2:Y:S04]  /*1c440*/  LDL R79, [R1+0x1f4] ;  /* 0x0001f400014f7983 */ /* 0x000ea80000100800 */
[----:B------:R0:W-:Y:S04]  /*1c450*/  STS.U16 [R77+UR8+0xa500], R63 ;  /* 0x00a5003f4d007988 */ /* 0x0001e80008000408 */
[----:B------:R1:W-:Y:S01]  /*1c460*/  STS.U16 [R77+UR8+0xa900], R62 ;  /* 0x00a9003e4d007988 */ /* 0x0003e20008000408 */
[----:B0-----:R-:W-:Y:S02]  /*1c470*/  PRMT R63, RZ, 0x7610, R63 ;  /* 0x00007610ff3f7816 */ /* 0x001fe4000000003f */
[----:B-1----:R-:W-:-:S04]  /*1c480*/  PRMT R62, RZ, 0x7610, R62 ;  /* 0x00007610ff3e7816 */ /* 0x002fc8000000003e */
[----:B------:R0:W2:Y:S04]  /*1c490*/  @!P0 LDG.E.U16 R63, desc[UR24][R46.64] ;  /* 0x000000182e3f8981 */ /* 0x0000a8000c1e1500 */
[----:B------:R1:W-:Y:S01]  /*1c4a0*/  STS.U16 [R77+UR8+0xad00], R61 ;  /* 0x00ad003d4d007988 */ /* 0x0003e20008000408 */
[----:B0-----:R-:W-:Y:S02]  /*1c4b0*/  @!P0 IMAD.MOV.U32 R46, RZ, RZ, R80 ;  /* 0x000000ffff2e8224 */ /* 0x001fe400078e0050 */
[----:B------:R-:W-:Y:S01]  /*1c4c0*/  @!P0 IMAD.MOV.U32 R47, RZ, RZ, R81 ;  /* 0x000000ffff2f8224 */ /* 0x000fe200078e0051 */
[----:B------:R-:W2:Y:S01]  /*1c4d0*/  LDL R80, [R1+0x238] ;  /* 0x0002380001507983 */ /* 0x000ea20000100800 */
[----:B-1----:R-:W-:-:S03]  /*1c4e0*/  PRMT R61, RZ, 0x7610, R61 ;  /* 0x00007610ff3d7816 */ /* 0x002fc6000000003d */
[----:B------:R0:W2:Y:S04]  /*1c4f0*/  @!P0 LDG.E.U16 R62, desc[UR24][R46.64] ;  /* 0x000000182e3e8981 */ /* 0x0000a8000c1e1500 */
[----:B------:R-:W2:Y:S01]  /*1c500*/  LDL R81, [R1+0x234] ;  /* 0x0002340001517983 */ /* 0x000ea20000100800 */
[----:B0-----:R-:W-:Y:S02]  /*1c510*/  @!P0 IMAD.MOV.U32 R46, RZ, RZ, R84 ;  /* 0x000000ffff2e8224 */ /* 0x001fe400078e0054 */
[----:B------:R-:W-:Y:S01]  /*1c520*/  @!P0 IMAD.MOV.U32 R47, RZ, RZ, R85 ;  /* 0x000000ffff2f8224 */ /* 0x000fe200078e0055 */
[----:B------:R0:W-:Y:S04]  /*1c530*/  STS.U16 [R77+UR8+0xb100], R60 ;  /* 0x00b1003c4d007988 */ /* 0x0001e80008000408 */
[----:B------:R3:W2:Y:S04]  /*1c540*/  @!P0 LDG.E.U16 R61, desc[UR24][R46.64] ;  /* 0x000000182e3d8981 */ /* 0x0006a8000c1e1500 */
[----:B------:R-:W2:Y:S01]  /*1c550*/  LDL R85, [R1+0x274] ;  /* 0x0002740001557983 */ /* 0x000ea20000100800 */
[----:B0-----:R-:W-:-:S03]  /*1c560*/  PRMT R60, RZ, 0x7610, R60 ;  /* 0x00007610ff3c7816 */ /* 0x001fc6000000003c */
[----:B------:R-:W2:Y:S01]  /*1c570*/  LDL R84, [R1+0x278] ;  /* 0x0002780001547983 */ /* 0x000ea20000100800 */
[----:B---3--:R-:W-:-:S03]  /*1c580*/  @!P0 IMAD.MOV.U32 R46, RZ, RZ, R82 ;  /* 0x000000ffff2e8224 */ /* 0x008fc600078e0052 */
[----:B------:R0:W-:Y:S01]  /*1c590*/  STS.U16 [R77+UR8+0xb500], R59 ;  /* 0x00b5003b4d007988 */ /* 0x0001e20008000408 */
[----:B------:R-:W-:-:S03]  /*1c5a0*/  @!P0 IMAD.MOV.U32 R47, RZ, RZ, R83 ;  /* 0x000000ffff2f8224 */ /* 0x000fc600078e0053 */
[----:B------:R-:W3:Y:S04]  /*1c5b0*/  LDL R82, [R1+0x2f8] ;  /* 0x0002f80001527983 */ /* 0x000ee80000100800 */
[----:B------:R4:W3:Y:S01]  /*1c5c0*/  @!P0 LDG.E.U16 R60, desc[UR24][R46.64] ;  /* 0x000000182e3c8981 */ /* 0x0008e2000c1e1500 */
[----:B0-----:R-:W-:-:S03]  /*1c5d0*/  PRMT R59, RZ, 0x7610, R59 ;  /* 0x00007610ff3b7816 */ /* 0x001fc6000000003b */
[----:B------:R0:W-:Y:S04]  /*1c5e0*/  STS.U16 [R77+UR8+0xb900], R58 ;  /* 0x00b9003a4d007988 */ /* 0x0001e80008000408 */
[----:B------:R-:W3:Y:S01]  /*1c5f0*/  LDL R83, [R1+0x2f4] ;  /* 0x0002f40001537983 */ /* 0x000ee20000100800 */
[----:B----4-:R-:W-:-:S03]  /*1c600*/  @!P0 IMAD.MOV.U32 R46, RZ, RZ, R78 ;  /* 0x000000ffff2e8224 */ /* 0x010fc600078e004e */
[----:B------:R-:W4:Y:S01]  /*1c610*/  LDL R78, [R1+0x2b8] ;  /* 0x0002b800014e7983 */ /* 0x000f220000100800 */
[----:B--2---:R-:W-:-:S03]  /*1c620*/  @!P0 IMAD.MOV.U32 R47, RZ, RZ, R79 ;  /* 0x000000ffff2f8224 */ /* 0x004fc600078e004f */
[----:B------:R-:W2:Y:S01]  /*1c630*/  LDL R79, [R1+0x2b4] ;  /* 0x0002b400014f7983 */ /* 0x000ea20000100800 */
[----:B0-----:R-:W-:-:S03]  /*1c640*/  PRMT R58, RZ, 0x7610, R58 ;  /* 0x00007610ff3a7816 */ /* 0x001fc6000000003a */
[----:B------:R0:W3:Y:S04]  /*1c650*/  @!P0 LDG.E.U16 R59, desc[UR24][R46.64] ;  /* 0x000000182e3b8981 */ /* 0x0000e8000c1e1500 */
[----:B------:R1:W-:Y:S02]  /*1c660*/  STS.U16 [R77+UR8+0xbd00], R57 ;  /* 0x00bd00394d007988 */ /* 0x0003e40008000408 */
[----:B-1----:R-:W-:Y:S01]  /*1c670*/  PRMT R57, RZ, 0x7610, R57 ;  /* 0x00007610ff397816 */ /* 0x002fe20000000039 */
[----:B0-----:R-:W-:Y:S02]  /*1c680*/  @!P0 IMAD.MOV.U32 R46, RZ, RZ, R80 ;  /* 0x000000ffff2e8224 */ /* 0x001fe400078e0050 */
[----:B------:R-:W3:Y:S01]  /*1c690*/  LDL R80, [R1+0x338] ;  /* 0x0003380001507983 */ /* 0x000ee20000100800 */
[----:B------:R-:W-:-:S03]  /*1c6a0*/  @!P0 IMAD.MOV.U32 R47, RZ, RZ, R81 ;  /* 0x000000ffff2f8224 */ /* 0x000fc600078e0051 */
[----:B------:R-:W3:Y:S04]  /*1c6b0*/  LDL R81, [R1+0x334] ;  /* 0x0003340001517983 */ /* 0x000ee80000100800 */
[----:B------:R0:W3:Y:S02]  /*1c6c0*/  @!P0 LDG.E.U16 R58, desc[UR24][R46.64] ;  /* 0x000000182e3a8981 */ /* 0x0000e4000c1e1500 */
[----:B0-----:R-:W-:Y:S01]  /*1c6d0*/  @!P0 IMAD.MOV.U32 R47, RZ, RZ, R85 ;  /* 0x000000ffff2f8224 */ /* 0x001fe200078e0055 */
[----:B------:R-:W-:Y:S01]  /*1c6e0*/  LOP3.LUT R77, R3, 0x30, RZ, 0x3c, !PT ;  /* 0x00000030034d7812 */ /* 0x000fe200078e3cff */
[----:B------:R-:W3:Y:S01]  /*1c6f0*/  LDL R85, [R1+0x3d0] ;  /* 0x0003d00001557983 */ /* 0x000ee20000100800 */
[----:B------:R-:W-:Y:S01]  /*1c700*/  @!P0 IMAD.MOV.U32 R46, RZ, RZ, R84 ;  /* 0x000000ffff2e8224 */ /* 0x000fe200078e0054 */
[----:B------:R-:W-:-:S02]  /*1c710*/  PRMT R76, RZ, 0x7610, R76 ;  /* 0x00007610ff4c7816 */ /* 0x000fc4000000004c */
[----:B------:R-:W3:Y:S04]  /*1c720*/  LDL R84, [R1+0x3d4] ;  /* 0x0003d40001547983 */ /* 0x000ee80000100800 */
[----:B------:R4:W3:Y:S02]  /*1c730*/  @!P0 LDG.E.U16 R57, desc[UR24][R46.64] ;  /* 0x000000182e398981 */ /* 0x0008e4000c1e1500 */
[----:B----4-:R-:W-:Y:S02]  /*1c740*/  @!P0 IMAD.MOV.U32 R46, RZ, RZ, R78 ;  /* 0x000000ffff2e8224 */ /* 0x010fe400078e004e */
[----:B------:R-:W4:Y:S01]  /*1c750*/  LDL R78, [R1+0x374] ;  /* 0x00037400014e7983 */ /* 0x000f220000100800 */
[----:B--2---:R-:W-:-:S03]  /*1c760*/  @!P0 IMAD.MOV.U32 R47, RZ, RZ, R79 ;  /* 0x000000ffff2f8224 */ /* 0x004fc600078e004f */
[----:B------:R-:W2:Y:S04]  /*1c770*/  LDL R79, [R1+0x370] ;  /* 0x00037000014f7983 */ /* 0x000ea80000100800 */
[----:B------:R-:W-:Y:S04]  /*1c780*/  STS.U16 [R77+UR8+0x8180], R92 ;  /* 0x0081805c4d007988 */ /* 0x000fe80008000408 */
[----:B------:R0:W-:Y:S04]  /*1c790*/  STS.U16 [R77+UR8+0x8580], R55 ;  /* 0x008580374d007988 */ /* 0x0001e80008000408 */
[----:B------:R3:W2:Y:S01]  /*1c7a0*/  @!P0 LDG.E.U16 R76, desc[UR24][R46.64] ;  /* 0x000000182e4c8981 */ /* 0x0006a2000c1e1500 */
[----:B0-----:R-:W-:Y:S01]  /*1c7b0*/  PRMT R55, RZ, 0x7610, R55 ;  /* 0x00007610ff377816 */ /* 0x001fe20000000037 */
[----:B---3--:R-:W-:-:S02]  /*1c7c0*/  @!P0 IMAD.MOV.U32 R46, RZ, RZ, R82 ;  /* 0x000000ffff2e8224 */ /* 0x008fc400078e0052 */
[----:B------:R-:W-:Y:S01]  /*1c7d0*/  @!P0 IMAD.MOV.U32 R47, RZ, RZ, R83 ;  /* 0x000000ffff2f8224 */ /* 0x000fe200078e0053 */
[----:B------:R-:W3:Y:S04]  /*1c7e0*/  LDL R82, [R1+0x404] ;  /* 0x0004040001527983 */ /* 0x000ee80000100800 */
[----:B------:R-:W3:Y:S04]  /*1c7f0*/  LDL R83, [R1+0x400] ;  /* 0x0004000001537983 */ /* 0x000ee80000100800 */
[----:B------:R0:W-:Y:S04]  /*1c800*/  STS.U16 [R77+UR8+0x8980], R54 ;  /* 0x008980364d007988 */ /* 0x0001e80008000408 */
[----:B------:R1:W3:Y:S01]  /*1c810*/  @!P0 LDG.E.U16 R55, desc[UR24][R46.64] ;  /* 0x000000182e378981 */ /* 0x0002e2000c1e1500 */
[----:B0-----:R-:W-:Y:S01]  /*1c820*/  PRMT R54, RZ, 0x7610, R54 ;  /* 0x00007610ff367816 */ /* 0x001fe20000000036 */
[----:B-1----:R-:W-:-:S02]  /*1c830*/  @!P0 IMAD.MOV.U32 R46, RZ, RZ, R80 ;  /* 0x000000ffff2e8224 */ /* 0x002fc400078e0050 */
[----:B------:R-:W-:Y:S01]  /*1c840*/  @!P0 IMAD.MOV.U32 R47, RZ, RZ, R81 ;  /* 0x000000ffff2f8224 */ /* 0x000fe200078e0051 */
[----:B------:R-:W3:Y:S04]  /*1c850*/  LDL R80, [R1+0x178] ;  /* 0x0001780001507983 */ /* 0x000ee80000100800 */
[----:B------:R-:W3:Y:S04]  /*1c860*/  LDL R81, [R1+0x174] ;  /* 0x0001740001517983 */ /* 0x000ee80000100800 */
[----:B------:R4:W3:Y:S02]  /*1c870*/  @!P0 LDG.E.U16 R54, desc[UR24][R46.64] ;  /* 0x000000182e368981 */ /* 0x0008e4000c1e1500 */
[----:B----4-:R-:W-:-:S02]  /*1c880*/  @!P0 IMAD.MOV.U32 R46, RZ, RZ, R78 ;  /* 0x000000ffff2e8224 */ /* 0x010fc400078e004e */
        /* <DEDUP_REMOVED lines=19> */
[----:B---3--:R-:W-:Y:S02]  /*1c9c0*/  @!P0 IMAD.MOV.U32 R46, RZ, RZ, R82 ;  /* 0x000000ffff2e8224 */ /* 0x008fe400078e0052 */
[----:B------:R-:W-:Y:S01]  /*1c9d0*/  @!P0 IMAD.MOV.U32 R47, RZ, RZ, R83 ;  /* 0x000000ffff2f8224 */ /* 0x000fe200078e0053 */
[----:B0-----:R-:W-:-:S04]  /*1c9e0*/  PRMT R49, RZ, 0x7610, R49 ;  /* 0x00007610ff317816 */ /* 0x001fc80000000031 */
[----:B------:R0:W3:Y:S04]  /*1c9f0*/  @!P0 LDG.E.U16 R50, desc[UR24][R46.64] ;  /* 0x000000182e328981 */ /* 0x0000e8000c1e1500 */
[----:B------:R1:W-:Y:S01]  /*1ca00*/  STS.U16 [R77+UR8+0xa180], R74 ;  /* 0x00a1804a4d007988 */ /* 0x0003e20008000408 */
[----:B0-----:R-:W-:Y:S02]  /*1ca10*/  @!P0 IMAD.MOV.U32 R46, RZ, RZ, R80 ;  /* 0x000000ffff2e8224 */ /* 0x001fe400078e0050 */
[----:B------:R-:W-:Y:S01]  /*1ca20*/  @!P0 IMAD.MOV.U32 R47, RZ, RZ, R81 ;  /* 0x000000ffff2f8224 */ /* 0x000fe200078e0051 */
[----:B-1----:R-:W-:-:S04]  /*1ca30*/  PRMT R74, RZ, 0x7610, R74 ;  /* 0x00007610ff4a7816 */ /* 0x002fc8000000004a */
[----:B------:R4:W3:Y:S02]  /*1ca40*/  @!P0 LDG.E.U16 R49, desc[UR24][R46.64] ;  /* 0x000000182e318981 */ /* 0x0008e4000c1e1500 */
[----:B----4-:R-:W-:Y:S02]  /*1ca50*/  @!P0 IMAD.MOV.U32 R46, RZ, RZ, R78 ;  /* 0x000000ffff2e8224 */ /* 0x010fe400078e004e */
[----:B--2---:R-:W-:-:S05]  /*1ca60*/  @!P0 IMAD.MOV.U32 R47, RZ, RZ, R79 ;  /* 0x000000ffff2f8224 */ /* 0x004fca00078e004f */
[----:B------:R0:W2:Y:S01]  /*1ca70*/  @!P0 LDG.E.U16 R74, desc[UR24][R46.64] ;  /* 0x000000182e4a8981 */ /* 0x0000a2000c1e1500 */
[----:B------:R-:W-:-:S03]  /*1ca80*/  LOP3.LUT R78, R3, 0x40, RZ, 0x3c, !PT ;  /* 0x00000040034e7812 */ /* 0x000fc600078e3cff */
[----:B------:R-:W-:Y:S04]  /*1ca90*/  STS.U16 [R77+UR8+0xa580], R75 ;  /* 0x00a5804b4d007988 */ /* 0x000fe80008000408 */
[----:B------:R-:W-:Y:S04]  /*1caa0*/  STS.U16 [R77+UR8+0xa980], R73 ;  /* 0x00a980494d007988 */ /* 0x000fe80008000408 */
[----:B------:R-:W-:Y:S04]  /*1cab0*/  STS.U16 [R77+UR8+0xad80], R68 ;  /* 0x00ad80444d007988 */ /* 0x000fe80008000408 */
[----:B------:R-:W-:Y:S04]  /*1cac0*/  STS.U16 [R77+UR8+0xb180], R67 ;  /* 0x00b180434d007988 */ /* 0x000fe80008000408 */
[----:B------:R-:W-:Y:S04]  /*1cad0*/  STS.U16 [R77+UR8+0xb580], R66 ;  /* 0x00b580424d007988 */ /* 0x000fe80008000408 */
[----:B------:R-:W-:Y:S04]  /*1cae0*/  STS.U16 [R77+UR8+0xb980], R4 ;  /* 0x00b980044d007988 */ /* 0x000fe80008000408 */
[----:B------:R1:W-:Y:S04]  /*1caf0*/  STS.U16 [R77+UR8+0xbd80], R5 ;  /* 0x00bd80054d007988 */ /* 0x0003e80008000408 */
[----:B------:R4:W-:Y:S04]  /*1cb00*/  STS.U16 [R78+UR8+0x8200], R72 ;  /* 0x008200484e007988 */ /* 0x0009e80008000408 */
[----:B------:R4:W-:Y:S04]  /*1cb10*/  STS.U16 [R78+UR8+0x8600], R71 ;  /* 0x008600474e007988 */ /* 0x0009e80008000408 */
[----:B------:R4:W-:Y:S04]  /*1cb20*/  STS.U16 [R78+UR8+0x8a00], R70 ;  /* 0x008a00464e007988 */ /* 0x0009e80008000408 */
[----:B------:R4:W-:Y:S04]  /*1cb30*/  STS.U16 [R78+UR8+0x8e00], R69 ;  /* 0x008e00454e007988 */ /* 0x0009e80008000408 */
[----:B------:R4:W-:Y:S04]  /*1cb40*/  STS.U16 [R78+UR8+0x9200], R6 ;  /* 0x009200064e007988 */ /* 0x0009e80008000408 */
[----:B------:R4:W-:Y:S04]  /*1cb50*/  STS.U16 [R78+UR8+0x9600], R7 ;  /* 0x009600074e007988 */ /* 0x0009e80008000408 */
[----:B------:R4:W-:Y:S04]  /*1cb60*/  STS.U16 [R78+UR8+0x9a00], R8 ;  /* 0x009a00084e007988 */ /* 0x0009e80008000408 */
[----:B------:R4:W-:Y:S01]  /*1cb70*/  STS.U16 [R78+UR8+0x9e00], R9 ;  /* 0x009e00094e007988 */ /* 0x0009e20008000408 */
[----:B-1----:R-:W-:-:S03]  /*1cb80*/  LOP3.LUT R77, R3, 0x50, RZ, 0x3c, !PT ;  /* 0x00000050034d7812 */ /* 0x002fc600078e3cff */
        /* <DEDUP_REMOVED lines=16> */
[----:B0-----:R-:W-:-:S03]  /*1cc90*/  LOP3.LUT R46, R3, 0x60, RZ, 0x3c, !PT ;  /* 0x00000060032e7812 */ /* 0x001fc600078e3cff */
        /* <DEDUP_REMOVED lines=16> */
[----:B------:R-:W-:-:S03]  /*1cda0*/  LOP3.LUT R4, R3, 0x70, RZ, 0x3c, !PT ;  /* 0x0000007003047812 */ /* 0x000fc600078e3cff */
        /* <DEDUP_REMOVED lines=21> */
[----:B---3--:R4:W-:Y:S04]  /*1cf00*/  STS.U16 [R4+UR8+0xb780], R50 ;  /* 0x00b7803204007988 */ /* 0x0089e80008000408 */
[----:B------:R4:W-:Y:S04]  /*1cf10*/  STS.U16 [R4+UR8+0xbb80], R49 ;  /* 0x00bb803104007988 */ /* 0x0009e80008000408 */
[----:B--2---:R4:W-:Y:S01]  /*1cf20*/  STS.U16 [R4+UR8+0xbf80], R74 ;  /* 0x00bf804a04007988 */ /* 0x0049e20008000408 */
[----:B------:R0:W-:Y:S06]  /*1cf30*/  MEMBAR.ALL.CTA ;  /* 0x0000000000007992 */ /* 0x0001ec0000008000 */
[----:B0-----:R-:W0:Y:S01]  /*1cf40*/  FENCE.VIEW.ASYNC.S ;  /* 0x00000000000073c6 */ /* 0x001e220000000000 */
[----:B------:R-:W-:-:S04]  /*1cf50*/  ULEA UR11, UR67, UR8, 0x3 ;  /* 0x00000008430b7291 */ /* 0x000fc8000f8e18ff */
[----:B------:R-:W-:Y:S01]  /*1cf60*/  UIADD3 UR11, UPT, UPT, UR11, 0x18000, URZ ;  /* 0x000180000b0b7890 */ /* 0x000fe2000fffe0ff */
[----:B0-----:R-:W-:Y:S06]  /*1cf70*/  BAR.SYNC.DEFER_BLOCKING 0x0 ;  /* 0x0000000000007b1d */ /* 0x001fec0000010000 */
[----:B----4-:R-:W-:Y:S05]  /*1cf80*/  BRA.U UP1, `(.L_x_9) ;  /* 0x0000000101807547 */ /* 0x010fea000b800000 */
[----:B------:R-:W-:Y:S01]  /*1cf90*/  UMOV UR20, UR12 ;  /* 0x0000000c00147c82 */ /* 0x000fe20008000000 */
[----:B------:R-:W-:Y:S01]  /*1cfa0*/  UMOV UR21, 0x40004040 ;  /* 0x4000404000157882 */ /* 0x000fe20000000000 */
[----:B------:R-:W-:Y:S01]  /*1cfb0*/  UMOV UR15, 0x40004040 ;  /* 0x40004040000f7882 */ /* 0x000fe20000000000 */
[----:B------:R-:W-:Y:S01]  /*1cfc0*/  UMOV UR22, 0x0 ;  /* 0x0000000000167882 */ /* 0x000fe20000000000 */
[----:B------:R-:W-:Y:S01]  /*1cfd0*/  UMOV UR23, 0x4208010 ;  /* 0x0420801000177882 */ /* 0x000fe20000000000 */
[----:B------:R-:W-:Y:S01]  /*1cfe0*/  UMOV UR52, 0x0 ;  /* 0x0000000000347882 */ /* 0x000fe20000000000 */
[----:B------:R-:W-:Y:S01]  /*1cff0*/  UMOV UR53, 0x4208010 ;  /* 0x0420801000357882 */ /* 0x000fe20000000000 */
        /* <DEDUP_REMOVED lines=14> */
[----:B------:R-:W-:Y:S01]  /*1d0e0*/  UMOV UR4, UR11 ;  /* 0x0000000b00047c82 */ /* 0x000fe20008000000 */
[----:B------:R-:W-:Y:S01]  /*1d0f0*/  UMOV UR5, URZ ;  /* 0x000000ff00057c82 */ /* 0x000fe20008000000 */
[----:B------:R0:W-:Y:S01]  /*1d100*/  UTCHMMA gdesc[UR36], gdesc[UR38], tmem[UR9], tmem[UR58], idesc[UR59], UPT ;  /* 0x00ff3a26240075ea */ /* 0x0001e2000b800009 */
[----:B------:R-:W-:Y:S01]  /*1d110*/  UMOV UR64, 0x0 ;  /* 0x0000000000407882 */ /* 0x000fe20000000000 */
[----:B------:R-:W-:Y:S01]  /*1d120*/  UMOV UR65, 0x4208010 ;  /* 0x0420801000417882 */ /* 0x000fe20000000000 */
[----:B------:R0:W-:Y:S01]  /*1d130*/  UTCHMMA gdesc[UR40], gdesc[UR42], tmem[UR9], tmem[UR60], idesc[UR61], UPT ;  /* 0x00ff3c2a280075ea */ /* 0x0001e2000b800009 */
[----:B------:R-:W-:Y:S01]  /*1d140*/  UMOV UR4, UR4 ;  /* 0x0000000400047c82 */ /* 0x000fe20008000000 */
[----:B------:R0:W-:Y:S01]  /*1d150*/  UTCHMMA gdesc[UR44], gdesc[UR46], tmem[UR9], tmem[UR62], idesc[UR63], UPT ;  /* 0x00ff3e2e2c0075ea */ /* 0x0001e2000b800009 */
[----:B------:R0:W-:Y:S01]  /*1d160*/  UTCHMMA gdesc[UR48], gdesc[UR50], tmem[UR9], tmem[UR64], idesc[UR65], UPT ;  /* 0x00ff4032300075ea */ /* 0x0001e2000b800009 */
[----:B------:R0:W-:Y:S01]  /*1d170*/  UTCBAR [UR4], URZ ;  /* 0x000000ff040073e9 */ /* 0x0001e200080000ff */
[----:B------:R-:W-:Y:S01]  /*1d180*/  NOP ;  /* 0x0000000000007918 */ /* 0x000fe20000000000 */
.L_x_9:
[----:B------:R-:W-:-:S04]  /*1d190*/  UIADD3 UR67, UPT, UPT, UR67, 0x1, URZ ;  /* 0x0000000143437890 */ /* 0x000fc8000fffe0ff */
[----:B------:R-:W-:-:S04]  /*1d1a0*/  UISETP.GT.AND UP2, UPT, UR67, 0x1, UPT ;  /* 0x000000014300788c */ /* 0x000fc8000bf44270 */
[----:B0-----:R-:W-:Y:S02]  /*1d1b0*/  USEL UR4, URZ, 0x1, !UP2 ;  /* 0x00000001ff047887 */ /* 0x001fe4000d000000 */
[----:B------:R-:W-:Y:S02]  /*1d1c0*/  USEL UR67, UR67, URZ, !UP2 ;  /* 0x000000ff43437287 */ /* 0x000fe4000d000000 */
[----:B------:R-:W-:Y:S02]  /*1d1d0*/  UISETP.NE.U32.AND UP2, UPT, UR6, UR13, UPT ;  /* 0x0000000d0600728c */ /* 0x000fe4000bf45070 */
[----:B------:R-:W-:-:S03]  /*1d1e0*/  ULOP3.LUT UR5, UR7, UR4, URZ, 0x3c, !UPT ;  /* 0x0000000407057292 */ /* 0x000fc6000f8e3cff */
[----:B------:R-:W-:-:S04]  /*1d1f0*/  UMOV UR4, UR7 ;  /* 0x0000000700047c82 */ /* 0x000fc80008000000 */
[----:B------:R-:W-:Y:S01]  /*1d200*/  UMOV UR7, UR5 ;  /* 0x0000000500077c82 */ /* 0x000fe20008000000 */
[----:B------:R-:W-:Y:S05]  /*1d210*/  BRA.U UP2, `(.L_x_10) ;  /* 0xffffff4d02587547 */ /* 0x000fea000b83ffff */
.L_x_7:
[----:B0-----:R-:W0:Y:S01]  /*1d220*/  S2R R4, SR_TID.X ;  /* 0x0000000000047919 */ /* 0x001e220000002100 */
[----:B------:R-:W-:Y:S01]  /*1d230*/  UISETP.GE.AND UP1, UPT, UR26, 0x80, UPT ;  /* 0x000000801a00788c */ /* 0x000fe2000bf26270 */
[----:B------:R-:W1:Y:S01]  /*1d240*/  LDCU.128 UR12, c[0x0][0x390] ;  /* 0x00007200ff0c77ac */ /* 0x000e620008000c00 */
[----:B0-----:R-:W-:-:S07]  /*1d250*/  IMAD.SHL.U32 R2, R4, 0x10, RZ ;  /* 0x0000001004027824 */ /* 0x001fce00078e00ff */
[----:B-1----:R-:W-:Y:S05]  /*1d260*/  BRA.U !UP1, `(.L_x_11) ;  /* 0x0000000109107547 */ /* 0x002fea000b800000 */
[----:B------:R-:W-:-:S06]  /*1d270*/  USHF.L.U32 UR4, UR4, 0x1f, URZ ;  /* 0x0000001f04047899 */ /* 0x000fcc00080006ff */
[----:B------:R-:W-:-:S04]  /*1d280*/  IMAD.U32 R3, RZ, RZ, UR4 ;  /* 0x00000004ff037e24 */ /* 0x000fc8000f8e00ff */
[----:B------:R-:W0:Y:S02]  /*1d290*/  SYNCS.PHASECHK.TRANS64.TRYWAIT P0, [UR11], R3 ;  /* 0x00000003ff0075a7 */ /* 0x000e24000800110b */
[----:B0-----:R-:W-:Y:S05]  /*1d2a0*/  @!P0 BRA `(.L_x_12) ;  /* 0x00000020008c8947 */ /* 0x001fea0003800000 */
.L_x_11:
[----:B------:R-:W2:Y:S01]  /*1d2b0*/  LDL.LU R77, [R1+0x71c] ;  /* 0x00071c00014d7983 */ /* 0x000ea20000300800 */
[----:B------:R-:W-:Y:S01]  /*1d2c0*/  LOP3.LUT R2, R2, 0xf0, RZ, 0xc0, !PT ;  /* 0x000000f002027812 */ /* 0x000fe200078ec0ff */
[----:B------:R-:W0:Y:S01]  /*1d2d0*/  LDCU UR4, c[0x0][0x3b4] ;  /* 0x00007680ff0477ac */ /* 0x000e220008000800 */
[----:B------:R-:W1:Y:S01]  /*1d2e0*/  S2R R68, SR_CgaCtaId ;  /* 0x0000000000447919 */ /* 0x000e620000008800 */
[----:B------:R-:W3:Y:S01]  /*1d2f0*/  S2R R76, SR_TID.X ;  /* 0x00000000004c7919 */ /* 0x000ee20000002100 */
[----:B------:R-:W-:Y:S01]  /*1d300*/  BAR.SYNC.DEFER_BLOCKING 0x0 ;  /* 0x0000000000007b1d */ /* 0x000fe20000010000 */
[----:B-1----:R-:W-:-:S05]  /*1d310*/  IMAD.SHL.U32 R68, R68, 0x80, RZ ;  /* 0x0000008044447824 */ /* 0x002fca00078e00ff */
[----:B------:R-:W1:Y:S02]  /*1d320*/  @!P2 SYNCS.CCTL.IV [UR8+0x18000] ;  /* 0x01800000ff00a9b1 */ /* 0x000e640008000008 */
[----:B-1----:R-:W-:Y:S01]  /*1d330*/  BAR.SYNC.DEFER_BLOCKING 0x0 ;  /* 0x0000000000007b1d */ /* 0x002fe20000010000 */
[----:B---3--:R-:W-:Y:S01]  /*1d340*/  IMAD.SHL.U32 R3, R76, 0x80, RZ ;  /* 0x000000804c037824 */ /* 0x008fe200078e00ff */
[----:B------:R-:W-:Y:S02]  /*1d350*/  SHF.R.U32.HI R70, RZ, 0x6, R76 ;  /* 0x00000006ff467819 */ /* 0x000fe4000001164c */
[----:B------:R-:W-:Y:S02]  /*1d360*/  LOP3.LUT R71, R68, 0x80, RZ, 0xc0, !PT ;  /* 0x0000008044477812 */ /* 0x000fe400078ec0ff */
[----:B------:R-:W-:Y:S01]  /*1d370*/  SGXT.U32 R68, R70, 0x1 ;  /* 0x000000014644781a */ /* 0x000fe20000000000 */
[----:B------:R-:W-:Y:S01]  /*1d380*/  LDTM.16dp32bit_t0_t15.x64 R4, tmem[UR10] ;  /* 0x0000000a000479ee */ /* 0x000fe20008b00000 */
[----:B------:R-:W1:Y:S01]  /*1d390*/  LDTM.16dp32bit_t16_t31.x64 R4, tmem[UR10+0x40] ;  /* 0x0000400a000479ee */ /* 0x000e620008b20000 */
[----:B------:R-:W-:Y:S01]  /*1d3a0*/  LOP3.LUT R69, R3, 0x800, RZ, 0xc0, !PT ;  /* 0x0000080003457812 */ /* 0x000fe200078ec0ff */
[----:B------:R-:W-:Y:S01]  /*1d3b0*/  IMAD.SHL.U32 R3, R76, 0x8, RZ ;  /* 0x000000084c037824 */ /* 0x000fe200078e00ff */
[----:B-----5:R-:W-:-:S02]  /*1d3c0*/  LOP3.LUT R0, R0, R68, R71, 0xfe, !PT ;  /* 0x0000004400007212 */ /* 0x020fc400078efe47 */
[----:B------:R-:W-:Y:S02]  /*1d3d0*/  IADD3 R69, PT, PT, R2, UR8, R69 ;  /* 0x0000000802457c10 */ /* 0x000fe4000fffe045 */
[----:B------:R-:W-:Y:S02]  /*1d3e0*/  LOP3.LUT R2, R3, 0x300, RZ, 0xc0, !PT ;  /* 0x0000030003027812 */ /* 0x000fe400078ec0ff */
[C---:B------:R-:W-:Y:S02]  /*1d3f0*/  LOP3.LUT R3, R0.reuse, 0x8, RZ, 0xfc, !PT ;  /* 0x0000000800037812 */ /* 0x040fe400078efcff */
[----:B------:R-:W-:Y:S01]  /*1d400*/  LOP3.LUT R68, R0, 0x6, RZ, 0xfc, !PT ;  /* 0x0000000600447812 */ /* 0x000fe200078efcff */
[----:B------:R-:W-:Y:S01]  /*1d410*/  IMAD.IADD R2, R2, 0x1, R69 ;  /* 0x0000000102027824 */ /* 0x000fe200078e0245 */
[C---:B------:R-:W-:Y:S02]  /*1d420*/  LOP3.LUT R70, R0.reuse, 0x2, RZ, 0xfc, !PT ;  /* 0x0000000200467812 */ /* 0x040fe400078efcff */
[----:B------:R-:W-:Y:S01]  /*1d430*/  LOP3.LUT R69, R0, 0x4, RZ, 0xfc, !PT ;  /* 0x0000000400457812 */ /* 0x000fe200078efcff */
[----:B------:R-:W3:Y:S01]  /*1d440*/  @!P2 SYNCS.CCTL.IV [UR8+0x18008] ;  /* 0x01800800ff00a9b1 */ /* 0x000ee20008000008 */
[----:B------:R-:W-:Y:S01]  /*1d450*/  NOP ;  /* 0x0000000000007918 */ /* 0x000fe20000000000 */
[----:B------:R-:W-:-:S02]  /*1d460*/  LOP3.LUT R76, R76, 0x7f, RZ, 0xc0, !PT ;  /* 0x0000007f4c4c7812 */ /* 0x000fc400078ec0ff */
[----:B-1----:R-:W-:Y:S02]  /*1d470*/  F2FP.F16.F32.PACK_AB R72, R7, R5 ;  /* 0x000000050748723e */ /* 0x002fe400000000ff */
[----:B------:R-:W-:Y:S02]  /*1d480*/  F2FP.F16.F32.PACK_AB R5, R27, R25 ;  /* 0x000000191b05723e */ /* 0x000fe400000000ff */
[----:B------:R-:W-:Y:S02]  /*1d490*/  F2FP.F16.F32.PACK_AB R73, R11, R9 ;  /* 0x000000090b49723e */ /* 0x000fe400000000ff */
[----:B------:R-:W-:Y:S02]  /*1d4a0*/  F2FP.F16.F32.PACK_AB R74, R15, R13 ;  /* 0x0000000d0f4a723e */ /* 0x000fe400000000ff */
[----:B------:R-:W-:Y:S02]  /*1d4b0*/  F2FP.F16.F32.PACK_AB R71, R18, R16 ;  /* 0x000000101247723e */ /* 0x000fe400000000ff */
[----:B------:R-:W-:-:S02]  /*1d4c0*/  F2FP.F16.F32.PACK_AB R75, R19, R17 ;  /* 0x00000011134b723e */ /* 0x000fc400000000ff */
[----:B------:R-:W-:Y:S02]  /*1d4d0*/  F2FP.F16.F32.PACK_AB R20, R22, R20 ;  /* 0x000000141614723e */ /* 0x000fe400000000ff */
[----:B------:R-:W-:Y:S01]  /*1d4e0*/  F2FP.F16.F32.PACK_AB R36, R38, R36 ;  /* 0x000000242624723e */ /* 0x000fe200000000ff */
[----:B---3--:R-:W-:Y:S01]  /*1d4f0*/  STS.128 [R2+0x400], R72 ;  /* 0x0004004802007388 */ /* 0x008fe20000000c00 */
[----:B------:R-:W-:Y:S02]  /*1d500*/  F2FP.F16.F32.PACK_AB R22, R30, R28 ;  /* 0x0000001c1e16723e */ /* 0x000fe400000000ff */
[----:B------:R-:W-:Y:S02]  /*1d510*/  F2FP.F16.F32.PACK_AB R38, R46, R44 ;  /* 0x0000002c2e26723e */ /* 0x000fe400000000ff */
[----:B------:R-:W-:Y:S02]  /*1d520*/  F2FP.F16.F32.PACK_AB R11, R51, R49 ;  /* 0x00000031330b723e */ /* 0x000fe400000000ff */
[----:B------:R-:W-:-:S02]  /*1d530*/  F2FP.F16.F32.PACK_AB R16, R55, R53 ;  /* 0x000000353710723e */ /* 0x000fc400000000ff */
[----:B------:R-:W-:Y:S02]  /*1d540*/  F2FP.F16.F32.PACK_AB R53, R58, R56 ;  /* 0x000000383a35723e */ /* 0x000fe400000000ff */
[----:B------:R-:W-:Y:S02]  /*1d550*/  LEA R44, R76, UR8, 0x4 ;  /* 0x000000084c2c7c11 */ /* 0x000fe4000f8e20ff */
[----:B------:R-:W-:Y:S02]  /*1d560*/  F2FP.F16.F32.PACK_AB R52, R54, R52 ;  /* 0x000000343634723e */ /* 0x000fe400000000ff */
[----:B------:R-:W-:Y:S02]  /*1d570*/  F2FP.F16.F32.PACK_AB R17, R59, R57 ;  /* 0x000000393b11723e */ /* 0x000fe400000000ff */
[----:B------:R-:W-:Y:S02]  /*1d580*/  F2FP.F16.F32.PACK_AB R54, R62, R60 ;  /* 0x0000003c3e36723e */ /* 0x000fe400000000ff */
[----:B------:R-:W-:-:S02]  /*1d590*/  F2FP.F16.F32.PACK_AB R7, R35, R33 ;  /* 0x000000212307723e */ /* 0x000fc400000000ff */
[----:B------:R-:W-:Y:S02]  /*1d5a0*/  F2FP.F16.F32.PACK_AB R9, R43, R41 ;  /* 0x000000292b09723e */ /* 0x000fe400000000ff */
[----:B------:R-:W-:Y:S02]  /*1d5b0*/  F2FP.F16.F32.PACK_AB R55, R66, R64 ;  /* 0x000000404237723e */ /* 0x000fe400000000ff */
[----:B------:R-:W-:Y:S02]  /*1d5c0*/  F2FP.F16.F32.PACK_AB R19, R67, R65 ;  /* 0x000000414313723e */ /* 0x000fe400000000ff */
[C---:B--2---:R-:W-:Y:S01]  /*1d5d0*/  ISETP.GE.AND P0, PT, R77.reuse, UR14, PT ;  /* 0x0000000e4d007c0c */ /* 0x044fe2000bf06270 */
[----:B0-----:R-:W-:-:S03]  /*1d5e0*/  IMAD R25, R77, UR4, RZ ;  /* 0x000000044d197c24 */ /* 0x001fc6000f8e02ff */
[----:B------:R-:W-:Y:S02]  /*1d5f0*/  ISETP.LT.AND P4, PT, R3, UR15, !P0 ;  /* 0x0000000f03007c0c */ /* 0x000fe4000c781270 */
[----:B------:R-:W0:Y:S01]  /*1d600*/  LDC R3, c[0x0][0x3b8] ;  /* 0x0000ee00ff037b82 */ /* 0x000e220000000800 */
[----:B------:R-:W-:Y:S02]  /*1d610*/  ISETP.LT.AND P3, PT, R68, UR15, !P0 ;  /* 0x0000000f44007c0c */ /* 0x000fe4000c761270 */
[----:B------:R-:W-:Y:S02]  /*1d620*/  F2FP.F16.F32.PACK_AB R68, R6, R4 ;  /* 0x000000040644723e */ /* 0x000fe400000000ff */
[----:B------:R-:W-:Y:S02]  /*1d630*/  LOP3.LUT R4, R0, 0xa, RZ, 0xfc, !PT ;  /* 0x0000000a00047812 */ /* 0x000fe400078efcff */
[----:B------:R-:W-:Y:S02]  /*1d640*/  ISETP.LT.AND P6, PT, R70, UR15, !P0 ;  /* 0x0000000f46007c0c */ /* 0x000fe4000c7c1270 */
[----:B------:R-:W-:-:S02]  /*1d650*/  ISETP.LT.AND P5, PT, R4, UR15, !P0 ;  /* 0x0000000f04007c0c */ /* 0x000fc4000c7a1270 */
[----:B------:R-:W-:Y:S02]  /*1d660*/  F2FP.F16.F32.PACK_AB R4, R23, R21 ;  /* 0x000000151704723e */ /* 0x000fe400000000ff */
[----:B------:R-:W-:Y:S02]  /*1d670*/  ISETP.LT.AND P1, PT, R69, UR15, !P0 ;  /* 0x0000000f45007c0c */ /* 0x000fe4000c721270 */
[----:B------:R-:W-:Y:S02]  /*1d680*/  F2FP.F16.F32.PACK_AB R70, R14, R12 ;  /* 0x0000000c0e46723e */ /* 0x000fe400000000ff */
[----:B------:R-:W-:Y:S02]  /*1d690*/  F2FP.F16.F32.PACK_AB R21, R26, R24 ;  /* 0x000000181a15723e */ /* 0x000fe400000000ff */
[----:B------:R-:W-:Y:S02]  /*1d6a0*/  F2FP.F16.F32.PACK_AB R69, R10, R8 ;  /* 0x000000080a45723e */ /* 0x000fe400000000ff */
[----:B------:R-:W-:-:S02]  /*1d6b0*/  LEA R24, P2, R25, UR12, 0x1 ;  /* 0x0000000c19187c11 */ /* 0x000fc4000f8408ff */
[----:B------:R-:W-:Y:S01]  /*1d6c0*/  F2FP.F16.F32.PACK_AB R8, R39, R37 ;  /* 0x000000252708723e */ /* 0x000fe200000000ff */
[----:B0-----:R-:W-:Y:S01]  /*1d6d0*/  IMAD R12, R0, R3, RZ ;  /* 0x00000003000c7224 */ /* 0x001fe200078e02ff */
[----:B------:R-:W-:Y:S01]  /*1d6e0*/  LEA.HI.X.SX32 R25, R25, UR13, 0x1, P2 ;  /* 0x0000000d19197c11 */ /* 0x000fe200090f0eff */
[----:B------:R-:W-:Y:S01]  /*1d6f0*/  STS.128 [R2], R68 ;  /* 0x0000004402007388 */ /* 0x000fe20000000c00 */
[----:B------:R-:W-:Y:S01]  /*1d700*/  F2FP.F16.F32.PACK_AB R10, R47, R45 ;  /* 0x0000002d2f0a723e */ /* 0x000fe200000000ff */
[C---:B------:R-:W-:Y:S01]  /*1d710*/  IMAD R18, R3.reuse, 0x2, R12 ;  /* 0x0000000203127824 */ /* 0x040fe200078e020c */
[----:B------:R-:W-:Y:S01]  /*1d720*/  BAR.SYNC.DEFER_BLOCKING 0x0 ;  /* 0x0000000000007b1d */ /* 0x000fe20000010000 */
[----:B------:R-:W-:Y:S02]  /*1d730*/  LEA R26, P2, R12, R24, 0x1 ;  /* 0x000000180c1a7211 */ /* 0x000fe400078408ff */
[----:B------:R-:W-:Y:S01]  /*1d740*/  IMAD R28, R3, 0x2, R18 ;  /* 0x00000002031c7824 */ /* 0x000fe200078e0212 */
[----:B------:R-:W-:-:S02]  /*1d750*/  F2FP.F16.F32.PACK_AB R39, R50, R48 ;  /* 0x000000303227723e */ /* 0x000fc400000000ff */
[----:B------:R-:W-:Y:S01]  /*1d760*/  LEA.HI.X.SX32 R27, R12, R25, 0x1, P2 ;  /* 0x000000190c1b7211 */ /* 0x000fe200010f0eff */
[----:B------:R-:W-:Y:S01]  /*1d770*/  IMAD R30, R3, 0x2, R28 ;  /* 0x00000002031e7824 */ /* 0x000fe200078e021c */
[CC--:B------:R-:W-:Y:S02]  /*1d780*/  LEA R46, P2, R18.reuse, R24.reuse, 0x1 ;  /* 0x00000018122e7211 */ /* 0x0c0fe400078408ff */
[----:B------:R-:W-:Y:S02]  /*1d790*/  F2FP.F16.F32.PACK_AB R6, R31, R29 ;  /* 0x0000001d1f06723e */ /* 0x000fe400000000ff */
[----:B------:R-:W-:Y:S02]  /*1d7a0*/  LEA.HI.X.SX32 R47, R18, R25, 0x1, P2 ;  /* 0x00000019122f7211 */ /* 0x000fe400010f0eff */
[----:B------:R-:W-:Y:S02]  /*1d7b0*/  LEA R48, P2, R28, R24, 0x1 ;  /* 0x000000181c307211 */ /* 0x000fe400078408ff */
[----:B------:R-:W-:-:S02]  /*1d7c0*/  F2FP.F16.F32.PACK_AB R23, R34, R32 ;  /* 0x000000202217723e */ /* 0x000fc400000000ff */
[-C--:B------:R-:W-:Y:S01]  /*1d7d0*/  LEA.HI.X.SX32 R49, R28, R25.reuse, 0x1, P2 ;  /* 0x000000191c317211 */ /* 0x080fe200010f0eff */
[C---:B------:R-:W-:Y:S01]  /*1d7e0*/  IMAD R28, R3.reuse, 0x2, R30 ;  /* 0x00000002031c7824 */ /* 0x040fe200078e021e */
[----:B------:R-:W-:Y:S02]  /*1d7f0*/  LEA R50, P2, R30, R24, 0x1 ;  /* 0x000000181e327211 */ /* 0x000fe400078408ff */
[----:B------:R-:W-:Y:S01]  /*1d800*/  F2FP.F16.F32.PACK_AB R37, R42, R40 ;  /* 0x000000282a25723e */ /* 0x000fe200000000ff */
[----:B------:R-:W-:Y:S01]  /*1d810*/  IMAD R60, R3, 0x2, R28 ;  /* 0x00000002033c7824 */ /* 0x000fe200078e021c */
[----:B------:R-:W-:Y:S01]  /*1d820*/  LEA.HI.X.SX32 R51, R30, R25, 0x1, P2 ;  /* 0x000000191e337211 */ /* 0x000fe200010f0eff */
[----:B------:R-:W0:Y:S01]  /*1d830*/  LDS.128 R12, [R44] ;  /* 0x000000002c0c7984 */ /* 0x000e220000000c00 */
[----:B------:R-:W-:Y:S02]  /*1d840*/  LEA R56, P2, R28, R24, 0x1 ;  /* 0x000000181c387211 */ /* 0x000fe400078408ff */
[----:B------:R-:W-:-:S02]  /*1d850*/  F2FP.F16.F32.PACK_AB R18, R63, R61 ;  /* 0x0000003d3f12723e */ /* 0x000fc400000000ff */
[-C--:B------:R-:W-:Y:S02]  /*1d860*/  LEA.HI.X.SX32 R57, R28, R25.reuse, 0x1, P2 ;  /* 0x000000191c397211 */ /* 0x080fe400010f0eff */
[----:B------:R-:W-:Y:S01]  /*1d870*/  LDS.128 R28, [R44+0x800] ;  /* 0x000800002c1c7984 */ /* 0x000fe20000000c00 */
[----:B------:R-:W-:Y:S01]  /*1d880*/  BAR.SYNC.DEFER_BLOCKING 0x0 ;  /* 0x0000000000007b1d */ /* 0x000fe20000010000 */
[----:B------:R-:W-:Y:S02]  /*1d890*/  LEA R58, P2, R60, R24, 0x1 ;  /* 0x000000183c3a7211 */ /* 0x000fe400078408ff */
[----:B------:R-:W-:Y:S02]  /*1d8a0*/  LOP3.LUT R45, R0, 0xc, RZ, 0xfc, !PT ;  /* 0x0000000c002d7812 */ /* 0x000fe400078efcff */
[----:B------:R-:W-:Y:S01]  /*1d8b0*/  LEA.HI.X.SX32 R59, R60, R25, 0x1, P2 ;  /* 0x000000193c3b7211 */ /* 0x000fe200010f0eff */
[----:B------:R-:W-:Y:S01]  /*1d8c0*/  IMAD R60, R3, 0x2, R60 ;  /* 0x00000002033c7824 */ /* 0x000fe200078e023c */
[----:B------:R-:W-:Y:S01]  /*1d8d0*/  ISETP.LT.AND P2, PT, R0, UR15, !P0 ;  /* 0x0000000f00007c0c */ /* 0x000fe2000c741270 */
[----:B------:R-:W-:Y:S04]  /*1d8e0*/  STS.128 [R2], R20 ;  /* 0x0000001402007388 */ /* 0x000fe80000000c00 */
[----:B------:R-:W-:Y:S01]  /*1d8f0*/  STS.128 [R2+0x400], R4 ;  /* 0x0004000402007388 */ /* 0x000fe20000000c00 */
[----:B0-----:R-:W-:Y:S01]  /*1d900*/  PRMT R61, R12, 0x7632, R61 ;  /* 0x000076320c3d7816 */ /* 0x001fe2000000003d */
[----:B------:R-:W-:Y:S06]  /*1d910*/  BAR.SYNC.DEFER_BLOCKING 0x0 ;  /* 0x0000000000007b1d */ /* 0x000fec0000010000 */
[----:B------:R-:W0:Y:S04]  /*1d920*/  LDS.128 R40, [R44] ;  /* 0x000000002c287984 */ /* 0x000e280000000c00 */
[----:B------:R-:W-:Y:S01]  /*1d930*/  LDS.128 R32, [R44+0x800] ;  /* 0x000800002c207984 */ /* 0x000fe20000000c00 */
[----:B------:R-:W-:Y:S06]  /*1d940*/  BAR.SYNC.DEFER_BLOCKING 0x0 ;  /* 0x0000000000007b1d */ /* 0x000fec0000010000 */
[----:B------:R-:W-:Y:S04]  /*1d950*/  STS.128 [R2], R36 ;  /* 0x0000002402007388 */ /* 0x000fe80000000c00 */
[----:B------:R1:W-:Y:S01]  /*1d960*/  STS.128 [R2+0x400], R8 ;  /* 0x0004000802007388 */ /* 0x0003e20000000c00 */
[----:B------:R-:W-:Y:S01]  /*1d970*/  BAR.SYNC.DEFER_BLOCKING 0x0 ;  /* 0x0000000000007b1d */ /* 0x000fe20000010000 */
[----:B-1----:R-:W-:-:S02]  /*1d980*/  LOP3.LUT R8, R0, 0xe, RZ, 0xfc, !PT ;  /* 0x0000000e00087812 */ /* 0x002fc400078efcff */
[----:B------:R-:W-:Y:S02]  /*1d990*/  PRMT R9, R13, 0x7632, R9 ;  /* 0x000076320d097816 */ /* 0x000fe40000000009 */
[C---:B------:R-:W-:Y:S02]  /*1d9a0*/  LOP3.LUT R10, R0.reuse, 0x14, RZ, 0xfc, !PT ;  /* 0x00000014000a7812 */ /* 0x040fe400078efcff */
[C---:B------:R-:W-:Y:S01]  /*1d9b0*/  LOP3.LUT R11, R0.reuse, 0x16, RZ, 0xfc, !PT ;  /* 0x00000016000b7812 */ /* 0x040fe200078efcff */
[----:B------:R-:W1:Y:S04]  /*1d9c0*/  LDS.128 R20, [R44] ;  /* 0x000000002c147984 */ /* 0x000e680000000c00 */
[----:B------:R-:W-:Y:S01]  /*1d9d0*/  LDS.128 R4, [R44+0x800] ;  /* 0x000800002c047984 */ /* 0x000fe20000000c00 */
[----:B------:R-:W-:Y:S06]  /*1d9e0*/  BAR.SYNC.DEFER_BLOCKING 0x0 ;  /* 0x0000000000007b1d */ /* 0x000fec0000010000 */
[----:B------:R-:W-:Y:S04]  /*1d9f0*/  STS.128 [R2], R52 ;  /* 0x0000003402007388 */ /* 0x000fe80000000c00 */
[----:B------:R2:W-:Y:S01]  /*1da00*/  STS.128 [R2+0x400], R16 ;  /* 0x0004001002007388 */ /* 0x0005e20000000c00 */
[----:B------:R-:W-:Y:S01]  /*1da10*/  BAR.SYNC.DEFER_BLOCKING 0x0 ;  /* 0x0000000000007b1d */ /* 0x000fe20000010000 */
[----:B--2---:R-:W-:-:S02]  /*1da20*/  LOP3.LUT R2, R0, 0x12, RZ, 0xfc, !PT ;  /* 0x0000001200027812 */ /* 0x004fc400078efcff */
[----:B------:R-:W-:-:S03]  /*1da30*/  PRMT R17, R14, 0x7632, R17 ;  /* 0x000076320e117816 */ /* 0x000fc60000000011 */
[----:B------:R-:W-:Y:S01]  /*1da40*/  @P2 STG.E.U16 desc[UR24][R26.64], R12 ;  /* 0x0000000c1a002986 */ /* 0x000fe2000c101518 */
[----:B------:R-:W-:-:S03]  /*1da50*/  ISETP.LT.AND P2, PT, R45, UR15, !P0 ;  /* 0x0000000f2d007c0c */ /* 0x000fc6000c741270 */
[----:B------:R-:W-:Y:S01]  /*1da60*/  @P6 STG.E.U16 desc[UR24][R46.64], R61 ;  /* 0x0000003d2e006986 */ /* 0x000fe2000c101518 */
[----:B------:R-:W-:Y:S02]  /*1da70*/  ISETP.LT.AND P6, PT, R8, UR15, !P0 ;  /* 0x0000000f08007c0c */ /* 0x000fe4000c7c1270 */
[----:B------:R-:W-:Y:S01]  /*1da80*/  LOP3.LUT R8, R0, 0x10, RZ, 0xfc, !PT ;  /* 0x0000001000087812 */ /* 0x000fe200078efcff */
[----:B------:R-:W-:Y:S03]  /*1da90*/  @P1 STG.E.U16 desc[UR24][R48.64], R13 ;  /* 0x0000000d30001986 */ /* 0x000fe6000c101518 */
[----:B------:R-:W-:Y:S01]  /*1daa0*/  ISETP.LT.AND P1, PT, R8, UR15, !P0 ;  /* 0x0000000f08007c0c */ /* 0x000fe2000c721270 */
[----:B------:R2:W-:Y:S01]  /*1dab0*/  @P3 STG.E.U16 desc[UR24][R50.64], R9 ;  /* 0x0000000932003986 */ /* 0x0005e2000c101518 */
[----:B------:R-:W-:Y:S01]  /*1dac0*/  ISETP.LT.AND P3, PT, R2, UR15, !P0 ;  /* 0x0000000f02007c0c */ /* 0x000fe2000c761270 */
[----:B------:R-:W-:-:S02]  /*1dad0*/  IMAD R2, R3, 0x2, R60 ;  /* 0x0000000203027824 */ /* 0x000fc400078e023c */
[----:B------:R3:W-:Y:S01]  /*1dae0*/  @P4 STG.E.U16 desc[UR24][R56.64], R14 ;  /* 0x0000000e38004986 */ /* 0x0007e2000c101518 */
[CC--:B------:R-:W-:Y:S01]  /*1daf0*/  LEA R8, P4, R60.reuse, R24.reuse, 0x1 ;  /* 0x000000183c087211 */ /* 0x0c0fe200078808ff */
[----:B------:R-:W-:Y:S02]  /*1db00*/  IMAD R16, R3, 0x2, R2 ;  /* 0x0000000203107824 */ /* 0x000fe400078e0202 */
[----:B------:R-:W-:Y:S01]  /*1db10*/  @P5 STG.E.U16 desc[UR24][R58.64], R17 ;  /* 0x000000113a005986 */ /* 0x000fe2000c101518 */
[----:B--2---:R-:W-:Y:S02]  /*1db20*/  LEA.HI.X.SX32 R9, R60, R25, 0x1, P4 ;  /* 0x000000193c097211 */ /* 0x004fe400020f0eff */
[----:B------:R-:W-:Y:S02]  /*1db30*/  ISETP.LT.AND P4, PT, R10, UR15, !P0 ;  /* 0x0000000f0a007c0c */ /* 0x000fe4000c781270 */
[----:B------:R-:W-:Y:S01]  /*1db40*/  LEA R10, P5, R2, R24, 0x1 ;  /* 0x00000018020a7211 */ /* 0x000fe200078a08ff */
[----:B------:R2:W-:Y:S01]  /*1db50*/  @P2 STG.E.U16 desc[UR24][R8.64], R15 ;  /* 0x0000000f08002986 */ /* 0x0005e2000c101518 */
[----:B------:R-:W-:-:S02]  /*1db60*/  ISETP.LT.AND P2, PT, R11, UR15, !P0 ;  /* 0x0000000f0b007c0c */ /* 0x000fc4000c741270 */
[-C--:B------:R-:W-:Y:S01]  /*1db70*/  LEA.HI.X.SX32 R11, R2, R25.reuse, 0x1, P5 ;  /* 0x00000019020b7211 */ /* 0x080fe200028f0eff */
[C---:B------:R-:W-:Y:S01]  /*1db80*/  IMAD R2, R3.reuse, 0x2, R16 ;  /* 0x0000000203027824 */ /* 0x040fe200078e0210 */
[----:B------:R-:W-:Y:S02]  /*1db90*/  LEA R12, P5, R16, R24, 0x1 ;  /* 0x00000018100c7211 */ /* 0x000fe400078a08ff */
[----:B---3--:R-:W-:Y:S02]  /*1dba0*/  LOP3.LUT R14, R0, 0x18, RZ, 0xfc, !PT ;  /* 0x00000018000e7812 */ /* 0x008fe400078efcff */
[----:B------:R-:W-:Y:S02]  /*1dbb0*/  LEA.HI.X.SX32 R13, R16, R25, 0x1, P5 ;  /* 0x00000019100d7211 */ /* 0x000fe400028f0eff */
[----:B------:R-:W-:Y:S01]  /*1dbc0*/  ISETP.LT.AND P5, PT, R14, UR15, !P0 ;  /* 0x0000000f0e007c0c */ /* 0x000fe2000c7a1270 */
[----:B------:R-:W-:Y:S01]  /*1dbd0*/  IMAD R14, R3, 0x2, R2 ;  /* 0x00000002030e7824 */ /* 0x000fe200078e0202 */
[----:B--2---:R-:W-:-:S02]  /*1dbe0*/  PRMT R9, R15, 0x7632, R9 ;  /* 0x000076320f097816 */ /* 0x004fc40000000009 */
[C---:B------:R-:W-:Y:S02]  /*1dbf0*/  LOP3.LUT R8, R0.reuse, 0x1a, RZ, 0xfc, !PT ;  /* 0x0000001a00087812 */ /* 0x040fe400078efcff */
[----:B------:R-:W-:Y:S01]  /*1dc00*/  LOP3.LUT R15, R0, 0x1c, RZ, 0xfc, !PT ;  /* 0x0000001c000f7812 */ /* 0x000fe200078efcff */
[----:B------:R2:W-:Y:S01]  /*1dc10*/  @P6 STG.E.U16 desc[UR24][R10.64], R9 ;  /* 0x000000090a006986 */ /* 0x0005e2000c101518 */
[----:B------:R-:W-:-:S03]  /*1dc20*/  LEA R16, P6, R2, R24, 0x1 ;  /* 0x0000001802107211 */ /* 0x000fc600078c08ff */
[----:B0-----:R0:W-:Y:S01]  /*1dc30*/  @P1 STG.E.U16 desc[UR24][R12.64], R40 ;  /* 0x000000280c001986 */ /* 0x0011e2000c101518 */
[-C--:B------:R-:W-:Y:S01]  /*1dc40*/  LEA.HI.X.SX32 R17, R2, R25.reuse, 0x1, P6 ;  /* 0x0000001902117211 */ /* 0x080fe200030f0eff */
[C---:B------:R-:W-:Y:S01]  /*1dc50*/  IMAD R2, R3.reuse, 0x2, R14 ;  /* 0x0000000203027824 */ /* 0x040fe200078e020e */
[----:B------:R-:W-:Y:S02]  /*1dc60*/  ISETP.LT.AND P1, PT, R8, UR15, !P0 ;  /* 0x0000000f08007c0c */ /* 0x000fe4000c721270 */
[----:B------:R-:W-:Y:S02]  /*1dc70*/  LEA R8, P6, R14, R24, 0x1 ;  /* 0x000000180e087211 */ /* 0x000fe400078c08ff */
[----:B--2---:R-:W-:Y:S02]  /*1dc80*/  LOP3.LUT R11, R0, 0x1e, RZ, 0xfc, !PT ;  /* 0x0000001e000b7812 */ /* 0x004fe400078efcff */
[----:B------:R-:W-:Y:S01]  /*1dc90*/  LEA.HI.X.SX32 R9, R14, R25, 0x1, P6 ;  /* 0x000000190e097211 */ /* 0x000fe200030f0eff */
[----:B------:R-:W-:Y:S01]  /*1dca0*/  IMAD R14, R3, 0x2, R2 ;  /* 0x00000002030e7824 */ /* 0x000fe200078e0202 */
[----:B0-----:R-:W-:-:S02]  /*1dcb0*/  PRMT R13, R40, 0x7632, R13 ;  /* 0x00007632280d7816 */ /* 0x001fc4000000000d */
[----:B------:R-:W-:-:S03]  /*1dcc0*/  LEA R10, P6, R2, R24, 0x1 ;  /* 0x00000018020a7211 */ /* 0x000fc600078c08ff */
[----:B------:R0:W-:Y:S01]  /*1dcd0*/  @P3 STG.E.U16 desc[UR24][R16.64], R13 ;  /* 0x0000000d10003986 */ /* 0x0001e2000c101518 */
[----:B------:R-:W-:Y:S02]  /*1dce0*/  ISETP.LT.AND P3, PT, R15, UR15, !P0 ;  /* 0x0000000f0f007c0c */ /* 0x000fe4000c761270 */
[----:B------:R-:W-:Y:S01]  /*1dcf0*/  LOP3.LUT R15, R0, 0x20, RZ, 0xfc, !PT ;  /* 0x00000020000f7812 */ /* 0x000fe200078efcff */
[----:B------:R2:W-:Y:S01]  /*1dd00*/  @P4 STG.E.U16 desc[UR24][R8.64], R41 ;  /* 0x0000002908004986 */ /* 0x0005e2000c101518 */
[----:B------:R-:W-:Y:S02]  /*1dd10*/  ISETP.LT.AND P4, PT, R11, UR15, !P0 ;  /* 0x0000000f0b007c0c */ /* 0x000fe4000c781270 */
[----:B------:R-:W-:Y:S01]  /*1dd20*/  LEA.HI.X.SX32 R11, R2, R25, 0x1, P6 ;  /* 0x00000019020b7211 */ /* 0x000fe200030f0eff */
[----:B------:R-:W-:Y:S01]  /*1dd30*/  IMAD R2, R3, 0x2, R14 ;  /* 0x0000000203027824 */ /* 0x000fe200078e020e */
[----:B------:R-:W-:-:S03]  /*1dd40*/  LEA R12, P6, R14, R24, 0x1 ;  /* 0x000000180e0c7211 */ /* 0x000fc600078c08ff */
[----:B0-----:R-:W-:Y:S01]  /*1dd50*/  IMAD R16, R3, 0x2, R2 ;  /* 0x0000000203107824 */ /* 0x001fe200078e0202 */
[----:B------:R-:W-:Y:S02]  /*1dd60*/  LEA.HI.X.SX32 R13, R14, R25, 0x1, P6 ;  /* 0x000000190e0d7211 */ /* 0x000fe400030f0eff */
[----:B------:R-:W-:Y:S02]  /*1dd70*/  LEA R14, P6, R2, R24, 0x1 ;  /* 0x00000018020e7211 */ /* 0x000fe400078c08ff */
[----:B--2---:R-:W-:Y:S02]  /*1dd80*/  PRMT R9, R41, 0x7632, R9 ;  /* 0x0000763229097816 */ /* 0x004fe40000000009 */
[C---:B------:R-:W-:Y:S02]  /*1dd90*/  LOP3.LUT R8, R0.reuse, 0x22, RZ, 0xfc, !PT ;  /* 0x0000002200087812 */ /* 0x040fe400078efcff */
[----:B------:R-:W-:Y:S01]  /*1dda0*/  LOP3.LUT R17, R0, 0x24, RZ, 0xfc, !PT ;  /* 0x0000002400117812 */ /* 0x000fe200078efcff */
[----:B------:R0:W-:Y:S01]  /*1ddb0*/  @P2 STG.E.U16 desc[UR24][R10.64], R9 ;  /* 0x000000090a002986 */ /* 0x0001e2000c101518 */
[----:B------:R-:W-:-:S02]  /*1ddc0*/  ISETP.LT.AND P2, PT, R15, UR15, !P0 ;  /* 0x0000000f0f007c0c */ /* 0x000fc4000c741270 */
[----:B------:R-:W-:Y:S01]  /*1ddd0*/  LEA.HI.X.SX32 R15, R2, R25, 0x1, P6 ;  /* 0x00000019020f7211 */ /* 0x000fe200030f0eff */
[----:B------:R2:W-:Y:S01]  /*1dde0*/  @P5 STG.E.U16 desc[UR24][R12.64], R42 ;  /* 0x0000002a0c005986 */ /* 0x0005e2000c101518 */
[----:B------:R-:W-:Y:S01]  /*1ddf0*/  ISETP.LT.AND P5, PT, R8, UR15, !P0 ;  /* 0x0000000f08007c0c */ /* 0x000fe2000c7a1270 */
[----:B------:R-:W-:Y:S01]  /*1de00*/  IMAD R2, R3, 0x2, R16 ;  /* 0x0000000203027824 */ /* 0x000fe200078e0210 */
[----:B------:R-:W-:-:S04]  /*1de10*/  LEA R8, P6, R16, R24, 0x1 ;  /* 0x0000001810087211 */ /* 0x000fc800078c08ff */
[----:B0-----:R-:W-:Y:S01]  /*1de20*/  LEA.HI.X.SX32 R9, R16, R25, 0x1, P6 ;  /* 0x0000001910097211 */ /* 0x001fe200030f0eff */
[----:B------:R-:W-:Y:S01]  /*1de30*/  IMAD R16, R3, 0x2, R2 ;  /* 0x0000000203107824 */ /* 0x000fe200078e0202 */
[----:B------:R-:W-:Y:S02]  /*1de40*/  LOP3.LUT R11, R0, 0x26, RZ, 0xfc, !PT ;  /* 0x00000026000b7812 */ /* 0x000fe400078efcff */
[----:B--2---:R-:W-:Y:S02]  /*1de50*/  PRMT R13, R42, 0x7632, R13 ;  /* 0x000076322a0d7816 */ /* 0x004fe4000000000d */
[----:B------:R-:W-:-:S03]  /*1de60*/  LEA R10, P6, R2, R24, 0x1 ;  /* 0x00000018020a7211 */ /* 0x000fc600078c08ff */
[----:B------:R0:W-:Y:S01]  /*1de70*/  @P1 STG.E.U16 desc[UR24][R14.64], R13 ;  /* 0x0000000d0e001986 */ /* 0x0001e2000c101518 */
[----:B------:R-:W-:-:S03]  /*1de80*/  ISETP.LT.AND P1, PT, R17, UR15, !P0 ;  /* 0x0000000f11007c0c */ /* 0x000fc6000c721270 */
[----:B------:R2:W-:Y:S01]  /*1de90*/  @P3 STG.E.U16 desc[UR24][R8.64], R43 ;  /* 0x0000002b08003986 */ /* 0x0005e2000c101518 */
[----:B------:R-:W-:Y:S02]  /*1dea0*/  ISETP.LT.AND P3, PT, R11, UR15, !P0 ;  /* 0x0000000f0b007c0c */ /* 0x000fe4000c761270 */
[-C--:B------:R-:W-:Y:S01]  /*1deb0*/  LEA.HI.X.SX32 R11, R2, R25.reuse, 0x1, P6 ;  /* 0x00000019020b7211 */ /* 0x080fe200030f0eff */
[----:B------:R-:W-:Y:S01]  /*1dec0*/  IMAD R2, R3, 0x2, R16 ;  /* 0x0000000203027824 */ /* 0x000fe200078e0210 */
[-C--:B------:R-:W-:Y:S02]  /*1ded0*/  LEA R12, P6, R16, R24.reuse, 0x1 ;  /* 0x00000018100c7211 */ /* 0x080fe400078c08ff */
[----:B0-----:R-:W-:Y:S02]  /*1dee0*/  PRMT R15, R43, 0x7632, R15 ;  /* 0x000076322b0f7816 */ /* 0x001fe4000000000f */
[----:B------:R-:W-:Y:S02]  /*1def0*/  LOP3.LUT R14, R0, 0x28, RZ, 0xfc, !PT ;  /* 0x00000028000e7812 */ /* 0x000fe400078efcff */
[----:B------:R-:W-:Y:S01]  /*1df00*/  LEA.HI.X.SX32 R13, R16, R25, 0x1, P6 ;  /* 0x00000019100d7211 */ /* 0x000fe200030f0eff */
[----:B------:R0:W-:Y:S01]  /*1df10*/  @P4 STG.E.U16 desc[UR24][R10.64], R15 ;  /* 0x0000000f0a004986 */ /* 0x0001e2000c101518 */
[----:B------:R-:W-:Y:S01]  /*1df20*/  ISETP.LT.AND P4, PT, R14, UR15, !P0 ;  /* 0x0000000f0e007c0c */ /* 0x000fe2000c781270 */
[----:B--2---:R-:W-:Y:S01]  /*1df30*/  IMAD R8, R3, 0x2, R2 ;  /* 0x0000000203087824 */ /* 0x004fe200078e0202 */
[----:B------:R-:W-:Y:S01]  /*1df40*/  LEA R14, P6, R2, R24, 0x1 ;  /* 0x00000018020e7211 */ /* 0x000fe200078c08ff */
[----:B-1----:R1:W-:Y:S01]  /*1df50*/  @P2 STG.E.U16 desc[UR24][R12.64], R20 ;  /* 0x000000140c002986 */ /* 0x0023e2000c101518 */
[----:B------:R-:W-:-:S04]  /*1df60*/  LOP3.LUT R9, R0, 0x2a, RZ, 0xfc, !PT ;  /* 0x0000002a00097812 */ /* 0x000fc800078efcff */
[----:B------:R-:W-:Y:S02]  /*1df70*/  ISETP.LT.AND P2, PT, R9, UR15, !P0 ;  /* 0x0000000f09007c0c */ /* 0x000fe4000c741270 */
[----:B0-----:R-:W-:Y:S02]  /*1df80*/  LEA.HI.X.SX32 R15, R2, R25, 0x1, P6 ;  /* 0x00000019020f7211 */ /* 0x001fe400030f0eff */
[----:B------:R-:W-:Y:S02]  /*1df90*/  LOP3.LUT R2, R0, 0x2c, RZ, 0xfc, !PT ;  /* 0x0000002c00027812 */ /* 0x000fe400078efcff */
[----:B-1----:R-:W-:Y:S02]  /*1dfa0*/  PRMT R13, R20, 0x7632, R13 ;  /* 0x00007632140d7816 */ /* 0x002fe4000000000d */
[----:B------:R-:W-:-:S03]  /*1dfb0*/  LEA R16, P6, R8, R24, 0x1 ;  /* 0x0000001808107211 */ /* 0x000fc600078c08ff */
[----:B------:R0:W-:Y:S01]  /*1dfc0*/  @P5 STG.E.U16 desc[UR24][R14.64], R13 ;  /* 0x0000000d0e005986 */ /* 0x0001e2000c101518 */
[----:B------:R-:W-:Y:S01]  /*1dfd0*/  ISETP.LT.AND P5, PT, R2, UR15, !P0 ;  /* 0x0000000f02007c0c */ /* 0x000fe2000c7a1270 */
[C---:B------:R-:W-:Y:S01]  /*1dfe0*/  IMAD R2, R3.reuse, 0x2, R8 ;  /* 0x0000000203027824 */ /* 0x040fe200078e0208 */
[----:B------:R-:W-:Y:S02]  /*1dff0*/  LEA.HI.X.SX32 R17, R8, R25, 0x1, P6 ;  /* 0x0000001908117211 */ /* 0x000fe400030f0eff */
[----:B------:R-:W-:Y:S01]  /*1e000*/  LOP3.LUT R8, R0, 0x2e, RZ, 0xfc, !PT ;  /* 0x0000002e00087812 */ /* 0x000fe200078efcff */
[----:B------:R-:W-:Y:S01]  /*1e010*/  IMAD R20, R3, 0x2, R2 ;  /* 0x0000000203147824 */ /* 0x000fe200078e0202 */
[----:B------:R-:W-:Y:S01]  /*1e020*/  LEA R12, P6, R2, R24, 0x1 ;  /* 0x00000018020c7211 */ /* 0x000fe200078c08ff */
[----:B------:R1:W-:Y:S01]  /*1e030*/  @P1 STG.E.U16 desc[UR24][R16.64], R21 ;  /* 0x0000001510001986 */ /* 0x0003e2000c101518 */
[----:B------:R-:W-:-:S03]  /*1e040*/  ISETP.LT.AND P1, PT, R8, UR15, !P0 ;  /* 0x0000000f08007c0c */ /* 0x000fc6000c721270 */
[----:B------:R-:W2:Y:S01]  /*1e050*/  LDS.128 R8, [R44] ;  /* 0x000000002c087984 */ /* 0x000ea20000000c00 */
[-C--:B0-----:R-:W-:Y:S01]  /*1e060*/  LEA.HI.X.SX32 R13, R2, R25.reuse, 0x1, P6 ;  /* 0x00000019020d7211 */ /* 0x081fe200030f0eff */
[----:B------:R-:W-:Y:S01]  /*1e070*/  IMAD R2, R3, 0x2, R20 ;  /* 0x0000000203027824 */ /* 0x000fe200078e0214 */
[----:B------:R-:W-:Y:S01]  /*1e080*/  PRMT R15, R21, 0x7632, R15 ;  /* 0x00007632150f7816 */ /* 0x000fe2000000000f */
[----:B------:R-:W0:Y:S01]  /*1e090*/  LDS.128 R44, [R44+0x800] ;  /* 0x000800002c2c7984 */ /* 0x000e220000000c00 */
[----:B------:R-:W-:Y:S02]  /*1e0a0*/  LEA R18, P6, R20, R24, 0x1 ;  /* 0x0000001814127211 */ /* 0x000fe400078c08ff */
[----:B------:R-:W-:Y:S01]  /*1e0b0*/  LOP3.LUT R14, R0, 0x30, RZ, 0xfc, !PT ;  /* 0x00000030000e7812 */ /* 0x000fe200078efcff */
[----:B------:R3:W-:Y:S01]  /*1e0c0*/  @P3 STG.E.U16 desc[UR24][R12.64], R15 ;  /* 0x0000000f0c003986 */ /* 0x0007e2000c101518 */
[----:B------:R-:W-:Y:S01]  /*1e0d0*/  LEA.HI.X.SX32 R19, R20, R25, 0x1, P6 ;  /* 0x0000001914137211 */ /* 0x000fe200030f0eff */
[----:B------:R-:W-:Y:S01]  /*1e0e0*/  IMAD R20, R3, 0x2, R2 ;  /* 0x0000000203147824 */ /* 0x000fe200078e0202 */
[----:B------:R-:W-:-:S02]  /*1e0f0*/  ISETP.LT.AND P3, PT, R14, UR15, !P0 ;  /* 0x0000000f0e007c0c */ /* 0x000fc4000c761270 */
[-C--:B------:R-:W-:Y:S01]  /*1e100*/  LEA R14, P6, R2, R24.reuse, 0x1 ;  /* 0x00000018020e7211 */ /* 0x080fe200078c08ff */
[----:B------:R-:W-:Y:S01]  /*1e110*/  @P4 STG.E.U16 desc[UR24][R18.64], R22 ;  /* 0x0000001612004986 */ /* 0x000fe2000c101518 */
[----:B-1----:R-:W-:Y:S02]  /*1e120*/  LOP3.LUT R16, R0, 0x32, RZ, 0xfc, !PT ;  /* 0x0000003200107812 */ /* 0x002fe400078efcff */
[----:B------:R-:W-:Y:S02]  /*1e130*/  PRMT R17, R22, 0x7632, R17 ;  /* 0x0000763216117816 */ /* 0x000fe40000000011 */
[----:B------:R-:W-:Y:S02]  /*1e140*/  ISETP.LT.AND P4, PT, R16, UR15, !P0 ;  /* 0x0000000f10007c0c */ /* 0x000fe4000c781270 */
[----:B---3--:R-:W-:Y:S01]  /*1e150*/  LEA.HI.X.SX32 R15, R2, R25, 0x1, P6 ;  /* 0x00000019020f7211 */ /* 0x008fe200030f0eff */
[----:B------:R-:W-:Y:S01]  /*1e160*/  IMAD R2, R3, 0x2, R20 ;  /* 0x0000000203027824 */ /* 0x000fe200078e0214 */
[----:B------:R-:W-:-:S02]  /*1e170*/  LEA R16, P6, R20, R24, 0x1 ;  /* 0x0000001814107211 */ /* 0x000fc400078c08ff */
[C---:B------:R-:W-:Y:S01]  /*1e180*/  LOP3.LUT R13, R0.reuse, 0x36, RZ, 0xfc, !PT ;  /* 0x00000036000d7812 */ /* 0x040fe200078efcff */
[----:B------:R1:W-:Y:S01]  /*1e190*/  @P2 STG.E.U16 desc[UR24][R14.64], R17 ;  /* 0x000000110e002986 */ /* 0x0003e2000c101518 */
[----:B------:R-:W-:-:S04]  /*1e1a0*/  LOP3.LUT R21, R0, 0x34, RZ, 0xfc, !PT ;  /* 0x0000003400157812 */ /* 0x000fc800078efcff */
[----:B------:R-:W-:Y:S02]  /*1e1b0*/  ISETP.LT.AND P2, PT, R21, UR15, !P0 ;  /* 0x0000000f15007c0c */ /* 0x000fe4000c741270 */
[----:B------:R-:W-:Y:S02]  /*1e1c0*/  LOP3.LUT R21, R0, 0x3c, RZ, 0xfc, !PT ;  /* 0x0000003c00157812 */ /* 0x000fe400078efcff */
[----:B-1----:R-:W-:Y:S01]  /*1e1d0*/  LEA.HI.X.SX32 R17, R20, R25, 0x1, P6 ;  /* 0x0000001914117211 */ /* 0x002fe200030f0eff */
[----:B------:R-:W-:Y:S01]  /*1e1e0*/  IMAD R20, R3, 0x2, R2 ;  /* 0x0000000203147824 */ /* 0x000fe200078e0202 */
[----:B------:R-:W-:Y:S02]  /*1e1f0*/  LEA R12, P6, R2, R24, 0x1 ;  /* 0x00000018020c7211 */ /* 0x000fe400078c08ff */
[----:B------:R-:W-:Y:S01]  /*1e200*/  PRMT R15, R23, 0x7632, R15 ;  /* 0x00007632170f7816 */ /* 0x000fe2000000000f */
[----:B------:R1:W-:Y:S01]  /*1e210*/  @P5 STG.E.U16 desc[UR24][R16.64], R23 ;  /* 0x0000001710005986 */ /* 0x0003e2000c101518 */
[----:B------:R-:W-:-:S02]  /*1e220*/  ISETP.LT.AND P5, PT, R13, UR15, !P0 ;  /* 0x0000000f0d007c0c */ /* 0x000fc4000c7a1270 */
[-C--:B------:R-:W-:Y:S01]  /*1e230*/  LEA.HI.X.SX32 R13, R2, R25.reuse, 0x1, P6 ;  /* 0x00000019020d7211 */ /* 0x080fe200030f0eff */
[C---:B------:R-:W-:Y:S01]  /*1e240*/  IMAD R2, R3.reuse, 0x2, R20 ;  /* 0x0000000203027824 */ /* 0x040fe200078e0214 */
[-C--:B------:R-:W-:Y:S02]  /*1e250*/  LEA R18, P6, R20, R24.reuse, 0x1 ;  /* 0x0000001814127211 */ /* 0x080fe400078c08ff */
[----:B------:R-:W-:Y:S01]  /*1e260*/  LOP3.LUT R14, R0, 0x38, RZ, 0xfc, !PT ;  /* 0x00000038000e7812 */ /* 0x000fe200078efcff */
[----:B------:R3:W-:Y:S01]  /*1e270*/  @P1 STG.E.U16 desc[UR24][R12.64], R15 ;  /* 0x0000000f0c001986 */ /* 0x0007e2000c101518 */
[----:B------:R-:W-:Y:S01]  /*1e280*/  LEA.HI.X.SX32 R19, R20, R25, 0x1, P6 ;  /* 0x0000001914137211 */ /* 0x000fe200030f0eff */
[----:B------:R-:W-:Y:S01]  /*1e290*/  IMAD R20, R3, 0x2, R2 ;  /* 0x0000000203147824 */ /* 0x000fe200078e0202 */
[----:B------:R-:W-:Y:S02]  /*1e2a0*/  ISETP.LT.AND P1, PT, R14, UR15, !P0 ;  /* 0x0000000f0e007c0c */ /* 0x000fe4000c721270 */
[----:B------:R-:W-:Y:S01]  /*1e2b0*/  LEA R14, P6, R2, R24, 0x1 ;  /* 0x00000018020e7211 */ /* 0x000fe200078c08ff */
[----:B--2---:R2:W-:Y:S01]  /*1e2c0*/  @P3 STG.E.U16 desc[UR24][R18.64], R8 ;  /* 0x0000000812003986 */ /* 0x0045e2000c101518 */
[----:B-1----:R-:W-:-:S02]  /*1e2d0*/  LOP3.LUT R16, R0, 0x3a, RZ, 0xfc, !PT ;  /* 0x0000003a00107812 */ /* 0x002fc400078efcff */
[----:B------:R-:W-:Y:S02]  /*1e2e0*/  PRMT R17, R8, 0x7632, R17 ;  /* 0x0000763208117816 */ /* 0x000fe40000000011 */
[----:B------:R-:W-:Y:S02]  /*1e2f0*/  ISETP.LT.AND P3, PT, R16, UR15, !P0 ;  /* 0x0000000f10007c0c */ /* 0x000fe4000c761270 */
[----:B---3--:R-:W-:Y:S01]  /*1e300*/  LEA.HI.X.SX32 R15, R2, R25, 0x1, P6 ;  /* 0x00000019020f7211 */ /* 0x008fe200030f0eff */
[C---:B------:R-:W-:Y:S01]  /*1e310*/  IMAD R2, R3.reuse, 0x2, R20 ;  /* 0x0000000203027824 */ /* 0x040fe200078e0214 */
[----:B------:R-:W-:Y:S02]  /*1e320*/  LEA R16, P6, R20, R24, 0x1 ;  /* 0x0000001814107211 */ /* 0x000fe400078c08ff */
[----:B------:R-:W-:Y:S01]  /*1e330*/  LOP3.LUT R13, R0, 0x3e, RZ, 0xfc, !PT ;  /* 0x0000003e000d7812 */ /* 0x000fe200078efcff */
[----:B------:R1:W-:Y:S01]  /*1e340*/  @P4 STG.E.U16 desc[UR24][R14.64], R17 ;  /* 0x000000110e004986 */ /* 0x0003e2000c101518 */
[----:B--2---:R-:W-:Y:S01]  /*1e350*/  IMAD R8, R3, 0x2, R2 ;  /* 0x0000000203087824 */ /* 0x004fe200078e0202 */
[----:B------:R-:W-:-:S02]  /*1e360*/  ISETP.LT.AND P4, PT, R21, UR15, !P0 ;  /* 0x0000000f15007c0c */ /* 0x000fc4000c781270 */
[-C--:B-1----:R-:W-:Y:S02]  /*1e370*/  LEA.HI.X.SX32 R17, R20, R25.reuse, 0x1, P6 ;  /* 0x0000001914117211 */ /* 0x082fe400030f0eff */
[CC--:B------:R-:W-:Y:S02]  /*1e380*/  LEA R12, P6, R2.reuse, R24.reuse, 0x1 ;  /* 0x00000018020c7211 */ /* 0x0c0fe400078c08ff */
[----:B------:R-:W-:Y:S01]  /*1e390*/  PRMT R15, R9, 0x7632, R15 ;  /* 0x00007632090f7816 */ /* 0x000fe2000000000f */
[----:B------:R1:W-:Y:S01]  /*1e3a0*/  @P2 STG.E.U16 desc[UR24][R16.64], R9 ;  /* 0x0000000910002986 */ /* 0x0003e2000c101518 */
[----:B------:R-:W-:Y:S02]  /*1e3b0*/  ISETP.LT.AND P2, PT, R13, UR15, !P0 ;  /* 0x0000000f0d007c0c */ /* 0x000fe4000c741270 */
[----:B------:R-:W-:Y:S01]  /*1e3c0*/  LEA.HI.X.SX32 R13, R2, R25, 0x1, P6 ;  /* 0x00000019020d7211 */ /* 0x000fe200030f0eff */
[----:B------:R-:W-:Y:S01]  /*1e3d0*/  IMAD R2, R3, 0x2, R8 ;  /* 0x0000000203027824 */ /* 0x000fe200078e0208 */
[----:B------:R-:W-:-:S02]  /*1e3e0*/  LEA R18, P6, R8, R24, 0x1 ;  /* 0x0000001808127211 */ /* 0x000fc400078c08ff */
[----:B------:R-:W-:Y:S01]  /*1e3f0*/  LOP3.LUT R14, R0, 0x40, RZ, 0xfc, !PT ;  /* 0x00000040000e7812 */ /* 0x000fe200078efcff */
[----:B------:R2:W-:Y:S01]  /*1e400*/  @P5 STG.E.U16 desc[UR24][R12.64], R15 ;  /* 0x0000000f0c005986 */ /* 0x0005e2000c101518 */
[----:B------:R-:W-:Y:S02]  /*1e410*/  LEA.HI.X.SX32 R19, R8, R25, 0x1, P6 ;  /* 0x0000001908137211 */ /* 0x000fe400030f0eff */
[----:B------:R-:W-:Y:S01]  /*1e420*/  ISETP.LT.AND P5, PT, R14, UR15, !P0 ;  /* 0x0000000f0e007c0c */ /* 0x000fe2000c7a1270 */
[----:B-1----:R-:W-:Y:S01]  /*1e430*/  IMAD R16, R3, 0x2, R2 ;  /* 0x0000000203107824 */ /* 0x002fe200078e0202 */
[----:B------:R-:W-:Y:S01]  /*1e440*/  LEA R14, P6, R2, R24, 0x1 ;  /* 0x00000018020e7211 */ /* 0x000fe200078c08ff */
[----:B------:R1:W-:Y:S01]  /*1e450*/  @P1 STG.E.U16 desc[UR24][R18.64], R10 ;  /* 0x0000000a12001986 */ /* 0x0003e2000c101518 */
[----:B------:R-:W-:Y:S02]  /*1e460*/  LOP3.LUT R8, R0, 0x42, RZ, 0xfc, !PT ;  /* 0x0000004200087812 */ /* 0x000fe400078efcff */
[----:B------:R-:W-:-:S02]  /*1e470*/  PRMT R9, R10, 0x7632, R9 ;  /* 0x000076320a097816 */ /* 0x000fc40000000009 */
[----:B------:R-:W-:Y:S02]  /*1e480*/  ISETP.LT.AND P1, PT, R8, UR15, !P0 ;  /* 0x0000000f08007c0c */ /* 0x000fe4000c721270 */
[----:B--2---:R-:W-:Y:S01]  /*1e490*/  LEA.HI.X.SX32 R15, R2, R25, 0x1, P6 ;  /* 0x00000019020f7211 */ /* 0x004fe200030f0eff */
[C---:B------:R-:W-:Y:S01]  /*1e4a0*/  IMAD R2, R3.reuse, 0x2, R16 ;  /* 0x0000000203027824 */ /* 0x040fe200078e0210 */
[----:B------:R-:W-:Y:S02]  /*1e4b0*/  LEA R8, P6, R16, R24, 0x1 ;  /* 0x0000001810087211 */ /* 0x000fe400078c08ff */
[C---:B------:R-:W-:Y:S01]  /*1e4c0*/  LOP3.LUT R13, R0.reuse, 0x46, RZ, 0xfc, !PT ;  /* 0x00000046000d7812 */ /* 0x040fe200078efcff */
[----:B------:R2:W-:Y:S01]  /*1e4d0*/  @P3 STG.E.U16 desc[UR24][R14.64], R9 ;  /* 0x000000090e003986 */ /* 0x0005e2000c101518 */
[----:B-1----:R-:W-:Y:S01]  /*1e4e0*/  IMAD R10, R3, 0x2, R2 ;  /* 0x00000002030a7824 */ /* 0x002fe200078e0202 */
[----:B------:R-:W-:-:S04]  /*1e4f0*/  LOP3.LUT R17, R0, 0x44, RZ, 0xfc, !PT ;  /* 0x0000004400117812 */ /* 0x000fc800078efcff */
[----:B------:R-:W-:Y:S02]  /*1e500*/  ISETP.LT.AND P3, PT, R17, UR15, !P0 ;  /* 0x0000000f11007c0c */ /* 0x000fe4000c761270 */
[-C--:B--2---:R-:W-:Y:S02]  /*1e510*/  LEA.HI.X.SX32 R9, R16, R25.reuse, 0x1, P6 ;  /* 0x0000001910097211 */ /* 0x084fe400030f0eff */
[-C--:B------:R-:W-:Y:S02]  /*1e520*/  LEA R12, P6, R2, R24.reuse, 0x1 ;  /* 0x00000018020c7211 */ /* 0x080fe400078c08ff */
[----:B------:R-:W-:Y:S01]  /*1e530*/  LOP3.LUT R14, R0, 0x48, RZ, 0xfc, !PT ;  /* 0x00000048000e7812 */ /* 0x000fe200078efcff */
[----:B------:R1:W-:Y:S01]  /*1e540*/  @P4 STG.E.U16 desc[UR24][R8.64], R11 ;  /* 0x0000000b08004986 */ /* 0x0003e2000c101518 */
[----:B------:R-:W-:Y:S02]  /*1e550*/  ISETP.LT.AND P4, PT, R13, UR15, !P0 ;  /* 0x0000000f0d007c0c */ /* 0x000fe4000c781270 */
[----:B------:R-:W-:Y:S01]  /*1e560*/  LEA.HI.X.SX32 R13, R2, R25, 0x1, P6 ;  /* 0x00000019020d7211 */ /* 0x000fe200030f0eff */
[----:B------:R-:W-:Y:S01]  /*1e570*/  IMAD R2, R3, 0x2, R10 ;  /* 0x0000000203027824 */ /* 0x000fe200078e020a */
[----:B------:R-:W-:-:S04]  /*1e580*/  LEA R16, P6, R10, R24, 0x1 ;  /* 0x000000180a107211 */ /* 0x000fc800078c08ff */
[----:B------:R-:W-:Y:S01]  /*1e590*/  LEA.HI.X.SX32 R17, R10, R25, 0x1, P6 ;  /* 0x000000190a117211 */ /* 0x000fe200030f0eff */
[----:B------:R-:W-:Y:S01]  /*1e5a0*/  IMAD R10, R3, 0x2, R2 ;  /* 0x00000002030a7824 */ /* 0x000fe200078e0202 */
[----:B-1----:R-:W-:Y:S02]  /*1e5b0*/  PRMT R9, R11, 0x7632, R9 ;  /* 0x000076320b097816 */ /* 0x002fe40000000009 */
[C---:B------:R-:W-:Y:S02]  /*1e5c0*/  LOP3.LUT R8, R0.reuse, 0x4a, RZ, 0xfc, !PT ;  /* 0x0000004a00087812 */ /* 0x040fe400078efcff */
[----:B------:R-:W-:Y:S01]  /*1e5d0*/  LOP3.LUT R11, R0, 0x4c, RZ, 0xfc, !PT ;  /* 0x0000004c000b7812 */ /* 0x000fe200078efcff */
[----:B------:R1:W-:Y:S01]  /*1e5e0*/  @P2 STG.E.U16 desc[UR24][R12.64], R9 ;  /* 0x000000090c002986 */ /* 0x0003e2000c101518 */
[----:B------:R-:W-:Y:S02]  /*1e5f0*/  ISETP.LT.AND P2, PT, R14, UR15, !P0 ;  /* 0x0000000f0e007c0c */ /* 0x000fe4000c741270 */
[----:B------:R-:W-:Y:S01]  /*1e600*/  LEA R14, P6, R2, R24, 0x1 ;  /* 0x00000018020e7211 */ /* 0x000fe200078c08ff */
[----:B------:R2:W-:Y:S01]  /*1e610*/  @P5 STG.E.U16 desc[UR24][R16.64], R28 ;  /* 0x0000001c10005986 */ /* 0x0005e2000c101518 */
[----:B------:R-:W-:-:S02]  /*1e620*/  ISETP.LT.AND P5, PT, R8, UR15, !P0 ;  /* 0x0000000f08007c0c */ /* 0x000fc4000c7a1270 */
[-C--:B------:R-:W-:Y:S01]  /*1e630*/  LEA.HI.X.SX32 R15, R2, R25.reuse, 0x1, P6 ;  /* 0x00000019020f7211 */ /* 0x080fe200030f0eff */
[C---:B------:R-:W-:Y:S01]  /*1e640*/  IMAD R2, R3.reuse, 0x2, R10 ;  /* 0x0000000203027824 */ /* 0x040fe200078e020a */
[----:B------:R-:W-:Y:S02]  /*1e650*/  LEA R8, P6, R10, R24, 0x1 ;  /* 0x000000180a087211 */ /* 0x000fe400078c08ff */
[----:B-1----:R-:W-:Y:S02]  /*1e660*/  PRMT R13, R28, 0x7632, R13 ;  /* 0x000076321c0d7816 */ /* 0x002fe4000000000d */
[----:B------:R-:W-:Y:S01]  /*1e670*/  LEA.HI.X.SX32 R9, R10, R25, 0x1, P6 ;  /* 0x000000190a097211 */ /* 0x000fe200030f0eff */
[----:B--2---:R-:W-:Y:S02]  /*1e680*/  IMAD R16, R3, 0x2, R2 ;  /* 0x0000000203107824 */ /* 0x004fe400078e0202 */
[----:B------:R1:W-:Y:S01]  /*1e690*/  @P1 STG.E.U16 desc[UR24][R14.64], R13 ;  /* 0x0000000d0e001986 */ /* 0x0003e2000c101518 */
[----:B------:R-:W-:-:S02]  /*1e6a0*/  ISETP.LT.AND P1, PT, R11, UR15, !P0 ;  /* 0x0000000f0b007c0c */ /* 0x000fc4000c721270 */
[----:B------:R-:W-:Y:S01]  /*1e6b0*/  LOP3.LUT R11, R0, 0x4e, RZ, 0xfc, !PT ;  /* 0x0000004e000b7812 */ /* 0x000fe200078efcff */
[----:B------:R2:W-:Y:S01]  /*1e6c0*/  @P3 STG.E.U16 desc[UR24][R8.64], R29 ;  /* 0x0000001d08003986 */ /* 0x0005e2000c101518 */
[CC--:B------:R-:W-:Y:S02]  /*1e6d0*/  LEA R10, P6, R2.reuse, R24.reuse, 0x1 ;  /* 0x00000018020a7211 */ /* 0x0c0fe400078c08ff */
[----:B------:R-:W-:Y:S02]  /*1e6e0*/  ISETP.LT.AND P3, PT, R11, UR15, !P0 ;  /* 0x0000000f0b007c0c */ /* 0x000fe4000c761270 */
[----:B------:R-:W-:Y:S01]  /*1e6f0*/  LEA.HI.X.SX32 R11, R2, R25, 0x1, P6 ;  /* 0x00000019020b7211 */ /* 0x000fe200030f0eff */
[----:B------:R-:W-:Y:S01]  /*1e700*/  IMAD R2, R3, 0x2, R16 ;  /* 0x0000000203027824 */ /* 0x000fe200078e0210 */
[----:B------:R-:W-:Y:S02]  /*1e710*/  LEA R12, P6, R16, R24, 0x1 ;  /* 0x00000018100c7211 */ /* 0x000fe400078c08ff */
[----:B-1----:R-:W-:-:S02]  /*1e720*/  LOP3.LUT R14, R0, 0x50, RZ, 0xfc, !PT ;  /* 0x00000050000e7812 */ /* 0x002fc400078efcff */
[----:B------:R-:W-:Y:S01]  /*1e730*/  LEA.HI.X.SX32 R13, R16, R25, 0x1, P6 ;  /* 0x00000019100d7211 */ /* 0x000fe200030f0eff */
[----:B------:R-:W-:Y:S01]  /*1e740*/  IMAD R16, R3, 0x2, R2 ;  /* 0x0000000203107824 */ /* 0x000fe200078e0202 */
[----:B--2---:R-:W-:Y:S02]  /*1e750*/  PRMT R9, R29, 0x7632, R9 ;  /* 0x000076321d097816 */ /* 0x004fe40000000009 */
        /* <DEDUP_REMOVED lines=9> */
[-C--:B------:R-:W-:Y:S02]  /*1e7f0*/  LEA R8, P6, R16, R24.reuse, 0x1 ;  /* 0x0000001810087211 */ /* 0x080fe400078c08ff */
[----:B-1----:R-:W-:Y:S02]  /*1e800*/  LOP3.LUT R11, R0, 0x56, RZ, 0xfc, !PT ;  /* 0x00000056000b7812 */ /* 0x002fe400078efcff */
[----:B------:R-:W-:Y:S01]  /*1e810*/  LEA.HI.X.SX32 R9, R16, R25, 0x1, P6 ;  /* 0x0000001910097211 */ /* 0x000fe200030f0eff */
[----:B------:R-:W-:Y:S01]  /*1e820*/  IMAD R16, R3, 0x2, R2 ;  /* 0x0000000203107824 */ /* 0x000fe200078e0202 */
[----:B--2---:R-:W-:Y:S02]  /*1e830*/  PRMT R13, R30, 0x7632, R13 ;  /* 0x000076321e0d7816 */ /* 0x004fe4000000000d */
        /* <DEDUP_REMOVED lines=13> */
[----:B------:R-:W-:-:S03]  /*1e910*/  LOP3.LUT R8, R0, 0x5a, RZ, 0xfc, !PT ;  /* 0x0000005a00087812 */ /* 0x000fc600078efcff */
[----:B------:R1:W-:Y:S01]  /*1e920*/  @P3 STG.E.U16 desc[UR24][R10.64], R9 ;  /* 0x000000090a003986 */ /* 0x0003e2000c101518 */
[----:B------:R-:W-:Y:S02]  /*1e930*/  ISETP.LT.AND P3, PT, R14, UR15, !P0 ;  /* 0x0000000f0e007c0c */ /* 0x000fe4000c761270 */
[-C--:B------:R-:W-:Y:S01]  /*1e940*/  LEA R14, P6, R2, R24.reuse, 0x1 ;  /* 0x00000018020e7211 */ /* 0x080fe200078c08ff */
        /* <DEDUP_REMOVED lines=43> */
[----:B-1----:R-:W-:Y:S02]  /*1ec00*/  PRMT R15, R35, 0x7632, R15 ;  /* 0x00007632230f7816 */ /* 0x002fe4000000000f */
[----:B------:R-:W-:Y:S02]  /*1ec10*/  LOP3.LUT R14, R0, 0x68, RZ, 0xfc, !PT ;  /* 0x00000068000e7812 */ /* 0x000fe400078efcff */
[----:B------:R-:W-:Y:S01]  /*1ec20*/  LEA.HI.X.SX32 R13, R16, R25, 0x1, P6 ;  /* 0x00000019100d7211 */ /* 0x000fe200030f0eff */
[----:B------:R1:W-:Y:S01]  /*1ec30*/  @P5 STG.E.U16 desc[UR24][R10.64], R15 ;  /* 0x0000000f0a005986 */ /* 0x0003e2000c101518 */
[----:B------:R-:W-:Y:S01]  /*1ec40*/  ISETP.LT.AND P5, PT, R14, UR15, !P0 ;  /* 0x0000000f0e007c0c */ /* 0x000fe2000c7a1270 */
[----:B------:R-:W-:Y:S01]  /*1ec50*/  IMAD R16, R3, 0x2, R2 ;  /* 0x0000000203107824 */ /* 0x000fe200078e0202 */
[----:B------:R-:W-:Y:S01]  /*1ec60*/  LEA R14, P6, R2, R24, 0x1 ;  /* 0x00000018020e7211 */ /* 0x000fe200078c08ff */
[----:B------:R3:W-:Y:S01]  /*1ec70*/  @P1 STG.E.U16 desc[UR24][R12.64], R4 ;  /* 0x000000040c001986 */ /* 0x0007e2000c101518 */
[----:B--2---:R-:W-:-:S04]  /*1ec80*/  LOP3.LUT R9, R0, 0x6a, RZ, 0xfc, !PT ;  /* 0x0000006a00097812 */ /* 0x004fc800078efcff */
[----:B------:R-:W-:Y:S02]  /*1ec90*/  ISETP.LT.AND P1, PT, R9, UR15, !P0 ;  /* 0x0000000f09007c0c */ /* 0x000fe4000c721270 */
[-C--:B-1----:R-:W-:Y:S02]  /*1eca0*/  LEA.HI.X.SX32 R15, R2, R25.reuse, 0x1, P6 ;  /* 0x00000019020f7211 */ /* 0x082fe400030f0eff */
[----:B------:R-:W-:Y:S02]  /*1ecb0*/  PRMT R11, R4, 0x7632, R11 ;  /* 0x00007632040b7816 */ /* 0x000fe4000000000b */
[----:B------:R-:W-:Y:S02]  /*1ecc0*/  LEA R8, P6, R16, R24, 0x1 ;  /* 0x0000001810087211 */ /* 0x000fe400078c08ff */
[----:B------:R-:W-:Y:S01]  /*1ecd0*/  LOP3.LUT R2, R0, 0x6c, RZ, 0xfc, !PT ;  /* 0x0000006c00027812 */ /* 0x000fe200078efcff */
[----:B------:R1:W-:Y:S01]  /*1ece0*/  @P3 STG.E.U16 desc[UR24][R14.64], R11 ;  /* 0x0000000b0e003986 */ /* 0x0003e2000c101518 */
[----:B------:R-:W-:Y:S01]  /*1ecf0*/  LEA.HI.X.SX32 R9, R16, R25, 0x1, P6 ;  /* 0x0000001910097211 */ /* 0x000fe200030f0eff */
[----:B------:R-:W-:Y:S01]  /*1ed00*/  IMAD R16, R3, 0x2, R16 ;  /* 0x0000000203107824 */ /* 0x000fe200078e0210 */
[----:B------:R-:W-:-:S02]  /*1ed10*/  ISETP.LT.AND P3, PT, R2, UR15, !P0 ;  /* 0x0000000f02007c0c */ /* 0x000fc4000c761270 */
[----:B------:R-:W-:Y:S01]  /*1ed20*/  LOP3.LUT R2, R0, 0x6e, RZ, 0xfc, !PT ;  /* 0x0000006e00027812 */ /* 0x000fe200078efcff */
[----:B------:R2:W-:Y:S01]  /*1ed30*/  @P4 STG.E.U16 desc[UR24][R8.64], R5 ;  /* 0x0000000508004986 */ /* 0x0005e2000c101518 */
[-C--:B------:R-:W-:Y:S02]  /*1ed40*/  LEA R10, P6, R16, R24.reuse, 0x1 ;  /* 0x00000018100a7211 */ /* 0x080fe400078c08ff */
[----:B------:R-:W-:Y:S01]  /*1ed50*/  ISETP.LT.AND P4, PT, R2, UR15, !P0 ;  /* 0x0000000f02007c0c */ /* 0x000fe2000c781270 */
[C---:B------:R-:W-:Y:S01]  /*1ed60*/  IMAD R2, R3.reuse, 0x2, R16 ;  /* 0x0000000203027824 */ /* 0x040fe200078e0210 */
[----:B---3--:R-:W-:Y:S02]  /*1ed70*/  LOP3.LUT R4, R0, 0x70, RZ, 0xfc, !PT ;  /* 0x0000007000047812 */ /* 0x008fe400078efcff */
[----:B-1----:R-:W-:Y:S01]  /*1ed80*/  LEA.HI.X.SX32 R11, R16, R25, 0x1, P6 ;  /* 0x00000019100b7211 */ /* 0x002fe200030f0eff */
[----:B------:R-:W-:Y:S01]  /*1ed90*/  IMAD R14, R3, 0x2, R2 ;  /* 0x00000002030e7824 */ /* 0x000fe200078e0202 */
[----:B------:R-:W-:-:S02]  /*1eda0*/  LEA R12, P6, R2, R24, 0x1 ;  /* 0x00000018020c7211 */ /* 0x000fc400078c08ff */
[----:B------:R-:W-:Y:S02]  /*1edb0*/  LOP3.LUT R15, R0, 0x74, RZ, 0xfc, !PT ;  /* 0x00000074000f7812 */ /* 0x000fe400078efcff */
[----:B--2---:R-:W-:Y:S02]  /*1edc0*/  PRMT R9, R5, 0x7632, R9 ;  /* 0x0000763205097816 */ /* 0x004fe40000000009 */
[----:B------:R-:W-:Y:S01]  /*1edd0*/  LEA.HI.X.SX32 R13, R2, R25, 0x1, P6 ;  /* 0x00000019020d7211 */ /* 0x000fe200030f0eff */
[----:B------:R-:W-:Y:S01]  /*1ede0*/  IMAD R2, R3, 0x2, R14 ;  /* 0x0000000203027824 */ /* 0x000fe200078e020e */
        /* <DEDUP_REMOVED lines=9> */
[----:B-1----:R-:W-:Y:S02]  /*1ee80*/  PRMT R11, R6, 0x7632, R11 ;  /* 0x00007632060b7816 */ /* 0x002fe4000000000b */
[----:B------:R-:W-:Y:S01]  /*1ee90*/  LEA.HI.X.SX32 R9, R2, R25, 0x1, P6 ;  /* 0x0000001902097211 */ /* 0x000fe200030f0eff */
[----:B------:R-:W-:Y:S01]  /*1eea0*/  IMAD R2, R3, 0x2, R14 ;  /* 0x0000000203027824 */ /* 0x000fe200078e020e */
[----:B------:R-:W-:Y:S01]  /*1eeb0*/  LEA R10, P6, R14, R24, 0x1 ;  /* 0x000000180e0a7211 */ /* 0x000fe200078c08ff */
[----:B------:R1:W-:Y:S01]  /*1eec0*/  @P1 STG.E.U16 desc[UR24][R4.64], R11 ;  /* 0x0000000b04001986 */ /* 0x0003e2000c101518 */
[----:B--2---:R-:W-:-:S02]  /*1eed0*/  LOP3.LUT R6, R0, 0x76, RZ, 0xfc, !PT ;  /* 0x0000007600067812 */ /* 0x004fc400078efcff */
[----:B------:R-:W-:Y:S01]  /*1eee0*/  ISETP.LT.AND P1, PT, R15, UR15, !P0 ;  /* 0x0000000f0f007c0c */ /* 0x000fe2000c721270 */
[----:B------:R0:W-:Y:S01]  /*1eef0*/  @P3 STG.E.U16 desc[UR24][R8.64], R7 ;  /* 0x0000000708003986 */ /* 0x0001e2000c101518 */
[----:B------:R-:W-:Y:S01]  /*1ef00*/  ISETP.LT.AND P3, PT, R6, UR15, !P0 ;  /* 0x0000000f06007c0c */ /* 0x000fe2000c761270 */
[----:B------:R-:W-:Y:S01]  /*1ef10*/  IMAD R6, R3, 0x2, R2 ;  /* 0x0000000203067824 */ /* 0x000fe200078e0202 */
[----:B------:R-:W-:Y:S02]  /*1ef20*/  LOP3.LUT R15, R0, 0x7c, RZ, 0xfc, !PT ;  /* 0x0000007c000f7812 */ /* 0x000fe400078efcff */
[----:B-1----:R-:W-:Y:S02]  /*1ef30*/  LEA.HI.X.SX32 R11, R14, R25, 0x1, P6 ;  /* 0x000000190e0b7211 */ /* 0x002fe400030f0eff */
[----:B------:R-:W-:Y:S02]  /*1ef40*/  LEA R12, P6, R2, R24, 0x1 ;  /* 0x00000018020c7211 */ /* 0x000fe400078c08ff */
[----:B------:R-:W-:-:S02]  /*1ef50*/  PRMT R5, R7, 0x7632, R5 ;  /* 0x0000763207057816 */ /* 0x000fc40000000005 */
[----:B------:R-:W-:Y:S02]  /*1ef60*/  LOP3.LUT R14, R0, 0x78, RZ, 0xfc, !PT ;  /* 0x00000078000e7812 */ /* 0x000fe400078efcff */
[----:B------:R-:W-:Y:S01]  /*1ef70*/  LEA.HI.X.SX32 R13, R2, R25, 0x1, P6 ;  /* 0x00000019020d7211 */ /* 0x000fe200030f0eff */
[C---:B------:R-:W-:Y:S01]  /*1ef80*/  IMAD R2, R3.reuse, 0x2, R6 ;  /* 0x0000000203027824 */ /* 0x040fe200078e0206 */
[----:B------:R1:W-:Y:S01]  /*1ef90*/  @P4 STG.E.U16 desc[UR24][R10.64], R5 ;  /* 0x000000050a004986 */ /* 0x0003e2000c101518 */
[----:B------:R-:W-:Y:S02]  /*1efa0*/  ISETP.LT.AND P4, PT, R14, UR15, !P0 ;  /* 0x0000000f0e007c0c */ /* 0x000fe4000c781270 */
[----:B------:R-:W-:Y:S01]  /*1efb0*/  LEA R4, P6, R6, R24, 0x1 ;  /* 0x0000001806047211 */ /* 0x000fe200078c08ff */
[C---:B------:R-:W-:Y:S01]  /*1efc0*/  IMAD R14, R3.reuse, 0x2, R2 ;  /* 0x00000002030e7824 */ /* 0x040fe200078e0202 */
[----:B0-----:R-:W-:Y:S01]  /*1efd0*/  PRMT R9, R44, 0x7632, R9 ;  /* 0x000076322c097816 */ /* 0x001fe20000000009 */
[----:B------:R0:W-:Y:S01]  /*1efe0*/  @P2 STG.E.U16 desc[UR24][R12.64], R44 ;  /* 0x0000002c0c002986 */ /* 0x0001e2000c101518 */
[C---:B------:R-:W-:Y:S01]  /*1eff0*/  LOP3.LUT R7, R0.reuse, 0x7a, RZ, 0xfc, !PT ;  /* 0x0000007a00077812 */ /* 0x040fe200078efcff */
[----:B------:R-:W-:Y:S01]  /*1f000*/  IMAD R16, R3, 0x2, R14 ;  /* 0x0000000203107824 */ /* 0x000fe200078e020e */
[----:B------:R-:W-:-:S02]  /*1f010*/  LOP3.LUT R0, R0, 0x7e, RZ, 0xfc, !PT ;  /* 0x0000007e00007812 */ /* 0x000fc400078efcff */
[----:B------:R-:W-:Y:S01]  /*1f020*/  ISETP.LT.AND P2, PT, R7, UR15, !P0 ;  /* 0x0000000f07007c0c */ /* 0x000fe2000c741270 */
[C---:B------:R-:W-:Y:S01]  /*1f030*/  IMAD R18, R3.reuse, 0x2, R16 ;  /* 0x0000000203127824 */ /* 0x040fe200078e0210 */
[-C--:B-1----:R-:W-:Y:S02]  /*1f040*/  LEA.HI.X.SX32 R5, R6, R25.reuse, 0x1, P6 ;  /* 0x0000001906057211 */ /* 0x082fe400030f0eff */
[-C--:B------:R-:W-:Y:S01]  /*1f050*/  LEA R6, P6, R2, R24.reuse, 0x1 ;  /* 0x0000001802067211 */ /* 0x080fe200078c08ff */
[----:B------:R-:W-:Y:S02]  /*1f060*/  IMAD R20, R3, 0x2, R18 ;  /* 0x0000000203147824 */ /* 0x000fe400078e0212 */
[----:B------:R1:W-:Y:S01]  /*1f070*/  @P5 STG.E.U16 desc[UR24][R4.64], R9 ;  /* 0x0000000904005986 */ /* 0x0003e2000c101518 */
[----:B------:R-:W-:Y:S02]  /*1f080*/  LEA R8, P5, R14, R24, 0x1 ;  /* 0x000000180e087211 */ /* 0x000fe400078a08ff */
[----:B------:R-:W-:-:S02]  /*1f090*/  LEA.HI.X.SX32 R7, R2, R25, 0x1, P6 ;  /* 0x0000001902077211 */ /* 0x000fc400030f0eff */
[----:B------:R-:W-:-:S03]  /*1f0a0*/  LEA R10, P6, R16, R24, 0x1 ;  /* 0x00000018100a7211 */ /* 0x000fc600078c08ff */
[----:B------:R2:W-:Y:S01]  /*1f0b0*/  @P1 STG.E.U16 desc[UR24][R6.64], R45 ;  /* 0x0000002d06001986 */ /* 0x0005e2000c101518 */
[-C--:B------:R-:W-:Y:S02]  /*1f0c0*/  LEA.HI.X.SX32 R11, R16, R25.reuse, 0x1, P6 ;  /* 0x00000019100b7211 */ /* 0x080fe400030f0eff */
[-C--:B0-----:R-:W-:Y:S01]  /*1f0d0*/  LEA R12, P6, R20, R24.reuse, 0x1 ;  /* 0x00000018140c7211 */ /* 0x081fe200078c08ff */
[----:B-1----:R-:W-:Y:S01]  /*1f0e0*/  IMAD R4, R3, 0x2, R20 ;  /* 0x0000000203047824 */ /* 0x002fe200078e0214 */
[-C--:B------:R-:W-:Y:S02]  /*1f0f0*/  LEA.HI.X.SX32 R9, R14, R25.reuse, 0x1, P5 ;  /* 0x000000190e097211 */ /* 0x080fe400028f0eff */
[----:B------:R-:W-:Y:S02]  /*1f100*/  LEA R2, P5, R18, R24, 0x1 ;  /* 0x0000001812027211 */ /* 0x000fe400078a08ff */
[-C--:B------:R-:W-:Y:S02]  /*1f110*/  LEA.HI.X.SX32 R13, R20, R25.reuse, 0x1, P6 ;  /* 0x00000019140d7211 */ /* 0x080fe400030f0eff */
[----:B------:R-:W-:-:S02]  /*1f120*/  LEA.HI.X.SX32 R3, R18, R25, 0x1, P5 ;  /* 0x0000001912037211 */ /* 0x000fc400028f0eff */
[----:B------:R-:W-:Y:S02]  /*1f130*/  ISETP.LT.AND P5, PT, R15, UR15, !P0 ;  /* 0x0000000f0f007c0c */ /* 0x000fe4000c7a1270 */
[----:B------:R-:W-:Y:S02]  /*1f140*/  ISETP.LT.AND P0, PT, R0, UR15, !P0 ;  /* 0x0000000f00007c0c */ /* 0x000fe4000c701270 */
[C---:B------:R-:W-:Y:S02]  /*1f150*/  LEA R24, P6, R4.reuse, R24, 0x1 ;  /* 0x0000001804187211 */ /* 0x040fe400078c08ff */
[----:B------:R-:W-:Y:S02]  /*1f160*/  PRMT R0, R45, 0x7632, R0 ;  /* 0x000076322d007816 */ /* 0x000fe40000000000 */
[----:B------:R-:W-:Y:S02]  /*1f170*/  LEA.HI.X.SX32 R25, R4, R25, 0x1, P6 ;  /* 0x0000001904197211 */ /* 0x000fe400030f0eff */
[----:B------:R-:W-:Y:S01]  /*1f180*/  PRMT R4, R46, 0x7632, R4 ;  /* 0x000076322e047816 */ /* 0x000fe20000000004 */
[----:B------:R2:W-:Y:S01]  /*1f190*/  @P3 STG.E.U16 desc[UR24][R8.64], R0 ;  /* 0x0000000008003986 */ /* 0x0005e2000c101518 */
[----:B------:R-:W-:-:S03]  /*1f1a0*/  PRMT R5, R47, 0x7632, R5 ;  /* 0x000076322f057816 */ /* 0x000fc60000000005 */
[----:B------:R2:W-:Y:S04]  /*1f1b0*/  @P4 STG.E.U16 desc[UR24][R10.64], R46 ;  /* 0x0000002e0a004986 */ /* 0x0005e8000c101518 */
[----:B------:R2:W-:Y:S04]  /*1f1c0*/  @P2 STG.E.U16 desc[UR24][R2.64], R4 ;  /* 0x0000000402002986 */ /* 0x0005e8000c101518 */
[----:B------:R2:W-:Y:S04]  /*1f1d0*/  @P5 STG.E.U16 desc[UR24][R12.64], R47 ;  /* 0x0000002f0c005986 */ /* 0x0005e8000c101518 */
[----:B------:R2:W-:Y:S01]  /*1f1e0*/  @P0 STG.E.U16 desc[UR24][R24.64], R5 ;  /* 0x0000000518000986 */ /* 0x0005e2000c101518 */
[----:B------:R-:W-:Y:S06]  /*1f1f0*/  BAR.SYNC.DEFER_BLOCKING 0x0 ;  /* 0x0000000000007b1d */ /* 0x000fec0000010000 */
[----:B------:R-:W-:Y:S05]  /*1f200*/  BRA.U UP0, `(.L_x_13) ;  /* 0x0000000100a07547 */ /* 0x000fea000b800000 */
[----:B------:R-:W0:Y:S01]  /*1f210*/  S2UR UR5, SR_CgaCtaId ;  /* 0x00000000000579c3 */ /* 0x000e220000008800 */
[----:B------:R-:W-:Y:S01]  /*1f220*/  NOP ;  /* 0x0000000000007918 */ /* 0x000fe20000000000 */
[----:B------:R-:W-:Y:S01]  /*1f230*/  UMOV UR4, 0x50 ;  /* 0x0000005000047882 */ /* 0x000fe20000000000 */
[----:B--2---:R-:W-:Y:S02]  /*1f240*/  IMAD.U32 R0, RZ, RZ, UR9 ;  /* 0x00000009ff007e24 */ /* 0x004fe4000f8e00ff */
[----:B------:R-:W-:Y:S02]  /*1f250*/  IMAD.MOV.U32 R3, RZ, RZ, 0xf ;  /* 0x0000000fff037424 */ /* 0x000fe400078e00ff */
[----:B------:R-:W-:Y:S01]  /*1f260*/  IMAD.MOV.U32 R7, RZ, RZ, 0x1 ;  /* 0x00000001ff077424 */ /* 0x000fe200078e00ff */
[----:B------:R-:W-:-:S04]  /*1f270*/  LOP3.LUT R0, R0, 0xffff, RZ, 0xc0, !PT ;  /* 0x0000ffff00007812 */ /* 0x000fc800078ec0ff */
[----:B------:R-:W-:-:S05]  /*1f280*/  SHF.R.U32.HI R0, RZ, 0x5, R0 ;  /* 0x00000005ff007819 */ /* 0x000fca0000011600 */
[----:B------:R-:W-:Y:S01]  /*1f290*/  VIADD R2, R0, 0x10 ;  /* 0x0000001000027836 */ /* 0x000fe20000000000 */
[----:B------:R-:W-:Y:S01]  /*1f2a0*/  SHF.L.U32 R0, R3, R0, RZ ;  /* 0x0000000003007219 */ /* 0x000fe200000006ff */
[----:B0-----:R-:W-:-:S03]  /*1f2b0*/  ULEA UR6, UR5, UR4, 0x18 ;  /* 0x0000000405067291 */ /* 0x001fc6000f8ec0ff */
[----:B------:R-:W-:-:S04]  /*1f2c0*/  SHF.L.U32 R3, R7, R2, RZ ;  /* 0x0000000207037219 */ /* 0x000fc800000006ff */
[----:B------:R-:W-:Y:S02]  /*1f2d0*/  LOP3.LUT R0, R3, R0, RZ, 0xfc, !PT ;  /* 0x0000000003007212 */ /* 0x000fe400078efcff */
[----:B------:R-:W0:Y:S02]  /*1f2e0*/  LDS R5, [UR6] ;  /* 0x00000006ff057984 */ /* 0x000e240008000800 */
[C---:B------:R-:W-:Y:S02]  /*1f2f0*/  LOP3.LUT R2, R0.reuse, 0xffff, RZ, 0xc0, !PT ;  /* 0x0000ffff00027812 */ /* 0x040fe400078ec0ff */
[----:B0-----:R-:W-:-:S04]  /*1f300*/  LOP3.LUT R3, R0, 0xffff, R5, 0x80, !PT ;  /* 0x0000ffff00037812 */ /* 0x001fc800078e8005 */
[----:B------:R-:W-:-:S13]  /*1f310*/  ISETP.NE.AND P0, PT, R3, R2, PT ;  /* 0x000000020300720c */ /* 0x000fda0003f05270 */
[----:B------:R-:W-:Y:S05]  /*1f320*/  @P0 BRA `(.L_x_14) ;  /* 0x0000000000500947 */ /* 0x000fea0003800000 */
[----:B------:R-:W-:Y:S02]  /*1f330*/  SHF.R.U32.HI R5, RZ, 0x10, R5 ;  /* 0x00000010ff057819 */ /* 0x000fe40000011605 */
[----:B------:R-:W-:-:S04]  /*1f340*/  SHF.R.U32.HI R2, RZ, 0x10, R0 ;  /* 0x00000010ff027819 */ /* 0x000fc80000011600 */
[----:B------:R-:W-:-:S04]  /*1f350*/  LOP3.LUT R5, R5, R2, RZ, 0xc0, !PT ;  /* 0x0000000205057212 */ /* 0x000fc800078ec0ff */
[----:B------:R-:W-:-:S13]  /*1f360*/  ISETP.NE.AND P0, PT, R5, R2, PT ;  /* 0x000000020500720c */ /* 0x000fda0003f05270 */
[----:B------:R-:W-:Y:S05]  /*1f370*/  @P0 BRA `(.L_x_15) ;  /* 0x0000000000300947 */ /* 0x000fea0003800000 */
[----:B------:R-:W-:Y:S01]  /*1f380*/  R2UR UR4, R0 ;  /* 0x00000000000472ca */ /* 0x000fe200000e0000 */
[----:B------:R-:W-:Y:S01]  /*1f390*/  VOTEU.ANY UR5, UPT, PT ;  /* 0x0000000000057886 */ /* 0x000fe200038e0100 */
[----:B------:R-:W0:Y:S01]  /*1f3a0*/  S2R R0, SR_LANEID ;  /* 0x0000000000007919 */ /* 0x000e220000000000 */
[----:B------:R-:W-:-:S10]  /*1f3b0*/  UFLO.U32 UR5, UR5 ;  /* 0x00000005000572bd */ /* 0x000fd400080e0000 */
[----:B------:R-:W-:-:S06]  /*1f3c0*/  ULOP3.LUT UR4, URZ, UR4, URZ, 0x33, !UPT ;  /* 0x00000004ff047292 */ /* 0x000fcc000f8e33ff */
[----:B------:R-:W-:-:S04]  /*1f3d0*/  IMAD.U32 R2, RZ, RZ, UR4 ;  /* 0x00000004ff027e24 */ /* 0x000fc8000f8e00ff */
[----:B------:R-:W1:Y:S02]  /*1f3e0*/  REDUX UR7, R2 ;  /* 0x00000000020773c4 */ /* 0x000e640000000000 */
[----:B------:R3:W-:Y:S01]  /*1f3f0*/  UTCATOMSWS.AND URZ, UR4 ;  /* 0x0000000400ff79e3 */ /* 0x0007e20008000000 */
[----:B0-----:R-:W-:Y:S01]  /*1f400*/  ISETP.EQ.U32.AND P0, PT, R0, UR5, PT ;  /* 0x0000000500007c0c */ /* 0x001fe2000bf02070 */
[----:B-1----:R-:W-:-:S12]  /*1f410*/  IMAD.U32 R0, RZ, RZ, UR7 ;  /* 0x00000007ff007e24 */ /* 0x002fd8000f8e00ff */
[----:B------:R3:W-:Y:S01]  /*1f420*/  @P0 ATOMS.AND RZ, [UR6], R0 ;  /* 0x00000000ffff098c */ /* 0x0007e2000a800006 */
[----:B------:R-:W-:Y:S05]  /*1f430*/  BRA `(.L_x_13) ;  /* 0x0000000000147947 */ /* 0x000fea0003800000 */
.L_x_15:
[----:B------:R-:W-:-:S07]  /*1f440*/  MOV R2, 0x1f460 ;  /* 0x0001f46000027802 */ /* 0x000fce0000000f00 */
[----:B------:R-:W-:Y:S05]  /*1f450*/  CALL.REL.NOINC `($__internal_0_$__cuda_sm10x_tcgen05_guardrail_trap_col_being_dealloced_not_returned_by_alloc) ;  /* 0x00000000002c7944 */ /* 0x000fea0003c00000 */
[----:B------:R-:W-:Y:S05]  /*1f460*/  BRA `(.L_x_13) ;  /* 0x0000000000087947 */ /* 0x000fea0003800000 */
.L_x_14:
[----:B------:R-:W-:-:S07]  /*1f470*/  MOV R2, 0x1f490 ;  /* 0x0001f49000027802 */ /* 0x000fce0000000f00 */
[----:B------:R-:W-:Y:S05]  /*1f480*/  CALL.REL.NOINC `($__internal_2_$__cuda_sm10x_tcgen05_guardrail_trap_unallocated_columns_being_dealloced) ;  /* 0x0000000000387944 */ /* 0x000fea0003c00000 */
.L_x_13:
[----:B------:R-:W-:Y:S01]  /*1f490*/  NOP ;  /* 0x0000000000007918 */ /* 0x000fe20000000000 */
[----:B---3--:R-:W-:Y:S05]  /*1f4a0*/  EXIT ;  /* 0x000000000000794d */ /* 0x008fea0003800000 */
.L_x_8:
[----:B------:R-:W0:Y:S02]  /*1f4b0*/  SYNCS.PHASECHK.TRANS64.TRYWAIT P4, [UR11], R4 ;  /* 0x00000004ff0075a7 */ /* 0x000e24000808110b */
[----:B0-----:R-:W-:Y:S05]  /*1f4c0*/  @!P4 BRA `(.L_x_8) ;  /* 0xfffffffc00f8c947 */ /* 0x001fea000383ffff */
[----:B------:R-:W-:Y:S05]  /*1f4d0*/  BRA `(.L_x_16) ;  /* 0xffffff7400087947 */ /* 0x000fea000383ffff */
.L_x_12:
[----:B------:R-:W0:Y:S02]  /*1f4e0*/  SYNCS.PHASECHK.TRANS64.TRYWAIT P0, [UR11], R3 ;  /* 0x00000003ff0075a7 */ /* 0x000e24000800110b */
[----:B0-----:R-:W-:Y:S05]  /*1f4f0*/  @!P0 BRA `(.L_x_12) ;  /* 0xfffffffc00f88947 */ /* 0x001fea000383ffff */
[----:B------:R-:W-:Y:S05]  /*1f500*/  BRA `(.L_x_11) ;  /* 0xffffffdc00687947 */ /* 0x000fea000383ffff */
        .weak           $__internal_0_$__cuda_sm10x_tcgen05_guardrail_trap_col_being_dealloced_not_returned_by_alloc
        .type           $__internal_0_$__cuda_sm10x_tcgen05_guardrail_trap_col_being_dealloced_not_returned_by_alloc,@function
        .size           $__internal_0_$__cuda_sm10x_tcgen05_guardrail_trap_col_being_dealloced_not_returned_by_alloc,($__internal_1_$__cuda_sm10x_tcgen05_guardrail_trap_phase_invalid_during_alloc - $__internal_0_$__cuda_sm10x_tcgen05_guardrail_trap_col_being_dealloced_not_returned_by_alloc)
$__internal_0_$__cuda_sm10x_tcgen05_guardrail_trap_col_being_dealloced_not_returned_by_alloc:
[----:B------:R-:W-:Y:S05]  /*1f510*/  BPT.TRAP 0x1 ;  /* 0x000000040000795c */ /* 0x000fea0000300000 */
[----:B------:R-:W-:-:S04]  /*1f520*/  IMAD.MOV.U32 R3, RZ, RZ, 0x0 ;  /* 0x00000000ff037424 */ /* 0x000fc800078e00ff */
[----:B------:R-:W-:Y:S05]  /*1f530*/  RET.REL.NODEC R2 `(matmul_kernel) ;  /* 0xfffffe0802b07950 */ /* 0x000fea0003c3ffff */
        .weak           $__internal_1_$__cuda_sm10x_tcgen05_guardrail_trap_phase_invalid_during_alloc
        .type           $__internal_1_$__cuda_sm10x_tcgen05_guardrail_trap_phase_invalid_during_alloc,@function
        .size           $__internal_1_$__cuda_sm10x_tcgen05_guardrail_trap_phase_invalid_during_alloc,($__internal_2_$__cuda_sm10x_tcgen05_guardrail_trap_unallocated_columns_being_dealloced - $__internal_1_$__cuda_sm10x_tcgen05_guardrail_trap_phase_invalid_during_alloc)
$__internal_1_$__cuda_sm10x_tcgen05_guardrail_trap_phase_invalid_during_alloc:
[----:B------:R-:W-:Y:S05]  /*1f540*/  BPT.TRAP 0x1 ;  /* 0x000000040000795c */ /* 0x000fea0000300000 */
[----:B------:R-:W-:-:S04]  /*1f550*/  IMAD.MOV.U32 R3, RZ, RZ, 0x0 ;  /* 0x00000000ff037424 */ /* 0x000fc800078e00ff */
[----:B------:R-:W-:Y:S05]  /*1f560*/  RET.REL.NODEC R2 `(matmul_kernel) ;  /* 0xfffffe0802a47950 */ /* 0x000fea0003c3ffff */
        .weak           $__internal_2_$__cuda_sm10x_tcgen05_guardrail_trap_unallocated_columns_being_dealloced
        .type           $__internal_2_$__cuda_sm10x_tcgen05_guardrail_trap_unallocated_columns_being_dealloced,@function
        .size           $__internal_2_$__cuda_sm10x_tcgen05_guardrail_trap_unallocated_columns_being_dealloced,(.L_x_20 - $__internal_2_$__cuda_sm10x_tcgen05_guardrail_trap_unallocated_columns_being_dealloced)
$__internal_2_$__cuda_sm10x_tcgen05_guardrail_trap_unallocated_columns_being_dealloced:
[----:B------:R-:W-:Y:S05]  /*1f570*/  BPT.TRAP 0x1 ;  /* 0x000000040000795c */ /* 0x000fea0000300000 */
[----:B------:R-:W-:-:S04]  /*1f580*/  IMAD.MOV.U32 R3, RZ, RZ, 0x0 ;  /* 0x00000000ff037424 */ /* 0x000fc800078e00ff */
[----:B------:R-:W-:Y:S05]  /*1f590*/  RET.REL.NODEC R2 `(matmul_kernel) ;  /* 0xfffffe0802987950 */ /* 0x000fea0003c3ffff */
.L_x_17:
[----:B------:R-:W-:-:S00]  /*1f5a0*/  BRA `(.L_x_17) ;  /* 0xfffffffc00fc7947 */ /* 0x000fc0000383ffff */
[----:B------:R-:W-:-:S00]  /*1f5b0*/  NOP ;  /* 0x0000000000007918 */ /* 0x000fc00000000000 */
        /* <DEDUP_REMOVED lines=12> */
.L_x_20:


//--------------------- .nv.shared.matmul_kernel  --------------------------
	.section	.nv.shared.matmul_kernel,"aw",@nobits
	.sectionflags	@""
	.align	16
	.zero		1024


//--------------------- .nv.shared.reserved.0     --------------------------
	.section	.nv.shared.reserved.0,"aw",@nobits
	.align	8
	.weak		__nv_reservedSMEM_offset_0_alias
	.size		__nv_reservedSMEM_offset_0_alias, 0, 64
	.other		__nv_reservedSMEM_offset_0_alias,@"STO_CUDA_RESERVED_SHARED STV_DEFAULT"
__nv_reservedSMEM_offset_0_alias:
	.zero		0
.nv.shared.reserved.0:
	.zero		64
	.weak		__nv_reservedSMEM_allocation_phase
	.type		__nv_reservedSMEM_allocation_phase,@object
	.size		__nv_reservedSMEM_allocation_phase,(.L_0 - __nv_reservedSMEM_allocation_phase)
__nv_reservedSMEM_allocation_phase:
	.zero		1
.L_0:
	.zero		7
	.weak		__nv_reservedSMEM_devtool_atexit_pc
	.type		__nv_reservedSMEM_devtool_atexit_pc,@object
	.size		__nv_reservedSMEM_devtool_atexit_pc,(__nv_reservedSMEM_allocation_mask - __nv_reservedSMEM_devtool_atexit_pc)
__nv_reservedSMEM_devtool_atexit_pc:
	.zero		8
	.weak		__nv_reservedSMEM_allocation_mask
	.type		__nv_reservedSMEM_allocation_mask,@object
	.size		__nv_reservedSMEM_allocation_mask,(.L_2 - __nv_reservedSMEM_allocation_mask)
__nv_reservedSMEM_allocation_mask:
	.zero		4
.L_2:


//--------------------- .nv.constant0.matmul_kernel --------------------------
	.section	.nv.constant0.matmul_kernel,"a",@progbits
	.sectionflags	@""
	.align	4
.nv.constant0.matmul_kernel:
	.zero		976


//--------------------- SYMBOLS --------------------------

	.type		.nv.reservedSmem.offset0,@object
	.size		.nv.reservedSmem.offset0,0x4
	.type		.nv.reservedSmem.cap,@object
	.size		.nv.reservedSmem.cap,0x4
